// auto-generated by cutlass_sweep.sparse_gemm — config: {"arch": "sm_90", "cluster_m": 1, "cluster_n": 2, "dtype": "e4m3", "tile_k": 64, "tile_m": 64, "tile_n": 256}
#include "cutlass/cutlass.h"
#include "cutlass/gemm/collective/collective_builder.hpp"
#include "cutlass/gemm/device/gemm_universal_adapter.h"
#include "cutlass/gemm/kernel/gemm_universal.hpp"
#include "cutlass/epilogue/collective/collective_builder.hpp"

using Elem = cutlass::float_e4m3_t;
using Acc  = float;
using TileShape    = cute::Shape<cute::_64, cute::_256, cute::_64>;
using ClusterShape = cute::Shape<cute::_1, cute::_2, cute::_1>;

using CollectiveEpilogue = typename cutlass::epilogue::collective::CollectiveBuilder<
    cutlass::arch::Sm90, cutlass::arch::OpClassSparseTensorOp,
    TileShape, ClusterShape,
    cutlass::epilogue::collective::EpilogueTileAuto,
    Acc, Acc,
    Acc, cutlass::layout::ColumnMajor, 128 / cutlass::sizeof_bits<Acc>::value,
    Acc, cutlass::layout::ColumnMajor, 128 / cutlass::sizeof_bits<Acc>::value,
    cutlass::epilogue::collective::EpilogueScheduleAuto
  >::CollectiveOp;

using CollectiveMainloop = typename cutlass::gemm::collective::CollectiveBuilder<
    cutlass::arch::Sm90, cutlass::arch::OpClassSparseTensorOp,
    Elem, cutlass::layout::RowMajor, 128 / cutlass::sizeof_bits<Elem>::value,
    Elem, cutlass::layout::ColumnMajor, 128 / cutlass::sizeof_bits<Elem>::value,
    Acc,
    TileShape, ClusterShape,
    cutlass::gemm::collective::StageCountAutoCarveout<static_cast<int>(sizeof(typename CollectiveEpilogue::SharedStorage))>,
    cutlass::gemm::collective::KernelScheduleAuto
  >::CollectiveOp;

using GemmKernel = cutlass::gemm::kernel::GemmUniversal<
    cute::Shape<int,int,int,int>,
    CollectiveMainloop,
    CollectiveEpilogue
>;
using Gemm = cutlass::gemm::device::GemmUniversalAdapter<GemmKernel>;

auto* _anchor = &cutlass::device_kernel<GemmKernel>;


// ===== COMPILED SASS (sm_90a) =====

	.target	sm_90a

	.elftype	@"ET_EXEC"


//--------------------- .note.nv.tkinfo           --------------------------
	.section	.note.nv.tkinfo,"",@"SHT_NOTE"
	.sectionflags	@"SHF_NOTE_NV_TKINFO"
	.tkinfo
        /*0018*/ 	.word	0x00000002
        /*0030*/ 	.string	""
        /*0030*/ 	.string	"ptxas"
        /*0030*/ 	.string	"Cuda compilation tools, release 13.0, V13.0.88"
        /*0030*/ 	.string	"Build cuda_13.0.r13.0/compiler.36424714_0"
        /*0030*/ 	.string	"-arch sm_90a -m 64 "



//--------------------- .note.nv.cuinfo           --------------------------
	.section	.note.nv.cuinfo,"",@"SHT_NOTE"
	.sectionflags	@"SHF_NOTE_NV_CUINFO"
        /*0018*/ 	.short	0x0002
        /*001a*/ 	.short	0x005a
        /*001c*/ 	.short	0x0082
	.zero		2


//--------------------- .nv.info                  --------------------------
	.section	.nv.info,"",@"SHT_CUDA_INFO"
	.align	4


	//----- nvinfo : EIATTR_REGCOUNT
	.align		4
        /*0000*/ 	.byte	0x04, 0x2f
        /*0002*/ 	.short	(.L_12 - .L_11)
	.align		4
.L_11:
        /*0004*/ 	.word	index@(_ZN7cutlass13device_kernelINS_4gemm6kernel13GemmUniversalIN4cute5tupleIJiiiiEEENS1_10collective13CollectiveMmaINS1_43MainloopSm90TmaGmmaWarpSpecializedSparseFP8ILi12ENS5_IJNS4_1CILi1EEENSA_ILi2EEESB_EEENS1_32KernelTmaWarpSpecializedPingpongEEENS5_IJNSA_ILi64EEENSA_ILi256EEESG_EEENS_12float_e4m3_tENS5_IJNS4_6LayoutINS5_IJiNS5_IJSC_iEEEiEEENS5_IJlNS5_IJSB_SC_EEElEEEEENSK_INS5_IJNS5_IJSG_iEEESQ_iEEENS5_IJNS5_IJSG_NSA_ILi4096EEEEEENS5_IJSB_lEEElEEEEEEEESJ_NS5_IJlSB_lEEENS4_8TiledMMAINS4_8MMA_AtomIJNS4_4SM904GMMA6SPARSE32GMMA_64x256x64_F32E4M3E4M3_SS_TNILNS12_7ScaleInE1ELS15_1ELNS12_9SparseSelE0EEEEEENSK_INS5_IJSB_SB_SB_EEENS5_IJNSA_ILi0EEES1A_S1A_EEEEENS5_IJNS4_10UnderscoreES1D_S1D_EEEEENS4_23SM90_TMA_LOAD_MULTICASTENS4_14ComposedLayoutINS4_7SwizzleILi1ELi4ELi3EEENS4_25smem_sparse_ptr_flag_bitsILi2ELi8EEENSK_INS5_IJNS5_IJSB_NSA_ILi8EEEEEENS5_IJSC_NSA_ILi32EEEEEEEEENS5_IJNS5_IJS1A_SG_EEESN_EEEEEEEvNS4_8identityENS4_13SM90_TMA_LOADENS1H_INS1I_ILi2ELi4ELi3EEENS4_18smem_ptr_flag_bitsILi8EEENSK_INS5_IJS1M_SG_EEENS5_IJSG_SB_EEEEEEEvS1V_EENS_8epilogue10collective6detail29Sm90TmaWarpSpecializedAdapterINS26_15DefaultEpilogueIfNS5_IJSB_llEEES2A_NS25_6thread17LinearCombinationIfLi1EffLNS2B_9ScaleType4KindE0ELNS_15FloatRoundStyleE2EfEENS1_15EpilogueDefaultEEEEEvvEEEEvNT_6ParamsE)
        /*0008*/ 	.word	0x000000a8


	//----- nvinfo : EIATTR_FRAME_SIZE
	.align		4
.L_12:
        /*000c*/ 	.byte	0x04, 0x11
        /*000e*/ 	.short	(.L_14 - .L_13)
	.align		4
.L_13:
        /*0010*/ 	.word	index@(_ZN7cutlass13device_kernelINS_4gemm6kernel13GemmUniversalIN4cute5tupleIJiiiiEEENS1_10collective13CollectiveMmaINS1_43MainloopSm90TmaGmmaWarpSpecializedSparseFP8ILi12ENS5_IJNS4_1CILi1EEENSA_ILi2EEESB_EEENS1_32KernelTmaWarpSpecializedPingpongEEENS5_IJNSA_ILi64EEENSA_ILi256EEESG_EEENS_12float_e4m3_tENS5_IJNS4_6LayoutINS5_IJiNS5_IJSC_iEEEiEEENS5_IJlNS5_IJSB_SC_EEElEEEEENSK_INS5_IJNS5_IJSG_iEEESQ_iEEENS5_IJNS5_IJSG_NSA_ILi4096EEEEEENS5_IJSB_lEEElEEEEEEEESJ_NS5_IJlSB_lEEENS4_8TiledMMAINS4_8MMA_AtomIJNS4_4SM904GMMA6SPARSE32GMMA_64x256x64_F32E4M3E4M3_SS_TNILNS12_7ScaleInE1ELS15_1ELNS12_9SparseSelE0EEEEEENSK_INS5_IJSB_SB_SB_EEENS5_IJNSA_ILi0EEES1A_S1A_EEEEENS5_IJNS4_10UnderscoreES1D_S1D_EEEEENS4_23SM90_TMA_LOAD_MULTICASTENS4_14ComposedLayoutINS4_7SwizzleILi1ELi4ELi3EEENS4_25smem_sparse_ptr_flag_bitsILi2ELi8EEENSK_INS5_IJNS5_IJSB_NSA_ILi8EEEEEENS5_IJSC_NSA_ILi32EEEEEEEEENS5_IJNS5_IJS1A_SG_EEESN_EEEEEEEvNS4_8identityENS4_13SM90_TMA_LOADENS1H_INS1I_ILi2ELi4ELi3EEENS4_18smem_ptr_flag_bitsILi8EEENSK_INS5_IJS1M_SG_EEENS5_IJSG_SB_EEEEEEEvS1V_EENS_8epilogue10collective6detail29Sm90TmaWarpSpecializedAdapterINS26_15DefaultEpilogueIfNS5_IJSB_llEEES2A_NS25_6thread17LinearCombinationIfLi1EffLNS2B_9ScaleType4KindE0ELNS_15FloatRoundStyleE2EfEENS1_15EpilogueDefaultEEEEEvvEEEEvNT_6ParamsE)
        /*0014*/ 	.word	0x00000118


	//----- nvinfo : EIATTR_MIN_STACK_SIZE
	.align		4
.L_14:
        /*0018*/ 	.byte	0x04, 0x12
        /*001a*/ 	.short	(.L_16 - .L_15)
	.align		4
.L_15:
        /*001c*/ 	.word	index@(_ZN7cutlass13device_kernelINS_4gemm6kernel13GemmUniversalIN4cute5tupleIJiiiiEEENS1_10collective13CollectiveMmaINS1_43MainloopSm90TmaGmmaWarpSpecializedSparseFP8ILi12ENS5_IJNS4_1CILi1EEENSA_ILi2EEESB_EEENS1_32KernelTmaWarpSpecializedPingpongEEENS5_IJNSA_ILi64EEENSA_ILi256EEESG_EEENS_12float_e4m3_tENS5_IJNS4_6LayoutINS5_IJiNS5_IJSC_iEEEiEEENS5_IJlNS5_IJSB_SC_EEElEEEEENSK_INS5_IJNS5_IJSG_iEEESQ_iEEENS5_IJNS5_IJSG_NSA_ILi4096EEEEEENS5_IJSB_lEEElEEEEEEEESJ_NS5_IJlSB_lEEENS4_8TiledMMAINS4_8MMA_AtomIJNS4_4SM904GMMA6SPARSE32GMMA_64x256x64_F32E4M3E4M3_SS_TNILNS12_7ScaleInE1ELS15_1ELNS12_9SparseSelE0EEEEEENSK_INS5_IJSB_SB_SB_EEENS5_IJNSA_ILi0EEES1A_S1A_EEEEENS5_IJNS4_10UnderscoreES1D_S1D_EEEEENS4_23SM90_TMA_LOAD_MULTICASTENS4_14ComposedLayoutINS4_7SwizzleILi1ELi4ELi3EEENS4_25smem_sparse_ptr_flag_bitsILi2ELi8EEENSK_INS5_IJNS5_IJSB_NSA_ILi8EEEEEENS5_IJSC_NSA_ILi32EEEEEEEEENS5_IJNS5_IJS1A_SG_EEESN_EEEEEEEvNS4_8identityENS4_13SM90_TMA_LOADENS1H_INS1I_ILi2ELi4ELi3EEENS4_18smem_ptr_flag_bitsILi8EEENSK_INS5_IJS1M_SG_EEENS5_IJSG_SB_EEEEEEEvS1V_EENS_8epilogue10collective6detail29Sm90TmaWarpSpecializedAdapterINS26_15DefaultEpilogueIfNS5_IJSB_llEEES2A_NS25_6thread17LinearCombinationIfLi1EffLNS2B_9ScaleType4KindE0ELNS_15FloatRoundStyleE2EfEENS1_15EpilogueDefaultEEEEEvvEEEEvNT_6ParamsE)
        /*0020*/ 	.word	0x00000118
.L_16:


//--------------------- .nv.compat                --------------------------
	.section	.nv.compat,"",@"SHT_CUDA_COMPAT_INFO"
	.align	4
        /*0000*/ 	.byte	0x02, 0x09, 0x01, 0x00, 0x02, 0x02, 0x04, 0x00, 0x02, 0x05, 0x05, 0x00, 0x03, 0x07, 0x01, 0x01
        /*0010*/ 	.byte	0x02, 0x03, 0x01, 0x00, 0x02, 0x06, 0x01, 0x00, 0x04, 0x0b, 0x08, 0x00, 0x00, 0x00, 0x00, 0x00
        /*0020*/ 	.byte	0x00, 0x00, 0x00, 0x00


//--------------------- .nv.info._ZN7cutlass13device_kernelINS_4gemm6kernel13GemmUniversalIN4cute5tupleIJiiiiEEENS1_10collective13CollectiveMmaINS1_43MainloopSm90TmaGmmaWarpSpecializedSparseFP8ILi12ENS5_IJNS4_1CILi1EEENSA_ILi2EEESB_EEENS1_32KernelTmaWarpSpecializedPingpongEEENS5_IJNSA_ILi64EEENSA_ILi256EEESG_EEENS_12float_e4m3_tENS5_IJNS4_6LayoutINS5_IJiNS5_IJSC_iEEEiEEENS5_IJlNS5_IJSB_SC_EEElEEEEENSK_INS5_IJNS5_IJSG_iEEESQ_iEEENS5_IJNS5_IJSG_NSA_ILi4096EEEEEENS5_IJSB_lEEElEEEEEEEESJ_NS5_IJlSB_lEEENS4_8TiledMMAINS4_8MMA_AtomIJNS4_4SM904GMMA6SPARSE32GMMA_64x256x64_F32E4M3E4M3_SS_TNILNS12_7ScaleInE1ELS15_1ELNS12_9SparseSelE0EEEEEENSK_INS5_IJSB_SB_SB_EEENS5_IJNSA_ILi0EEES1A_S1A_EEEEENS5_IJNS4_10UnderscoreES1D_S1D_EEEEENS4_23SM90_TMA_LOAD_MULTICASTENS4_14ComposedLayoutINS4_7SwizzleILi1ELi4ELi3EEENS4_25smem_sparse_ptr_flag_bitsILi2ELi8EEENSK_INS5_IJNS5_IJSB_NSA_ILi8EEEEEENS5_IJSC_NSA_ILi32EEEEEEEEENS5_IJNS5_IJS1A_SG_EEESN_EEEEEEEvNS4_8identityENS4_13SM90_TMA_LOADENS1H_INS1I_ILi2ELi4ELi3EEENS4_18smem_ptr_flag_bitsILi8EEENSK_INS5_IJS1M_SG_EEENS5_IJSG_SB_EEEEEEEvS1V_EENS_8epilogue10collective6detail29Sm90TmaWarpSpecializedAdapterINS26_15DefaultEpilogueIfNS5_IJSB_llEEES2A_NS25_6thread17LinearCombinationIfLi1EffLNS2B_9ScaleType4KindE0ELNS_15FloatRoundStyleE2EfEENS1_15EpilogueDefaultEEEEEvvEEEEvNT_6ParamsE --------------------------
	.section	.nv.info._ZN7cutlass13device_kernelINS_4gemm6kernel13GemmUniversalIN4cute5tupleIJiiiiEEENS1_10collective13CollectiveMmaINS1_43MainloopSm90TmaGmmaWarpSpecializedSparseFP8ILi12ENS5_IJNS4_1CILi1EEENSA_ILi2EEESB_EEENS1_32KernelTmaWarpSpecializedPingpongEEENS5_IJNSA_ILi64EEENSA_ILi256EEESG_EEENS_12float_e4m3_tENS5_IJNS4_6LayoutINS5_IJiNS5_IJSC_iEEEiEEENS5_IJlNS5_IJSB_SC_EEElEEEEENSK_INS5_IJNS5_IJSG_iEEESQ_iEEENS5_IJNS5_IJSG_NSA_ILi4096EEEEEENS5_IJSB_lEEElEEEEEEEESJ_NS5_IJlSB_lEEENS4_8TiledMMAINS4_8MMA_AtomIJNS4_4SM904GMMA6SPARSE32GMMA_64x256x64_F32E4M3E4M3_SS_TNILNS12_7ScaleInE1ELS15_1ELNS12_9SparseSelE0EEEEEENSK_INS5_IJSB_SB_SB_EEENS5_IJNSA_ILi0EEES1A_S1A_EEEEENS5_IJNS4_10UnderscoreES1D_S1D_EEEEENS4_23SM90_TMA_LOAD_MULTICASTENS4_14ComposedLayoutINS4_7SwizzleILi1ELi4ELi3EEENS4_25smem_sparse_ptr_flag_bitsILi2ELi8EEENSK_INS5_IJNS5_IJSB_NSA_ILi8EEEEEENS5_IJSC_NSA_ILi32EEEEEEEEENS5_IJNS5_IJS1A_SG_EEESN_EEEEEEEvNS4_8identityENS4_13SM90_TMA_LOADENS1H_INS1I_ILi2ELi4ELi3EEENS4_18smem_ptr_flag_bitsILi8EEENSK_INS5_IJS1M_SG_EEENS5_IJSG_SB_EEEEEEEvS1V_EENS_8epilogue10collective6detail29Sm90TmaWarpSpecializedAdapterINS26_15DefaultEpilogueIfNS5_IJSB_llEEES2A_NS25_6thread17LinearCombinationIfLi1EffLNS2B_9ScaleType4KindE0ELNS_15FloatRoundStyleE2EfEENS1_15EpilogueDefaultEEEEEvvEEEEvNT_6ParamsE,"",@"SHT_CUDA_INFO"
	.sectionflags	@""
	.align	4


	//----- nvinfo : EIATTR_CUDA_API_VERSION
	.align		4
        /*0000*/ 	.byte	0x04, 0x37
        /*0002*/ 	.short	(.L_18 - .L_17)
.L_17:
        /*0004*/ 	.word	0x00000082


	//----- nvinfo : EIATTR_KPARAM_INFO
	.align		4
.L_18:
        /*0008*/ 	.byte	0x04, 0x17
        /*000a*/ 	.short	(.L_20 - .L_19)
.L_19:
        /*000c*/ 	.word	0x00000000
        /*0010*/ 	.short	0x0000
        /*0012*/ 	.short	0x0070
        /*0014*/ 	.byte	0x00, 0xf0, 0x01, 0x14


	//----- nvinfo : EIATTR_SPARSE_MMA_MASK
	.align		4
.L_20:
        /*0018*/ 	.byte	0x03, 0x50
        /*001a*/ 	.short	0x0001


	//----- nvinfo : EIATTR_MAXREG_COUNT
	.align		4
        /*001c*/ 	.byte	0x03, 0x1b
        /*001e*/ 	.short	0x00a8


	//----- nvinfo : EIATTR_NUM_BARRIERS
	.align		4
        /*0020*/ 	.byte	0x02, 0x4c
        /*0022*/ 	.byte	0x01
	.zero		1


	//----- nvinfo : EIATTR_ANNOTATIONS
	.align		4
        /*0024*/ 	.byte	0x04, 0x55
        /*0026*/ 	.short	(.L_22 - .L_21)


	//   ....[0]....
.L_21:
        /*0028*/ 	.word	0x00000001
        /*002c*/ 	.byte	0x20, 0x08, 0x00, 0x00, 0x01, 0x00, 0x00, 0x00, 0x20, 0x0f, 0x00, 0x00, 0x01, 0x00, 0x00, 0x00
        /* <DEDUP_REMOVED lines=208> */
        /*0d3c*/ 	.byte	0xc0, 0x21, 0x01, 0x00


	//----- nvinfo : EIATTR_MERCURY_ISA_VERSION
	.align		4
.L_22:
        /*0d40*/ 	.byte	0x03, 0x5f
        /*0d42*/ 	.short	0x0101


	//----- nvinfo : EIATTR_INT_WARP_WIDE_INSTR_OFFSETS
	.align		4
        /*0d44*/ 	.byte	0x04, 0x31
        /*0d46*/ 	.short	(.L_24 - .L_23)


	//   ....[0]....
.L_23:
        /*0d48*/ 	.word	0x000006e0


	//   ....[1]....
        /*0d4c*/ 	.word	0x000006f0


	//   ....[2]....
        /*0d50*/ 	.word	0x00000730


	//   ....[3]....
        /*0d54*/ 	.word	0x00000760


	//   ....[4]....
        /*0d58*/ 	.word	0x00000770


	//   ....[5]....
        /*0d5c*/ 	.word	0x000007b0


	//   ....[6]....
        /*0d60*/ 	.word	0x000008e0


	//   ....[7]....
        /*0d64*/ 	.word	0x00000910


	//   ....[8]....
        /*0d68*/ 	.word	0x00003460


	//----- nvinfo : EIATTR_COOP_GROUP_MASK_REGIDS
	.align		4
.L_24:
        /*0d6c*/ 	.byte	0x04, 0x29
        /*0d6e*/ 	.short	(.L_26 - .L_25)


	//   ....[0]....
.L_25:
        /*0d70*/ 	.word	0xffffffff


	//   ....[1]....
        /*0d74*/ 	.word	0xffffffff


	//   ....[2]....
        /*0d78*/ 	.word	0xffffffff


	//   ....[3]....
        /*0d7c*/ 	.word	0xffffffff


	//   ....[4]....
        /*0d80*/ 	.word	0xffffffff


	//   ....[5]....
        /*0d84*/ 	.word	0xffffffff


	//   ....[6]....
        /*0d88*/ 	.word	0xffffffff


	//----- nvinfo : EIATTR_COOP_GROUP_INSTR_OFFSETS
	.align		4
.L_26:
        /*0d8c*/ 	.byte	0x04, 0x28
        /*0d8e*/ 	.short	(.L_28 - .L_27)


	//   ....[0]....
.L_27:
        /*0d90*/ 	.word	0x00000070


	//   ....[1]....
        /*0d94*/ 	.word	0x00000090


	//   ....[2]....
        /*0d98*/ 	.word	0x000001c0


	//   ....[3]....
        /*0d9c*/ 	.word	0x00000510


	//   ....[4]....
        /*0da0*/ 	.word	0x00000560


	//   ....[5]....
        /*0da4*/ 	.word	0x00000620


	//   ....[6]....
        /*0da8*/ 	.word	0x00000a70


	//----- nvinfo : EIATTR_REG_RECONFIG
	.align		4
.L_28:
        /*0dac*/ 	.byte	0x01, 0x54
	.zero		2


	//----- nvinfo : EIATTR_MBARRIER_INSTR_OFFSETS
	.align		4
        /*0db0*/ 	.byte	0x04, 0x39
        /*0db2*/ 	.short	(.L_30 - .L_29)


	//   ....[0]....
.L_29:
        /*0db4*/ 	.word	0x00000360
        /*0db8*/ 	.word	0x000000ff
        /*0dbc*/ 	.word	0x00000000
        /*0dc0*/ 	.short	0x0100
        /*0dc2*/ 	.byte	0x07
	.zero		1


	//   ....[1]....
        /*0dc4*/ 	.word	0x00000370
        /*0dc8*/ 	.word	0x000000ff
        /*0dcc*/ 	.word	0x00000060
        /*0dd0*/ 	.short	0x0100
        /*0dd2*/ 	.byte	0x07
	.zero		1


	//   ....[2]....
        /*0dd4*/ 	.word	0x00000380
        /*0dd8*/ 	.word	0x000000ff
        /*0ddc*/ 	.word	0x00000008
        /*0de0*/ 	.short	0x0100
        /*0de2*/ 	.byte	0x07
	.zero		1


	//   ....[3]....
        /*0de4*/ 	.word	0x00000390
        /*0de8*/ 	.word	0x000000ff
        /*0dec*/ 	.word	0x00000068
        /*0df0*/ 	.short	0x0100
        /*0df2*/ 	.byte	0x07
	.zero		1


	//   ....[4]....
        /*0df4*/ 	.word	0x000003a0
        /*0df8*/ 	.word	0x000000ff
        /*0dfc*/ 	.word	0x00000010
        /*0e00*/ 	.short	0x0100
        /*0e02*/ 	.byte	0x07
	.zero		1


	//   ....[5]....
        /*0e04*/ 	.word	0x000003b0
        /*0e08*/ 	.word	0x000000ff
        /*0e0c*/ 	.word	0x00000070
        /*0e10*/ 	.short	0x0100
        /*0e12*/ 	.byte	0x07
	.zero		1


	//   ....[6]....
        /*0e14*/ 	.word	0x000003c0
        /*0e18*/ 	.word	0x000000ff
        /*0e1c*/ 	.word	0x00000018
        /*0e20*/ 	.short	0x0100
        /*0e22*/ 	.byte	0x07
	.zero		1


	//   ....[7]....
        /*0e24*/ 	.word	0x000003d0
        /*0e28*/ 	.word	0x000000ff
        /*0e2c*/ 	.word	0x00000078
        /*0e30*/ 	.short	0x0100
        /*0e32*/ 	.byte	0x07
	.zero		1


	//   ....[8]....
        /*0e34*/ 	.word	0x000003e0
        /*0e38*/ 	.word	0x000000ff
        /*0e3c*/ 	.word	0x00000020
        /*0e40*/ 	.short	0x0100
        /*0e42*/ 	.byte	0x07
	.zero		1


	//   ....[9]....
        /*0e44*/ 	.word	0x000003f0
        /*0e48*/ 	.word	0x000000ff
        /*0e4c*/ 	.word	0x00000080
        /*0e50*/ 	.short	0x0100
        /*0e52*/ 	.byte	0x07
	.zero		1


	//   ....[10]....
        /*0e54*/ 	.word	0x00000400
        /*0e58*/ 	.word	0x000000ff
        /*0e5c*/ 	.word	0x00000028
        /*0e60*/ 	.short	0x0100
        /*0e62*/ 	.byte	0x07
	.zero		1


	//   ....[11]....
        /*0e64*/ 	.word	0x00000410
        /*0e68*/ 	.word	0x000000ff
        /*0e6c*/ 	.word	0x00000088
        /*0e70*/ 	.short	0x0100
        /*0e72*/ 	.byte	0x07
	.zero		1


	//   ....[12]....
        /*0e74*/ 	.word	0x00000420
        /*0e78*/ 	.word	0x000000ff
        /*0e7c*/ 	.word	0x00000030
        /*0e80*/ 	.short	0x0100
        /*0e82*/ 	.byte	0x07
	.zero		1


	//   ....[13]....
        /*0e84*/ 	.word	0x00000430
        /*0e88*/ 	.word	0x000000ff
        /*0e8c*/ 	.word	0x00000090
        /*0e90*/ 	.short	0x0100
        /*0e92*/ 	.byte	0x07
	.zero		1


	//   ....[14]....
        /*0e94*/ 	.word	0x00000440
        /*0e98*/ 	.word	0x000000ff
        /*0e9c*/ 	.word	0x00000038
        /*0ea0*/ 	.short	0x0100
        /*0ea2*/ 	.byte	0x07
	.zero		1


	//   ....[15]....
        /*0ea4*/ 	.word	0x00000450
        /*0ea8*/ 	.word	0x000000ff
        /*0eac*/ 	.word	0x00000098
        /*0eb0*/ 	.short	0x0100
        /*0eb2*/ 	.byte	0x07
	.zero		1


	//   ....[16]....
        /*0eb4*/ 	.word	0x00000460
        /*0eb8*/ 	.word	0x000000ff
        /*0ebc*/ 	.word	0x00000040
        /*0ec0*/ 	.short	0x0100
        /*0ec2*/ 	.byte	0x07
	.zero		1


	//   ....[17]....
        /*0ec4*/ 	.word	0x00000470
        /*0ec8*/ 	.word	0x000000ff
        /*0ecc*/ 	.word	0x000000a0
        /*0ed0*/ 	.short	0x0100
        /*0ed2*/ 	.byte	0x07
	.zero		1


	//   ....[18]....
        /*0ed4*/ 	.word	0x00000480
        /*0ed8*/ 	.word	0x000000ff
        /*0edc*/ 	.word	0x00000048
        /*0ee0*/ 	.short	0x0100
        /*0ee2*/ 	.byte	0x07
	.zero		1


	//   ....[19]....
        /*0ee4*/ 	.word	0x00000490
        /*0ee8*/ 	.word	0x000000ff
        /*0eec*/ 	.word	0x000000a8
        /*0ef0*/ 	.short	0x0100
        /*0ef2*/ 	.byte	0x07
	.zero		1


	//   ....[20]....
        /*0ef4*/ 	.word	0x000004a0
        /*0ef8*/ 	.word	0x000000ff
        /*0efc*/ 	.word	0x00000050
        /*0f00*/ 	.short	0x0100
        /*0f02*/ 	.byte	0x07
	.zero		1


	//   ....[21]....
        /*0f04*/ 	.word	0x000004b0
        /*0f08*/ 	.word	0x000000ff
        /*0f0c*/ 	.word	0x000000b0
        /*0f10*/ 	.short	0x0100
        /*0f12*/ 	.byte	0x07
	.zero		1


	//   ....[22]....
        /*0f14*/ 	.word	0x000004c0
        /*0f18*/ 	.word	0x000000ff
        /*0f1c*/ 	.word	0x00000058
        /*0f20*/ 	.short	0x0100
        /*0f22*/ 	.byte	0x07
	.zero		1


	//   ....[23]....
        /*0f24*/ 	.word	0x000004d0
        /*0f28*/ 	.word	0x000000ff
        /*0f2c*/ 	.word	0x000000b8
        /*0f30*/ 	.short	0x0100
        /*0f32*/ 	.byte	0x07
	.zero		1


	//   ....[24]....
        /*0f34*/ 	.word	0x00000950
        /*0f38*/ 	.word	0x000000ff
        /*0f3c*/ 	.word	0x000000f0
        /*0f40*/ 	.short	0x0100
        /*0f42*/ 	.byte	0x07
	.zero		1


	//   ....[25]....
        /*0f44*/ 	.word	0x000009b0
        /*0f48*/ 	.word	0x000000ff
        /*0f4c*/ 	.word	0x000000f8
        /*0f50*/ 	.short	0x0100
        /*0f52*/ 	.byte	0x07
	.zero		1


	//   ....[26]....
        /*0f54*/ 	.word	0x000009f0
        /*0f58*/ 	.word	0x000000ff
        /*0f5c*/ 	.word	0x000000d0
        /*0f60*/ 	.short	0x0100
        /*0f62*/ 	.byte	0x0a
	.zero		1


	//   ....[27]....
        /*0f64*/ 	.word	0x00000a00
        /*0f68*/ 	.word	0x000000ff
        /*0f6c*/ 	.word	0x000000d8
        /*0f70*/ 	.short	0x0100
        /*0f72*/ 	.byte	0x0a
	.zero		1


	//   ....[28]....
        /*0f74*/ 	.word	0x00000a10
        /*0f78*/ 	.word	0x000000ff
        /*0f7c*/ 	.word	0x000000e0
        /*0f80*/ 	.short	0x0100
        /*0f82*/ 	.byte	0x0a
	.zero		1


	//   ....[29]....
        /*0f84*/ 	.word	0x00000a20
        /*0f88*/ 	.word	0x000000ff
        /*0f8c*/ 	.word	0x000000e8
        /*0f90*/ 	.short	0x0100
        /*0f92*/ 	.byte	0x0a
	.zero		1


	//   ....[30]....
        /*0f94*/ 	.word	0x00001960
        /*0f98*/ 	.word	0x000000ff
        /*0f9c*/ 	.word	0xfffffff8
        /*0fa0*/ 	.short	0x010a
        /*0fa2*/ 	.byte	0x10
	.zero		1


	//   ....[31]....
        /*0fa4*/ 	.word	0x000023b0
        /*0fa8*/ 	.word	0x000000ff
        /*0fac*/ 	.word	0x00000000
        /*0fb0*/ 	.short	0x010a
        /*0fb2*/ 	.byte	0x08
	.zero		1


	//   ....[32]....
        /*0fb4*/ 	.word	0x000023f0
        /*0fb8*/ 	.word	0x000000ff
        /*0fbc*/ 	.word	0x00000000
        /*0fc0*/ 	.short	0x010a
        /*0fc2*/ 	.byte	0x08
	.zero		1


	//   ....[33]....
        /*0fc4*/ 	.word	0x000034e0
        /*0fc8*/ 	.word	0x00000098
        /*0fcc*/ 	.word	0x00000000
        /*0fd0*/ 	.short	0x0101
        /*0fd2*/ 	.byte	0x3f
	.zero		1


	//   ....[34]....
        /*0fd4*/ 	.word	0x00004a30
        /*0fd8*/ 	.word	0x0000001a
        /*0fdc*/ 	.word	0x00000000
        /*0fe0*/ 	.short	0x0101
        /*0fe2*/ 	.byte	0x1c
	.zero		1


	//   ....[35]....
        /*0fe4*/ 	.word	0x00004a80
        /*0fe8*/ 	.word	0x000000ff
        /*0fec*/ 	.word	0x00000008
        /*0ff0*/ 	.short	0x010a
        /*0ff2*/ 	.byte	0x10
	.zero		1


	//   ....[36]....
        /*0ff4*/ 	.word	0x000103a0
        /*0ff8*/ 	.word	0x00000003
        /*0ffc*/ 	.word	0x00000000
        /*1000*/ 	.short	0x0101
        /*1002*/ 	.byte	0x1c
	.zero		1


	//   ....[37]....
        /*1004*/ 	.word	0x00010e30
        /*1008*/ 	.word	0x00000007
        /*100c*/ 	.word	0x00000060
        /*1010*/ 	.short	0x010a
        /*1012*/ 	.byte	0x3f
	.zero		1


	//   ....[38]....
        /*1014*/ 	.word	0x000112b0
        /*1018*/ 	.word	0x00000004
        /*101c*/ 	.word	0x000000f8
        /*1020*/ 	.short	0x0101
        /*1022*/ 	.byte	0x3f
	.zero		1


	//   ....[39]....
        /*1024*/ 	.word	0x00011a90
        /*1028*/ 	.word	0x00000005
        /*102c*/ 	.word	0x00000000
        /*1030*/ 	.short	0x010a
        /*1032*/ 	.byte	0x3f
	.zero		1


	//   ....[40]....
        /*1034*/ 	.word	0x00011b10
        /*1038*/ 	.word	0x00000007
        /*103c*/ 	.word	0x00000000
        /*1040*/ 	.short	0x010a
        /*1042*/ 	.byte	0x3f
	.zero		1


	//   ....[41]....
        /*1044*/ 	.word	0x00011ba0
        /*1048*/ 	.word	0x00000006
        /*104c*/ 	.word	0x00000000
        /*1050*/ 	.short	0x010a
        /*1052*/ 	.byte	0x3f
	.zero		1


	//   ....[42]....
        /*1054*/ 	.word	0x00011c30
        /*1058*/ 	.word	0x00000009
        /*105c*/ 	.word	0x00000000
        /*1060*/ 	.short	0x010a
        /*1062*/ 	.byte	0x3f
	.zero		1


	//   ....[43]....
        /*1064*/ 	.word	0x00011cc0
        /*1068*/ 	.word	0x00000006
        /*106c*/ 	.word	0x00000000
        /*1070*/ 	.short	0x010a
        /*1072*/ 	.byte	0x3f
	.zero		1


	//   ....[44]....
        /*1074*/ 	.word	0x00011d50
        /*1078*/ 	.word	0x00000009
        /*107c*/ 	.word	0x00000000
        /*1080*/ 	.short	0x010a
        /*1082*/ 	.byte	0x3f
	.zero		1


	//   ....[45]....
        /*1084*/ 	.word	0x00011de0
        /*1088*/ 	.word	0x00000006
        /*108c*/ 	.word	0x00000000
        /*1090*/ 	.short	0x010a
        /*1092*/ 	.byte	0x3f
	.zero		1


	//   ....[46]....
        /*1094*/ 	.word	0x00011e70
        /*1098*/ 	.word	0x00000009
        /*109c*/ 	.word	0x00000000
        /*10a0*/ 	.short	0x010a
        /*10a2*/ 	.byte	0x3f
	.zero		1


	//   ....[47]....
        /*10a4*/ 	.word	0x00011f00
        /*10a8*/ 	.word	0x00000006
        /*10ac*/ 	.word	0x00000000
        /*10b0*/ 	.short	0x010a
        /*10b2*/ 	.byte	0x3f
	.zero		1


	//   ....[48]....
        /*10b4*/ 	.word	0x00011f90
        /*10b8*/ 	.word	0x00000009
        /*10bc*/ 	.word	0x00000000
        /*10c0*/ 	.short	0x010a
        /*10c2*/ 	.byte	0x3f
	.zero		1


	//   ....[49]....
        /*10c4*/ 	.word	0x00012020
        /*10c8*/ 	.word	0x00000006
        /*10cc*/ 	.word	0x00000000
        /*10d0*/ 	.short	0x010a
        /*10d2*/ 	.byte	0x3f
	.zero		1


	//   ....[50]....
        /*10d4*/ 	.word	0x000120b0
        /*10d8*/ 	.word	0x00000003
        /*10dc*/ 	.word	0x00000000
        /*10e0*/ 	.short	0x010a
        /*10e2*/ 	.byte	0x3f
	.zero		1


	//   ....[51]....
        /*10e4*/ 	.word	0x00012120
        /*10e8*/ 	.word	0x00000003
        /*10ec*/ 	.word	0xfffffff8
        /*10f0*/ 	.short	0x010a
        /*10f2*/ 	.byte	0x3f
	.zero		1


	//   ....[52]....
        /*10f4*/ 	.word	0x00012190
        /*10f8*/ 	.word	0x00000000
        /*10fc*/ 	.word	0x00000000
        /*1100*/ 	.short	0x010a
        /*1102*/ 	.byte	0x3f
	.zero		1


	//   ....[53]....
        /*1104*/ 	.word	0x00012200
        /*1108*/ 	.word	0x0000001b
        /*110c*/ 	.word	0x00000008
        /*1110*/ 	.short	0x010a
        /*1112*/ 	.byte	0x3f
	.zero		1


	//   ....[54]....
        /*1114*/ 	.word	0x000122d0
        /*1118*/ 	.word	0x00000007
        /*111c*/ 	.word	0x00000060
        /*1120*/ 	.short	0x010a
        /*1122*/ 	.byte	0x3f
	.zero		1


	//   ....[55]....
        /*1124*/ 	.word	0x000123b0
        /*1128*/ 	.word	0x00000005
        /*112c*/ 	.word	0x00000000
        /*1130*/ 	.short	0x010a
        /*1132*/ 	.byte	0x3f
	.zero		1


	//   ....[56]....
        /*1134*/ 	.word	0x00012400
        /*1138*/ 	.word	0x00000007
        /*113c*/ 	.word	0x00000000
        /*1140*/ 	.short	0x010a
        /*1142*/ 	.byte	0x3f
	.zero		1


	//   ....[57]....
        /*1144*/ 	.word	0x00012450
        /*1148*/ 	.word	0x00000006
        /*114c*/ 	.word	0x00000000
        /*1150*/ 	.short	0x010a
        /*1152*/ 	.byte	0x3f
	.zero		1


	//   ....[58]....
        /*1154*/ 	.word	0x000124a0
        /*1158*/ 	.word	0x00000009
        /*115c*/ 	.word	0x00000000
        /*1160*/ 	.short	0x010a
        /*1162*/ 	.byte	0x3f
	.zero		1


	//   ....[59]....
        /*1164*/ 	.word	0x000124f0
        /*1168*/ 	.word	0x00000006
        /*116c*/ 	.word	0x00000000
        /*1170*/ 	.short	0x010a
        /*1172*/ 	.byte	0x3f
	.zero		1


	//   ....[60]....
        /*1174*/ 	.word	0x00012540
        /*1178*/ 	.word	0x00000009
        /*117c*/ 	.word	0x00000000
        /*1180*/ 	.short	0x010a
        /*1182*/ 	.byte	0x3f
	.zero		1


	//   ....[61]....
        /*1184*/ 	.word	0x00012590
        /*1188*/ 	.word	0x00000006
        /*118c*/ 	.word	0x00000000
        /*1190*/ 	.short	0x010a
        /*1192*/ 	.byte	0x3f
	.zero		1


	//   ....[62]....
        /*1194*/ 	.word	0x000125e0
        /*1198*/ 	.word	0x00000009
        /*119c*/ 	.word	0x00000000
        /*11a0*/ 	.short	0x010a
        /*11a2*/ 	.byte	0x3f
	.zero		1


	//   ....[63]....
        /*11a4*/ 	.word	0x00012630
        /*11a8*/ 	.word	0x00000006
        /*11ac*/ 	.word	0x00000000
        /*11b0*/ 	.short	0x010a
        /*11b2*/ 	.byte	0x3f
	.zero		1


	//   ....[64]....
        /*11b4*/ 	.word	0x00012680
        /*11b8*/ 	.word	0x00000009
        /*11bc*/ 	.word	0x00000000
        /*11c0*/ 	.short	0x010a
        /*11c2*/ 	.byte	0x3f
	.zero		1


	//   ....[65]....
        /*11c4*/ 	.word	0x000126d0
        /*11c8*/ 	.word	0x00000006
        /*11cc*/ 	.word	0x00000000
        /*11d0*/ 	.short	0x010a
        /*11d2*/ 	.byte	0x3f
	.zero		1


	//----- nvinfo : EIATTR_NUM_MBARRIERS
	.align		4
.L_30:
        /*11d4*/ 	.byte	0x03, 0x38
        /*11d6*/ 	.short	0x001e


	//----- nvinfo : EIATTR_EXIT_INSTR_OFFSETS
	.align		4
        /*11d8*/ 	.byte	0x04, 0x1c
        /*11da*/ 	.short	(.L_32 - .L_31)


	//   ....[0]....
.L_31:
        /*11dc*/ 	.word	0x000015f0


	//   ....[1]....
        /*11e0*/ 	.word	0x00001650


	//   ....[2]....
        /*11e4*/ 	.word	0x00010ab0


	//   ....[3]....
        /*11e8*/ 	.word	0x00010ae0


	//   ....[4]....
        /*11ec*/ 	.word	0x00012100


	//----- nvinfo : EIATTR_MAX_THREADS
	.align		4
.L_32:
        /*11f0*/ 	.byte	0x04, 0x05
        /*11f2*/ 	.short	(.L_34 - .L_33)
.L_33:
        /*11f4*/ 	.word	0x00000180
        /*11f8*/ 	.word	0x00000001
        /*11fc*/ 	.word	0x00000001


	//----- nvinfo : EIATTR_CRS_STACK_SIZE
	.align		4
.L_34:
        /*1200*/ 	.byte	0x04, 0x1e
        /*1202*/ 	.short	(.L_36 - .L_35)
.L_35:
        /*1204*/ 	.word	0x00000000


	//----- nvinfo : EIATTR_CBANK_PARAM_SIZE
	.align		4
.L_36:
        /*1208*/ 	.byte	0x03, 0x19
        /*120a*/ 	.short	0x0570


	//----- nvinfo : EIATTR_PARAM_CBANK
	.align		4
        /*120c*/ 	.byte	0x04, 0x0a
        /*120e*/ 	.short	(.L_38 - .L_37)
	.align		4
.L_37:
        /*1210*/ 	.word	index@(.nv.constant0._ZN7cutlass13device_kernelINS_4gemm6kernel13GemmUniversalIN4cute5tupleIJiiiiEEENS1_10collective13CollectiveMmaINS1_43MainloopSm90TmaGmmaWarpSpecializedSparseFP8ILi12ENS5_IJNS4_1CILi1EEENSA_ILi2EEESB_EEENS1_32KernelTmaWarpSpecializedPingpongEEENS5_IJNSA_ILi64EEENSA_ILi256EEESG_EEENS_12float_e4m3_tENS5_IJNS4_6LayoutINS5_IJiNS5_IJSC_iEEEiEEENS5_IJlNS5_IJSB_SC_EEElEEEEENSK_INS5_IJNS5_IJSG_iEEESQ_iEEENS5_IJNS5_IJSG_NSA_ILi4096EEEEEENS5_IJSB_lEEElEEEEEEEESJ_NS5_IJlSB_lEEENS4_8TiledMMAINS4_8MMA_AtomIJNS4_4SM904GMMA6SPARSE32GMMA_64x256x64_F32E4M3E4M3_SS_TNILNS12_7ScaleInE1ELS15_1ELNS12_9SparseSelE0EEEEEENSK_INS5_IJSB_SB_SB_EEENS5_IJNSA_ILi0EEES1A_S1A_EEEEENS5_IJNS4_10UnderscoreES1D_S1D_EEEEENS4_23SM90_TMA_LOAD_MULTICASTENS4_14ComposedLayoutINS4_7SwizzleILi1ELi4ELi3EEENS4_25smem_sparse_ptr_flag_bitsILi2ELi8EEENSK_INS5_IJNS5_IJSB_NSA_ILi8EEEEEENS5_IJSC_NSA_ILi32EEEEEEEEENS5_IJNS5_IJS1A_SG_EEESN_EEEEEEEvNS4_8identityENS4_13SM90_TMA_LOADENS1H_INS1I_ILi2ELi4ELi3EEENS4_18smem_ptr_flag_bitsILi8EEENSK_INS5_IJS1M_SG_EEENS5_IJSG_SB_EEEEEEEvS1V_EENS_8epilogue10collective6detail29Sm90TmaWarpSpecializedAdapterINS26_15DefaultEpilogueIfNS5_IJSB_llEEES2A_NS25_6thread17LinearCombinationIfLi1EffLNS2B_9ScaleType4KindE0ELNS_15FloatRoundStyleE2EfEENS1_15EpilogueDefaultEEEEEvvEEEEvNT_6ParamsE)
        /*1214*/ 	.short	0x0210
        /*1216*/ 	.short	0x0570


	//----- nvinfo : EIATTR_SW_WAR
	.align		4
.L_38:
        /*1218*/ 	.byte	0x04, 0x36
        /*121a*/ 	.short	(.L_40 - .L_39)
.L_39:
        /*121c*/ 	.word	0x00000008
.L_40:


//--------------------- .nv.callgraph             --------------------------
	.section	.nv.callgraph,"",@"SHT_CUDA_CALLGRAPH"
	.align	4
	.sectionentsize	8
	.align		4
        /*0000*/ 	.word	0x00000000
	.align		4
        /*0004*/ 	.word	0xffffffff
	.align		4
        /*0008*/ 	.word	0x00000000
	.align		4
        /*000c*/ 	.word	0xfffffffe
	.align		4
        /*0010*/ 	.word	0x00000000
	.align		4
        /*0014*/ 	.word	0xfffffffd
	.align		4
        /*0018*/ 	.word	0x00000000
	.align		4
        /*001c*/ 	.word	0xfffffffc


//--------------------- .nv.constant4             --------------------------
	.section	.nv.constant4,"a",@progbits
	.align	8
	.align		8
.nv.constant4:
        /*0000*/ 	.dword	_ZN39_INTERNAL_acfca3bc_4_k_cu_7a47a024_29294cuda3std3__45__cpo5beginE
	.align		8
        /*0008*/ 	.dword	_ZN39_INTERNAL_acfca3bc_4_k_cu_7a47a024_29294cuda3std3__45__cpo3endE
	.align		8
        /*0010*/ 	.dword	_ZN39_INTERNAL_acfca3bc_4_k_cu_7a47a024_29294cuda3std3__45__cpo6cbeginE
	.align		8
        /*0018*/ 	.dword	_ZN39_INTERNAL_acfca3bc_4_k_cu_7a47a024_29294cuda3std3__45__cpo4cendE
	.align		8
        /*0020*/ 	.dword	_ZN39_INTERNAL_acfca3bc_4_k_cu_7a47a024_29294cuda3std3__441_GLOBAL__N__acfca3bc_4_k_cu_7a47a024_29296ignoreE
	.align		8
        /*0028*/ 	.dword	_ZN39_INTERNAL_acfca3bc_4_k_cu_7a47a024_29294cuda3std3__419piecewise_constructE
	.align		8
        /*0030*/ 	.dword	_ZN39_INTERNAL_acfca3bc_4_k_cu_7a47a024_29294cuda3std3__48in_placeE
	.align		8
        /*0038*/ 	.dword	_ZN39_INTERNAL_acfca3bc_4_k_cu_7a47a024_29294cuda3std6ranges3__45__cpo4swapE
	.align		8
        /*0040*/ 	.dword	_ZN39_INTERNAL_acfca3bc_4_k_cu_7a47a024_29294cuda3std6ranges3__45__cpo9iter_moveE
	.align		8
        /*0048*/ 	.dword	_ZN39_INTERNAL_acfca3bc_4_k_cu_7a47a024_29294cute7productE
	.align		8
        /*0050*/ 	.dword	_ZN39_INTERNAL_acfca3bc_4_k_cu_7a47a024_29294cute1_E


//--------------------- .text._ZN7cutlass13device_kernelINS_4gemm6kernel13GemmUniversalIN4cute5tupleIJiiiiEEENS1_10collective13CollectiveMmaINS1_43MainloopSm90TmaGmmaWarpSpecializedSparseFP8ILi12ENS5_IJNS4_1CILi1EEENSA_ILi2EEESB_EEENS1_32KernelTmaWarpSpecializedPingpongEEENS5_IJNSA_ILi64EEENSA_ILi256EEESG_EEENS_12float_e4m3_tENS5_IJNS4_6LayoutINS5_IJiNS5_IJSC_iEEEiEEENS5_IJlNS5_IJSB_SC_EEElEEEEENSK_INS5_IJNS5_IJSG_iEEESQ_iEEENS5_IJNS5_IJSG_NSA_ILi4096EEEEEENS5_IJSB_lEEElEEEEEEEESJ_NS5_IJlSB_lEEENS4_8TiledMMAINS4_8MMA_AtomIJNS4_4SM904GMMA6SPARSE32GMMA_64x256x64_F32E4M3E4M3_SS_TNILNS12_7ScaleInE1ELS15_1ELNS12_9SparseSelE0EEEEEENSK_INS5_IJSB_SB_SB_EEENS5_IJNSA_ILi0EEES1A_S1A_EEEEENS5_IJNS4_10UnderscoreES1D_S1D_EEEEENS4_23SM90_TMA_LOAD_MULTICASTENS4_14ComposedLayoutINS4_7SwizzleILi1ELi4ELi3EEENS4_25smem_sparse_ptr_flag_bitsILi2ELi8EEENSK_INS5_IJNS5_IJSB_NSA_ILi8EEEEEENS5_IJSC_NSA_ILi32EEEEEEEEENS5_IJNS5_IJS1A_SG_EEESN_EEEEEEEvNS4_8identityENS4_13SM90_TMA_LOADENS1H_INS1I_ILi2ELi4ELi3EEENS4_18smem_ptr_flag_bitsILi8EEENSK_INS5_IJS1M_SG_EEENS5_IJSG_SB_EEEEEEEvS1V_EENS_8epilogue10collective6detail29Sm90TmaWarpSpecializedAdapterINS26_15DefaultEpilogueIfNS5_IJSB_llEEES2A_NS25_6thread17LinearCombinationIfLi1EffLNS2B_9ScaleType4KindE0ELNS_15FloatRoundStyleE2EfEENS1_15EpilogueDefaultEEEEEvvEEEEvNT_6ParamsE --------------------------
	.section	.text._ZN7cutlass13device_kernelINS_4gemm6kernel13GemmUniversalIN4cute5tupleIJiiiiEEENS1_10collective13CollectiveMmaINS1_43MainloopSm90TmaGmmaWarpSpecializedSparseFP8ILi12ENS5_IJNS4_1CILi1EEENSA_ILi2EEESB_EEENS1_32KernelTmaWarpSpecializedPingpongEEENS5_IJNSA_ILi64EEENSA_ILi256EEESG_EEENS_12float_e4m3_tENS5_IJNS4_6LayoutINS5_IJiNS5_IJSC_iEEEiEEENS5_IJlNS5_IJSB_SC_EEElEEEEENSK_INS5_IJNS5_IJSG_iEEESQ_iEEENS5_IJNS5_IJSG_NSA_ILi4096EEEEEENS5_IJSB_lEEElEEEEEEEESJ_NS5_IJlSB_lEEENS4_8TiledMMAINS4_8MMA_AtomIJNS4_4SM904GMMA6SPARSE32GMMA_64x256x64_F32E4M3E4M3_SS_TNILNS12_7ScaleInE1ELS15_1ELNS12_9SparseSelE0EEEEEENSK_INS5_IJSB_SB_SB_EEENS5_IJNSA_ILi0EEES1A_S1A_EEEEENS5_IJNS4_10UnderscoreES1D_S1D_EEEEENS4_23SM90_TMA_LOAD_MULTICASTENS4_14ComposedLayoutINS4_7SwizzleILi1ELi4ELi3EEENS4_25smem_sparse_ptr_flag_bitsILi2ELi8EEENSK_INS5_IJNS5_IJSB_NSA_ILi8EEEEEENS5_IJSC_NSA_ILi32EEEEEEEEENS5_IJNS5_IJS1A_SG_EEESN_EEEEEEEvNS4_8identityENS4_13SM90_TMA_LOADENS1H_INS1I_ILi2ELi4ELi3EEENS4_18smem_ptr_flag_bitsILi8EEENSK_INS5_IJS1M_SG_EEENS5_IJSG_SB_EEEEEEEvS1V_EENS_8epilogue10collective6detail29Sm90TmaWarpSpecializedAdapterINS26_15DefaultEpilogueIfNS5_IJSB_llEEES2A_NS25_6thread17LinearCombinationIfLi1EffLNS2B_9ScaleType4KindE0ELNS_15FloatRoundStyleE2EfEENS1_15EpilogueDefaultEEEEEvvEEEEvNT_6ParamsE,"ax",@progbits
	.align	128
.text._ZN7cutlass13device_kernelINS_4gemm6kernel13GemmUniversalIN4cute5tupleIJiiiiEEENS1_10collective13CollectiveMmaINS1_43MainloopSm90TmaGmmaWarpSpecializedSparseFP8ILi12ENS5_IJNS4_1CILi1EEENSA_ILi2EEESB_EEENS1_32KernelTmaWarpSpecializedPingpongEEENS5_IJNSA_ILi64EEENSA_ILi256EEESG_EEENS_12float_e4m3_tENS5_IJNS4_6LayoutINS5_IJiNS5_IJSC_iEEEiEEENS5_IJlNS5_IJSB_SC_EEElEEEEENSK_INS5_IJNS5_IJSG_iEEESQ_iEEENS5_IJNS5_IJSG_NSA_ILi4096EEEEEENS5_IJSB_lEEElEEEEEEEESJ_NS5_IJlSB_lEEENS4_8TiledMMAINS4_8MMA_AtomIJNS4_4SM904GMMA6SPARSE32GMMA_64x256x64_F32E4M3E4M3_SS_TNILNS12_7ScaleInE1ELS15_1ELNS12_9SparseSelE0EEEEEENSK_INS5_IJSB_SB_SB_EEENS5_IJNSA_ILi0EEES1A_S1A_EEEEENS5_IJNS4_10UnderscoreES1D_S1D_EEEEENS4_23SM90_TMA_LOAD_MULTICASTENS4_14ComposedLayoutINS4_7SwizzleILi1ELi4ELi3EEENS4_25smem_sparse_ptr_flag_bitsILi2ELi8EEENSK_INS5_IJNS5_IJSB_NSA_ILi8EEEEEENS5_IJSC_NSA_ILi32EEEEEEEEENS5_IJNS5_IJS1A_SG_EEESN_EEEEEEEvNS4_8identityENS4_13SM90_TMA_LOADENS1H_INS1I_ILi2ELi4ELi3EEENS4_18smem_ptr_flag_bitsILi8EEENSK_INS5_IJS1M_SG_EEENS5_IJSG_SB_EEEEEEEvS1V_EENS_8epilogue10collective6detail29Sm90TmaWarpSpecializedAdapterINS26_15DefaultEpilogueIfNS5_IJSB_llEEES2A_NS25_6thread17LinearCombinationIfLi1EffLNS2B_9ScaleType4KindE0ELNS_15FloatRoundStyleE2EfEENS1_15EpilogueDefaultEEEEEvvEEEEvNT_6ParamsE:
        .type           _ZN7cutlass13device_kernelINS_4gemm6kernel13GemmUniversalIN4cute5tupleIJiiiiEEENS1_10collective13CollectiveMmaINS1_43MainloopSm90TmaGmmaWarpSpecializedSparseFP8ILi12ENS5_IJNS4_1CILi1EEENSA_ILi2EEESB_EEENS1_32KernelTmaWarpSpecializedPingpongEEENS5_IJNSA_ILi64EEENSA_ILi256EEESG_EEENS_12float_e4m3_tENS5_IJNS4_6LayoutINS5_IJiNS5_IJSC_iEEEiEEENS5_IJlNS5_IJSB_SC_EEElEEEEENSK_INS5_IJNS5_IJSG_iEEESQ_iEEENS5_IJNS5_IJSG_NSA_ILi4096EEEEEENS5_IJSB_lEEElEEEEEEEESJ_NS5_IJlSB_lEEENS4_8TiledMMAINS4_8MMA_AtomIJNS4_4SM904GMMA6SPARSE32GMMA_64x256x64_F32E4M3E4M3_SS_TNILNS12_7ScaleInE1ELS15_1ELNS12_9SparseSelE0EEEEEENSK_INS5_IJSB_SB_SB_EEENS5_IJNSA_ILi0EEES1A_S1A_EEEEENS5_IJNS4_10UnderscoreES1D_S1D_EEEEENS4_23SM90_TMA_LOAD_MULTICASTENS4_14ComposedLayoutINS4_7SwizzleILi1ELi4ELi3EEENS4_25smem_sparse_ptr_flag_bitsILi2ELi8EEENSK_INS5_IJNS5_IJSB_NSA_ILi8EEEEEENS5_IJSC_NSA_ILi32EEEEEEEEENS5_IJNS5_IJS1A_SG_EEESN_EEEEEEEvNS4_8identityENS4_13SM90_TMA_LOADENS1H_INS1I_ILi2ELi4ELi3EEENS4_18smem_ptr_flag_bitsILi8EEENSK_INS5_IJS1M_SG_EEENS5_IJSG_SB_EEEEEEEvS1V_EENS_8epilogue10collective6detail29Sm90TmaWarpSpecializedAdapterINS26_15DefaultEpilogueIfNS5_IJSB_llEEES2A_NS25_6thread17LinearCombinationIfLi1EffLNS2B_9ScaleType4KindE0ELNS_15FloatRoundStyleE2EfEENS1_15EpilogueDefaultEEEEEvvEEEEvNT_6ParamsE,@function
        .size           _ZN7cutlass13device_kernelINS_4gemm6kernel13GemmUniversalIN4cute5tupleIJiiiiEEENS1_10collective13CollectiveMmaINS1_43MainloopSm90TmaGmmaWarpSpecializedSparseFP8ILi12ENS5_IJNS4_1CILi1EEENSA_ILi2EEESB_EEENS1_32KernelTmaWarpSpecializedPingpongEEENS5_IJNSA_ILi64EEENSA_ILi256EEESG_EEENS_12float_e4m3_tENS5_IJNS4_6LayoutINS5_IJiNS5_IJSC_iEEEiEEENS5_IJlNS5_IJSB_SC_EEElEEEEENSK_INS5_IJNS5_IJSG_iEEESQ_iEEENS5_IJNS5_IJSG_NSA_ILi4096EEEEEENS5_IJSB_lEEElEEEEEEEESJ_NS5_IJlSB_lEEENS4_8TiledMMAINS4_8MMA_AtomIJNS4_4SM904GMMA6SPARSE32GMMA_64x256x64_F32E4M3E4M3_SS_TNILNS12_7ScaleInE1ELS15_1ELNS12_9SparseSelE0EEEEEENSK_INS5_IJSB_SB_SB_EEENS5_IJNSA_ILi0EEES1A_S1A_EEEEENS5_IJNS4_10UnderscoreES1D_S1D_EEEEENS4_23SM90_TMA_LOAD_MULTICASTENS4_14ComposedLayoutINS4_7SwizzleILi1ELi4ELi3EEENS4_25smem_sparse_ptr_flag_bitsILi2ELi8EEENSK_INS5_IJNS5_IJSB_NSA_ILi8EEEEEENS5_IJSC_NSA_ILi32EEEEEEEEENS5_IJNS5_IJS1A_SG_EEESN_EEEEEEEvNS4_8identityENS4_13SM90_TMA_LOADENS1H_INS1I_ILi2ELi4ELi3EEENS4_18smem_ptr_flag_bitsILi8EEENSK_INS5_IJS1M_SG_EEENS5_IJSG_SB_EEEEEEEvS1V_EENS_8epilogue10collective6detail29Sm90TmaWarpSpecializedAdapterINS26_15DefaultEpilogueIfNS5_IJSB_llEEES2A_NS25_6thread17LinearCombinationIfLi1EffLNS2B_9ScaleType4KindE0ELNS_15FloatRoundStyleE2EfEENS1_15EpilogueDefaultEEEEEvvEEEEvNT_6ParamsE,(.L_x_279 - _ZN7cutlass13device_kernelINS_4gemm6kernel13GemmUniversalIN4cute5tupleIJiiiiEEENS1_10collective13CollectiveMmaINS1_43MainloopSm90TmaGmmaWarpSpecializedSparseFP8ILi12ENS5_IJNS4_1CILi1EEENSA_ILi2EEESB_EEENS1_32KernelTmaWarpSpecializedPingpongEEENS5_IJNSA_ILi64EEENSA_ILi256EEESG_EEENS_12float_e4m3_tENS5_IJNS4_6LayoutINS5_IJiNS5_IJSC_iEEEiEEENS5_IJlNS5_IJSB_SC_EEElEEEEENSK_INS5_IJNS5_IJSG_iEEESQ_iEEENS5_IJNS5_IJSG_NSA_ILi4096EEEEEENS5_IJSB_lEEElEEEEEEEESJ_NS5_IJlSB_lEEENS4_8TiledMMAINS4_8MMA_AtomIJNS4_4SM904GMMA6SPARSE32GMMA_64x256x64_F32E4M3E4M3_SS_TNILNS12_7ScaleInE1ELS15_1ELNS12_9SparseSelE0EEEEEENSK_INS5_IJSB_SB_SB_EEENS5_IJNSA_ILi0EEES1A_S1A_EEEEENS5_IJNS4_10UnderscoreES1D_S1D_EEEEENS4_23SM90_TMA_LOAD_MULTICASTENS4_14ComposedLayoutINS4_7SwizzleILi1ELi4ELi3EEENS4_25smem_sparse_ptr_flag_bitsILi2ELi8EEENSK_INS5_IJNS5_IJSB_NSA_ILi8EEEEEENS5_IJSC_NSA_ILi32EEEEEEEEENS5_IJNS5_IJS1A_SG_EEESN_EEEEEEEvNS4_8identityENS4_13SM90_TMA_LOADENS1H_INS1I_ILi2ELi4ELi3EEENS4_18smem_ptr_flag_bitsILi8EEENSK_INS5_IJS1M_SG_EEENS5_IJSG_SB_EEEEEEEvS1V_EENS_8epilogue10collective6detail29Sm90TmaWarpSpecializedAdapterINS26_15DefaultEpilogueIfNS5_IJSB_llEEES2A_NS25_6thread17LinearCombinationIfLi1EffLNS2B_9ScaleType4KindE0ELNS_15FloatRoundStyleE2EfEENS1_15EpilogueDefaultEEEEEvvEEEEvNT_6ParamsE)
        .other          _ZN7cutlass13device_kernelINS_4gemm6kernel13GemmUniversalIN4cute5tupleIJiiiiEEENS1_10collective13CollectiveMmaINS1_43MainloopSm90TmaGmmaWarpSpecializedSparseFP8ILi12ENS5_IJNS4_1CILi1EEENSA_ILi2EEESB_EEENS1_32KernelTmaWarpSpecializedPingpongEEENS5_IJNSA_ILi64EEENSA_ILi256EEESG_EEENS_12float_e4m3_tENS5_IJNS4_6LayoutINS5_IJiNS5_IJSC_iEEEiEEENS5_IJlNS5_IJSB_SC_EEElEEEEENSK_INS5_IJNS5_IJSG_iEEESQ_iEEENS5_IJNS5_IJSG_NSA_ILi4096EEEEEENS5_IJSB_lEEElEEEEEEEESJ_NS5_IJlSB_lEEENS4_8TiledMMAINS4_8MMA_AtomIJNS4_4SM904GMMA6SPARSE32GMMA_64x256x64_F32E4M3E4M3_SS_TNILNS12_7ScaleInE1ELS15_1ELNS12_9SparseSelE0EEEEEENSK_INS5_IJSB_SB_SB_EEENS5_IJNSA_ILi0EEES1A_S1A_EEEEENS5_IJNS4_10UnderscoreES1D_S1D_EEEEENS4_23SM90_TMA_LOAD_MULTICASTENS4_14ComposedLayoutINS4_7SwizzleILi1ELi4ELi3EEENS4_25smem_sparse_ptr_flag_bitsILi2ELi8EEENSK_INS5_IJNS5_IJSB_NSA_ILi8EEEEEENS5_IJSC_NSA_ILi32EEEEEEEEENS5_IJNS5_IJS1A_SG_EEESN_EEEEEEEvNS4_8identityENS4_13SM90_TMA_LOADENS1H_INS1I_ILi2ELi4ELi3EEENS4_18smem_ptr_flag_bitsILi8EEENSK_INS5_IJS1M_SG_EEENS5_IJSG_SB_EEEEEEEvS1V_EENS_8epilogue10collective6detail29Sm90TmaWarpSpecializedAdapterINS26_15DefaultEpilogueIfNS5_IJSB_llEEES2A_NS25_6thread17LinearCombinationIfLi1EffLNS2B_9ScaleType4KindE0ELNS_15FloatRoundStyleE2EfEENS1_15EpilogueDefaultEEEEEvvEEEEvNT_6ParamsE,@"STO_CUDA_ENTRY STV_DEFAULT"
_ZN7cutlass13device_kernelINS_4gemm6kernel13GemmUniversalIN4cute5tupleIJiiiiEEENS1_10collective13CollectiveMmaINS1_43MainloopSm90TmaGmmaWarpSpecializedSparseFP8ILi12ENS5_IJNS4_1CILi1EEENSA_ILi2EEESB_EEENS1_32KernelTmaWarpSpecializedPingpongEEENS5_IJNSA_ILi64EEENSA_ILi256EEESG_EEENS_12float_e4m3_tENS5_IJNS4_6LayoutINS5_IJiNS5_IJSC_iEEEiEEENS5_IJlNS5_IJSB_SC_EEElEEEEENSK_INS5_IJNS5_IJSG_iEEESQ_iEEENS5_IJNS5_IJSG_NSA_ILi4096EEEEEENS5_IJSB_lEEElEEEEEEEESJ_NS5_IJlSB_lEEENS4_8TiledMMAINS4_8MMA_AtomIJNS4_4SM904GMMA6SPARSE32GMMA_64x256x64_F32E4M3E4M3_SS_TNILNS12_7ScaleInE1ELS15_1ELNS12_9SparseSelE0EEEEEENSK_INS5_IJSB_SB_SB_EEENS5_IJNSA_ILi0EEES1A_S1A_EEEEENS5_IJNS4_10UnderscoreES1D_S1D_EEEEENS4_23SM90_TMA_LOAD_MULTICASTENS4_14ComposedLayoutINS4_7SwizzleILi1ELi4ELi3EEENS4_25smem_sparse_ptr_flag_bitsILi2ELi8EEENSK_INS5_IJNS5_IJSB_NSA_ILi8EEEEEENS5_IJSC_NSA_ILi32EEEEEEEEENS5_IJNS5_IJS1A_SG_EEESN_EEEEEEEvNS4_8identityENS4_13SM90_TMA_LOADENS1H_INS1I_ILi2ELi4ELi3EEENS4_18smem_ptr_flag_bitsILi8EEENSK_INS5_IJS1M_SG_EEENS5_IJSG_SB_EEEEEEEvS1V_EENS_8epilogue10collective6detail29Sm90TmaWarpSpecializedAdapterINS26_15DefaultEpilogueIfNS5_IJSB_llEEES2A_NS25_6thread17LinearCombinationIfLi1EffLNS2B_9ScaleType4KindE0ELNS_15FloatRoundStyleE2EfEENS1_15EpilogueDefaultEEEEEvvEEEEvNT_6ParamsE:
[----:B------:R-:W0:Y:S02]  /*0000*/  LDC R1, c[0x0][0x28] ;  /* 0x00000a00ff017b82 */ /* 0x000e240000000800 */
[----:B0-----:R-:W-:Y:S01]  /*0010*/  VIADD R1, R1, 0xfffffee8 ;  /* 0xfffffee801017836 */ /* 0x001fe20000000000 */
[----:B------:R-:W0:Y:S01]  /*0020*/  S2R R2, SR_TID.X ;  /* 0x0000000000027919 */ /* 0x000e220000002100 */
[----:B------:R-:W-:Y:S01]  /*0030*/  ELECT P0, URZ, PT ;  /* 0x00000000003f782f */ /* 0x000fe20003800000 */
[----:B------:R-:W-:Y:S01]  /*0040*/  BSSY B0, `(.L_x_0) ;  /* 0x0000017000007945 */ /* 0x000fe20003800000 */
[--C-:B0-----:R-:W-:Y:S02]  /*0050*/  SHF.R.U32.HI R0, RZ, 0x5, R2.reuse ;  /* 0x00000005ff007819 */ /* 0x101fe40000011602 */
[----:B------:R-:W-:-:S03]  /*0060*/  SHF.R.U32.HI R5, RZ, 0x7, R2 ;  /* 0x00000007ff057819 */ /* 0x000fc60000011602 */
[----:B------:R-:W0:Y:S02]  /*0070*/  SHFL.IDX PT, R3, R0, RZ, 0x1f ;  /* 0x00001fff00037589 */ /* 0x000e2400000e0000 */
[----:B0-----:R-:W-:Y:S02]  /*0080*/  R2UR UR6, R3 ;  /* 0x00000000030672ca */ /* 0x001fe400000e0000 */
[----:B------:R0:W1:Y:S11]  /*0090*/  SHFL.IDX PT, R3, R5, RZ, 0x1f ;  /* 0x00001fff05037589 */ /* 0x00007600000e0000 */
[----:B------:R-:W-:-:S02]  /*00a0*/  USHF.R.S32.HI UR4, URZ, 0x1f, UR6 ;  /* 0x0000001f3f047899 */ /* 0x000fc40008011406 */
[----:B------:R-:W-:Y:S02]  /*00b0*/  ISETP.NE.OR P0, PT, RZ, UR6, !P0 ;  /* 0x00000006ff007c0c */ /* 0x000fe4000c705670 */
[----:B------:R-:W-:-:S04]  /*00c0*/  ULEA.HI UR4, UR4, UR6, URZ, 0x2 ;  /* 0x0000000604047291 */ /* 0x000fc8000f8f103f */
[----:B------:R-:W-:-:S04]  /*00d0*/  ULOP3.LUT UR4, UR4, 0xfffffffc, URZ, 0xc0, !UPT ;  /* 0xfffffffc04047892 */ /* 0x000fc8000f8ec03f */
[----:B------:R-:W-:-:S03]  /*00e0*/  UIADD3 UR6, UR6, -UR4, URZ ;  /* 0x8000000406067290 */ /* 0x000fc6000fffe03f */
[----:B01----:R-:W-:Y:S09]  /*00f0*/  @P0 BRA `(.L_x_1) ;  /* 0x00000000002c0947 */ /* 0x003ff20003800000 */
[----:B------:R-:W-:Y:S02]  /*0100*/  ULDC.64 UR4, c[0x0][0x198] ;  /* 0x0000660000047ab9 */ /* 0x000fe40000000a00 */
[----:B------:R-:W-:Y:S02]  /*0110*/  UIADD3 UR8, UP0, UR4, 0xf0, URZ ;  /* 0x000000f004087890 */ /* 0x000fe4000ff1e03f */
[----:B------:R-:W-:Y:S02]  /*0120*/  UIADD3 UR10, UP1, UR4, 0x1f0, URZ ;  /* 0x000001f0040a7890 */ /* 0x000fe4000ff3e03f */
[----:B------:R-:W-:Y:S02]  /*0130*/  UIADD3 UR4, UP2, UR4, 0x2f0, URZ ;  /* 0x000002f004047890 */ /* 0x000fe4000ff5e03f */
[----:B------:R-:W-:Y:S02]  /*0140*/  UIADD3.X UR9, URZ, UR5, URZ, UP0, !UPT ;  /* 0x000000053f097290 */ /* 0x000fe400087fe43f */
[----:B------:R-:W-:-:S02]  /*0150*/  UIADD3.X UR11, URZ, UR5, URZ, UP1, !UPT ;  /* 0x000000053f0b7290 */ /* 0x000fc40008ffe43f */
[----:B------:R-:W-:-:S05]  /*0160*/  UIADD3.X UR5, URZ, UR5, URZ, UP2, !UPT ;  /* 0x000000053f057290 */ /* 0x000fca00097fe43f */
[----:B------:R0:W-:Y:S02]  /*0170*/  UTMACCTL.PF [UR8] ;  /* 0x00000000080079b9 */ /* 0x0001e40008040000 */
[----:B------:R0:W-:Y:S02]  /*0180*/  UTMACCTL.PF [UR10] ;  /* 0x000000000a0079b9 */ /* 0x0001e40008040000 */
[----:B------:R0:W-:Y:S02]  /*0190*/  UTMACCTL.PF [UR4] ;  /* 0x00000000040079b9 */ /* 0x0001e40008040000 */
[----:B0-----:R-:W-:Y:S01]  /*01a0*/  NOP ;  /* 0x0000000000007918 */ /* 0x001fe20000000000 */
.L_x_1:
[----:B------:R-:W-:Y:S05]  /*01b0*/  BSYNC B0 ;  /* 0x0000000000007941 */ /* 0x000fea0003800000 */
.L_x_0:
[----:B------:R-:W0:Y:S01]  /*01c0*/  SHFL.IDX PT, R6, R0, RZ, 0x1f ;  /* 0x00001fff00067589 */ /* 0x000e2200000e0000 */
[----:B------:R-:W-:Y:S01]  /*01d0*/  R2UR UR13, R3 ;  /* 0x00000000030d72ca */ /* 0x000fe200000e0000 */
[----:B------:R-:W-:-:S04]  /*01e0*/  UISETP.NE.AND UP0, UPT, UR6, 0x3, UPT ;  /* 0x000000030600788c */ /* 0x000fc8000bf05270 */
[----:B------:R-:W-:-:S08]  /*01f0*/  UISETP.EQ.OR UP0, UPT, UR6, URZ, !UP0 ;  /* 0x0000003f0600728c */ /* 0x000fd0000c702670 */
[----:B------:R-:W-:Y:S02]  /*0200*/  UIADD3 UR12, UR13, -0x1, URZ ;  /* 0xffffffff0d0c7890 */ /* 0x000fe4000fffe03f */
[----:B------:R-:W-:Y:S02]  /*0210*/  UISETP.EQ.AND UP0, UPT, UR13, URZ, UP0 ;  /* 0x0000003f0d00728c */ /* 0x000fe40008702270 */
[----:B------:R-:W-:Y:S02]  /*0220*/  UISETP.GE.U32.AND UP1, UPT, UR12, 0x2, UPT ;  /* 0x000000020c00788c */ /* 0x000fe4000bf26070 */
[----:B------:R-:W-:Y:S01]  /*0230*/  USEL UR14, URZ, 0x1, !UP0 ;  /* 0x000000013f0e7887 */ /* 0x000fe2000c000000 */
[----:B0-----:R-:W-:-:S03]  /*0240*/  ISETP.NE.AND P0, PT, R6, RZ, PT ;  /* 0x000000ff0600720c */ /* 0x001fc60003f05270 */
[----:B------:R-:W-:-:S10]  /*0250*/  USEL UR14, UR14, 0x2, UP1 ;  /* 0x000000020e0e7887 */ /* 0x000fd40008800000 */
[----:B------:R-:W-:Y:S05]  /*0260*/  @P0 BRA `(.L_x_2) ;  /* 0x0000000000a40947 */ /* 0x000fea0003800000 */
[----:B------:R-:W-:Y:S01]  /*0270*/  ELECT P0, URZ, PT ;  /* 0x00000000003f782f */ /* 0x000fe20003800000 */
[----:B------:R-:W-:-:S12]  /*0280*/  BSSY B0, `(.L_x_2) ;  /* 0x0000027000007945 */ /* 0x000fd80003800000 */
[----:B------:R-:W-:Y:S05]  /*0290*/  @!P0 BRA `(.L_x_3) ;  /* 0x0000000000948947 */ /* 0x000fea0003800000 */
[----:B------:R-:W0:Y:S01]  /*02a0*/  S2UR UR7, SR_CgaCtaId ;  /* 0x00000000000779c3 */ /* 0x000e220000008800 */
[----:B------:R-:W-:Y:S01]  /*02b0*/  UMOV UR4, 0x400 ;  /* 0x0000040000047882 */ /* 0x000fe20000000000 */
[----:B------:R-:W-:Y:S01]  /*02c0*/  UMOV UR5, 0x1 ;  /* 0x0000000100057882 */ /* 0x000fe20000000000 */
[----:B------:R-:W-:Y:S02]  /*02d0*/  UMOV UR8, 0x2 ;  /* 0x0000000200087882 */ /* 0x000fe40000000000 */
[----:B------:R-:W-:-:S04]  /*02e0*/  UIADD3 UR8, -UR8, 0x100000, URZ ;  /* 0x0010000008087890 */ /* 0x000fc8000fffe13f */
[----:B------:R-:W-:Y:S02]  /*02f0*/  USHF.L.U32 UR9, UR8, 0xb, URZ ;  /* 0x0000000b08097899 */ /* 0x000fe4000800063f */
[----:B------:R-:W-:Y:S02]  /*0300*/  USHF.L.U32 UR8, UR8, 0x1, URZ ;  /* 0x0000000108087899 */ /* 0x000fe4000800063f */
[----:B0-----:R-:W-:Y:S02]  /*0310*/  ULEA UR7, UR7, UR4, 0x18 ;  /* 0x0000000407077291 */ /* 0x001fe4000f8ec03f */
[----:B------:R-:W-:-:S04]  /*0320*/  UIADD3 UR4, -UR5, 0x100000, URZ ;  /* 0x0010000005047890 */ /* 0x000fc8000fffe13f */
[----:B------:R-:W-:Y:S02]  /*0330*/  USHF.L.U32 UR5, UR4, 0xb, URZ ;  /* 0x0000000b04057899 */ /* 0x000fe4000800063f */
[----:B------:R-:W-:Y:S01]  /*0340*/  USHF.L.U32 UR4, UR4, 0x1, URZ ;  /* 0x0000000104047899 */ /* 0x000fe2000800063f */
[----:B------:R-:W0:Y:S11]  /*0350*/  FENCE.VIEW.ASYNC.S ;  /* 0x00000000000073c6 */ /* 0x000e360000000000 */
[----:B0-----:R0:W1:Y:S01]  /*0360*/  SYNCS.EXCH.64 URZ, [UR7], UR4 ;  /* 0x00000004073f75b2 */ /* 0x0010620008000100 */
[----:B------:R0:W2:Y:S01]  /*0370*/  SYNCS.EXCH.64 URZ, [UR7+0x60], UR8 ;  /* 0x00006008073f75b2 */ /* 0x0000a20008000100 */
[----:B------:R0:W3:Y:S01]  /*0380*/  SYNCS.EXCH.64 URZ, [UR7+0x8], UR4 ;  /* 0x00000804073f75b2 */ /* 0x0000e20008000100 */
[----:B------:R0:W4:Y:S01]  /*0390*/  SYNCS.EXCH.64 URZ, [UR7+0x68], UR8 ;  /* 0x00006808073f75b2 */ /* 0x0001220008000100 */
[----:B------:R0:W0:Y:S01]  /*03a0*/  SYNCS.EXCH.64 URZ, [UR7+0x10], UR4 ;  /* 0x00001004073f75b2 */ /* 0x0000220008000100 */
        /* <DEDUP_REMOVED lines=19> */
[----:B-1----:R-:W-:Y:S01]  /*04e0*/  NOP ;  /* 0x0000000000007918 */ /* 0x002fe20000000000 */
.L_x_3:
[----:B0-----:R-:W-:Y:S05]  /*04f0*/  BSYNC B0 ;  /* 0x0000000000007941 */ /* 0x001fea0003800000 */
.L_x_2:
[----:B------:R-:W-:Y:S01]  /*0500*/  SHF.R.S32.HI R3, RZ, 0x1f, R2 ;  /* 0x0000001fff037819 */ /* 0x000fe20000011402 */
[----:B------:R-:W0:Y:S01]  /*0510*/  SHFL.IDX PT, R8, R0, RZ, 0x1f ;  /* 0x00001fff00087589 */ /* 0x000e2200000e0000 */
[----:B------:R-:W-:Y:S02]  /*0520*/  ELECT P0, URZ, PT ;  /* 0x00000000003f782f */ /* 0x000fe40003800000 */
[----:B------:R-:W-:Y:S02]  /*0530*/  SHF.R.S32.HI R9, RZ, 0x1f, R6 ;  /* 0x0000001fff097819 */ /* 0x000fe40000011406 */
[----:B------:R-:W-:Y:S02]  /*0540*/  ELECT P1, URZ, PT ;  /* 0x00000000003f782f */ /* 0x000fe40003820000 */
[----:B------:R-:W-:Y:S01]  /*0550*/  LEA.HI R3, R3, R2, RZ, 0x7 ;  /* 0x0000000203037211 */ /* 0x000fe200078f38ff */
[----:B------:R-:W1:Y:S01]  /*0560*/  SHFL.IDX PT, R10, R0, RZ, 0x1f ;  /* 0x00001fff000a7589 */ /* 0x000e6200000e0000 */
[----:B------:R-:W-:Y:S01]  /*0570*/  LEA.HI R9, R9, R6, RZ, 0x2 ;  /* 0x0000000609097211 */ /* 0x000fe200078f10ff */
[----:B------:R-:W5:Y:S01]  /*0580*/  S2UR UR15, SR_CTAID.X ;  /* 0x00000000000f79c3 */ /* 0x000f620000002500 */
[----:B------:R-:W-:Y:S01]  /*0590*/  LOP3.LUT R3, R3, 0xffffff80, RZ, 0xc0, !PT ;  /* 0xffffff8003037812 */ /* 0x000fe200078ec0ff */
[----:B------:R-:W2:Y:S01]  /*05a0*/  S2R R4, SR_CTAID.Y ;  /* 0x0000000000047919 */ /* 0x000ea20000002600 */
[----:B------:R-:W-:Y:S01]  /*05b0*/  LOP3.LUT R9, R9, 0x3ffffffc, RZ, 0xc0, !PT ;  /* 0x3ffffffc09097812 */ /* 0x000fe200078ec0ff */
[----:B------:R-:W-:Y:S01]  /*05c0*/  ULDC UR4, c[0x0][0x154] ;  /* 0x0000550000047ab9 */ /* 0x000fe20000000800 */
[----:B------:R-:W-:Y:S01]  /*05d0*/  ULDC UR5, c[0x0][0x150] ;  /* 0x0000540000057ab9 */ /* 0x000fe20000000800 */
[----:B------:R-:W-:Y:S01]  /*05e0*/  IMAD.IADD R3, R2, 0x1, -R3 ;  /* 0x0000000102037824 */ /* 0x000fe200078e0a03 */
[----:B------:R-:W-:Y:S01]  /*05f0*/  UMOV UR9, 0x80 ;  /* 0x0000008000097882 */ /* 0x000fe20000000000 */
[----:B------:R-:W-:Y:S01]  /*0600*/  IMAD.IADD R6, R6, 0x1, -R9 ;  /* 0x0000000106067824 */ /* 0x000fe200078e0a09 */
[----:B------:R-:W3:Y:S01]  /*0610*/  LDC R15, c[0x0][0x148] ;  /* 0x00005200ff0f7b82 */ /* 0x000ee20000000800 */
[----:B------:R-:W4:Y:S01]  /*0620*/  SHFL.IDX PT, R9, R5, RZ, 0x1f ;  /* 0x00001fff05097589 */ /* 0x000f2200000e0000 */
[----:B------:R-:W-:Y:S01]  /*0630*/  SHF.R.S32.HI R12, RZ, 0x1f, R3 ;  /* 0x0000001fff0c7819 */ /* 0x000fe20000011403 */
[----:B------:R-:W-:Y:S01]  /*0640*/  NOP ;  /* 0x0000000000007918 */ /* 0x000fe20000000000 */
[----:B------:R-:W-:Y:S01]  /*0650*/  NOP ;  /* 0x0000000000007918 */ /* 0x000fe20000000000 */
[----:B------:R-:W-:-:S02]  /*0660*/  ISETP.NE.AND P3, PT, RZ, UR13, PT ;  /* 0x0000000dff007c0c */ /* 0x000fc4000bf65270 */
[----:B------:R-:W-:Y:S02]  /*0670*/  LEA.HI R7, R12, R3, RZ, 0x3 ;  /* 0x000000030c077211 */ /* 0x000fe400078f18ff */
[----:B0-----:R-:W-:Y:S02]  /*0680*/  ISETP.NE.OR P0, PT, R8, RZ, !P0 ;  /* 0x000000ff0800720c */ /* 0x001fe40004705670 */
[--C-:B------:R-:W-:Y:S02]  /*0690*/  SHF.R.S32.HI R8, RZ, 0x3, R7.reuse ;  /* 0x00000003ff087819 */ /* 0x100fe40000011407 */
[----:B------:R-:W-:Y:S02]  /*06a0*/  SHF.R.S32.HI R7, RZ, 0x1f, R7 ;  /* 0x0000001fff077819 */ /* 0x000fe40000011407 */
[----:B-1----:R-:W-:Y:S02]  /*06b0*/  ISETP.NE.OR P1, PT, R10, RZ, !P1 ;  /* 0x000000ff0a00720c */ /* 0x002fe40004f25670 */
[----:B------:R-:W-:-:S04]  /*06c0*/  LEA.HI R7, R7, R8, RZ, 0x2 ;  /* 0x0000000807077211 */ /* 0x000fc800078f10ff */
[----:B------:R-:W-:Y:S01]  /*06d0*/  LOP3.LUT R7, R7, 0xfffffffc, RZ, 0xc0, !PT ;  /* 0xfffffffc07077812 */ /* 0x000fe200078ec0ff */
[----:B------:R-:W-:Y:S01]  /*06e0*/  VOTEU.ALL UP1, P0 ;  /* 0x00000000003f7886 */ /* 0x000fe20000020000 */
[----:B------:R-:W-:Y:S01]  /*06f0*/  VOTEU.ALL UP0, P0 ;  /* 0x00000000003f7886 */ /* 0x000fe20000000000 */
[----:B--2---:R-:W-:Y:S02]  /*0700*/  I2FP.F32.U32 R0, R4 ;  /* 0x0000000400007245 */ /* 0x004fe40000201000 */
[----:B------:R-:W-:Y:S01]  /*0710*/  IMAD.IADD R7, R8, 0x1, -R7 ;  /* 0x0000000108077824 */ /* 0x000fe200078e0a07 */
[----:B------:R-:W0:Y:S01]  /*0720*/  @!UP1 S2UR UR8, SR_CgaCtaId ;  /* 0x00000000000899c3 */ /* 0x000e220000008800 */
[----:B------:R-:W-:Y:S01]  /*0730*/  VOTEU.ALL UP2, P1 ;  /* 0x00000000003f7886 */ /* 0x000fe20000840000 */
[----:B------:R-:W-:Y:S01]  /*0740*/  @!UP1 UMOV UR7, 0x400 ;  /* 0x0000040000079882 */ /* 0x000fe20000000000 */
[----:B------:R-:W-:Y:S01]  /*0750*/  IMAD R6, R6, 0x4, R7 ;  /* 0x0000000406067824 */ /* 0x000fe200078e0207 */
[----:B------:R-:W-:Y:S01]  /*0760*/  VOTEU.ALL UP3, P1 ;  /* 0x00000000003f7886 */ /* 0x000fe20000860000 */
[----:B------:R-:W-:Y:S01]  /*0770*/  VOTEU.ALL UP4, P1 ;  /* 0x00000000003f7886 */ /* 0x000fe20000880000 */
[----:B------:R-:W-:Y:S01]  /*0780*/  @!UP2 UMOV UR10, 0x400 ;  /* 0x00000400000aa882 */ /* 0x000fe20000000000 */
[----:B------:R-:W-:Y:S01]  /*0790*/  IMAD.SHL.U32 R7, R6, 0x4, RZ ;  /* 0x0000000406077824 */ /* 0x000fe200078e00ff */
[----:B------:R-:W1:Y:S01]  /*07a0*/  @!UP2 S2UR UR11, SR_CgaCtaId ;  /* 0x00000000000ba9c3 */ /* 0x000e620000008800 */
[----:B------:R-:W-:Y:S01]  /*07b0*/  VOTEU.ALL UP5, P1 ;  /* 0x00000000003f7886 */ /* 0x000fe200008a0000 */
[----:B----4-:R-:W-:-:S02]  /*07c0*/  R2UR UR16, R9 ;  /* 0x00000000091072ca */ /* 0x010fc400000e0000 */
[----:B------:R-:W-:Y:S01]  /*07d0*/  LOP3.LUT R11, R6, 0xc, R7, 0x78, !PT ;  /* 0x0000000c060b7812 */ /* 0x000fe200078e7807 */
[----:B------:R-:W-:Y:S01]  /*07e0*/  FMUL R7, R0, UR4 ;  /* 0x0000000400077c20 */ /* 0x000fe20008400000 */
[----:B-----5:R-:W-:Y:S01]  /*07f0*/  I2FP.F32.U32 R0, UR15 ;  /* 0x0000000f00007c45 */ /* 0x020fe20008201000 */
[----:B------:R-:W-:Y:S01]  /*0800*/  UMOV UR4, 0x20 ;  /* 0x0000002000047882 */ /* 0x000fe20000000000 */
[----:B------:R-:W2:Y:S01]  /*0810*/  LDC R8, c[0x0][0x140] ;  /* 0x00005000ff087b82 */ /* 0x000ea20000000800 */
[----:B------:R4:W-:Y:S02]  /*0820*/  STL [R1+0x88], R11 ;  /* 0x0000880b01007387 */ /* 0x0009e40000100800 */
[----:B------:R-:W-:Y:S01]  /*0830*/  FMUL R0, R0, UR5 ;  /* 0x0000000500007c20 */ /* 0x000fe20008400000 */
[----:B------:R-:W5:Y:S01]  /*0840*/  F2I.U32.TRUNC.NTZ R7, R7 ;  /* 0x0000000700077305 */ /* 0x000f62000020f000 */
[----:B------:R-:W-:-:S04]  /*0850*/  @!UP1 UIADD3 UR4, -UR4, 0x100000, URZ ;  /* 0x0010000004049890 */ /* 0x000fc8000fffe13f */
[----:B------:R-:W-:Y:S02]  /*0860*/  @!UP1 USHF.L.U32 UR5, UR4, 0xb, URZ ;  /* 0x0000000b04059899 */ /* 0x000fe4000800063f */
[----:B------:R-:W-:Y:S01]  /*0870*/  @!UP1 USHF.L.U32 UR4, UR4, 0x1, URZ ;  /* 0x0000000104049899 */ /* 0x000fe2000800063f */
[----:B------:R-:W4:Y:S01]  /*0880*/  LDC R6, c[0x0][0x144] ;  /* 0x00005100ff067b82 */ /* 0x000f220000000800 */
[----:B0-----:R-:W-:Y:S02]  /*0890*/  @!UP1 ULEA UR7, UR8, UR7, 0x18 ;  /* 0x0000000708079291 */ /* 0x001fe4000f8ec03f */
[----:B------:R-:W-:-:S04]  /*08a0*/  @!UP2 UIADD3 UR8, -UR9, 0x100000, URZ ;  /* 0x001000000908a890 */ /* 0x000fc8000fffe13f */
[----:B------:R-:W-:Y:S02]  /*08b0*/  @!UP2 USHF.L.U32 UR9, UR8, 0xb, URZ ;  /* 0x0000000b0809a899 */ /* 0x000fe4000800063f */
[----:B------:R-:W-:Y:S01]  /*08c0*/  @!UP2 USHF.L.U32 UR8, UR8, 0x1, URZ ;  /* 0x000000010808a899 */ /* 0x000fe2000800063f */
[----:B------:R-:W0:Y:S01]  /*08d0*/  F2I.U32.TRUNC.NTZ R0, R0 ;  /* 0x0000000000007305 */ /* 0x000e22000020f000 */
[----:B------:R-:W-:Y:S01]  /*08e0*/  VOTEU.ALL UP1, P0 ;  /* 0x00000000003f7886 */ /* 0x000fe20000020000 */
[----:B------:R-:W-:Y:S01]  /*08f0*/  LOP3.LUT P0, RZ, R3, 0x7, RZ, 0xc0, !PT ;  /* 0x0000000703ff7812 */ /* 0x000fe2000780c0ff */
[----:B-1----:R-:W-:Y:S01]  /*0900*/  @!UP2 ULEA UR10, UR11, UR10, 0x18 ;  /* 0x0000000a0b0aa291 */ /* 0x002fe2000f8ec03f */
[----:B------:R-:W-:Y:S01]  /*0910*/  VOTEU.ALL UP2, P1 ;  /* 0x00000000003f7886 */ /* 0x000fe20000840000 */
[----:B-----5:R-:W-:Y:S01]  /*0920*/  IMAD.MOV R16, RZ, RZ, -R7 ;  /* 0x000000ffff107224 */ /* 0x020fe200078e0a07 */
[----:B------:R-:W-:Y:S01]  /*0930*/  ISETP.LT.U32.AND P0, PT, R11, 0x2, !P0 ;  /* 0x000000020b00780c */ /* 0x000fe20004701070 */
[----:B------:R-:W1:Y:S02]  /*0940*/  FENCE.VIEW.ASYNC.S ;  /* 0x00000000000073c6 */ /* 0x000e640000000000 */
[----:B-1----:R1:W1:Y:S01]  /*0950*/  @!UP0 SYNCS.EXCH.64 URZ, [UR7+0xf0], UR4 ;  /* 0x0000f004073f85b2 */ /* 0x0022620008000100 */
[----:B--2---:R-:W-:-:S02]  /*0960*/  ISETP.EQ.U32.AND P2, PT, R8, 0x1, PT ;  /* 0x000000010800780c */ /* 0x004fc40003f42070 */
[----:B0-----:R-:W-:Y:S01]  /*0970*/  IADD3 R7, -R0, RZ, RZ ;  /* 0x000000ff00077210 */ /* 0x001fe20007ffe1ff */
[----:B---3--:R-:W-:-:S04]  /*0980*/  IMAD R0, R15, R16, R4 ;  /* 0x000000100f007224 */ /* 0x008fc800078e0204 */
[----:B----4-:R-:W-:Y:S01]  /*0990*/  IMAD R14, R6, R7, UR15 ;  /* 0x0000000f060e7e24 */ /* 0x010fe2000f8e0207 */
[----:B------:R-:W-:Y:S01]  /*09a0*/  ISETP.NE.AND P1, PT, R0, R11, PT ;  /* 0x0000000b0000720c */ /* 0x000fe20003f25270 */
[----:B------:R0:W2:Y:S01]  /*09b0*/  @!UP1 SYNCS.EXCH.64 URZ, [UR7+0xf8], UR4 ;  /* 0x0000f804073f95b2 */ /* 0x0000a20008000100 */
[----:B------:R-:W-:Y:S02]  /*09c0*/  NOP ;  /* 0x0000000000007918 */ /* 0x000fe40000000000 */
[----:B------:R-:W-:-:S04]  /*09d0*/  ISETP.EQ.OR P1, PT, R14, RZ, !P1 ;  /* 0x000000ff0e00720c */ /* 0x000fc80004f22670 */
[----:B------:R-:W-:Y:S01]  /*09e0*/  PLOP3.LUT P0, PT, P0, P1, PT, 0x80, 0x0 ;  /* 0x000000000000781c */ /* 0x000fe20000703070 */
[----:B------:R0:W3:Y:S01]  /*09f0*/  @!UP2 SYNCS.EXCH.64 URZ, [UR10+0xd0], UR8 ;  /* 0x0000d0080a3fa5b2 */ /* 0x0000e20008000100 */
[----:B------:R0:W4:Y:S01]  /*0a00*/  @!UP3 SYNCS.EXCH.64 URZ, [UR10+0xd8], UR8 ;  /* 0x0000d8080a3fb5b2 */ /* 0x0001220008000100 */
[----:B------:R0:W0:Y:S01]  /*0a10*/  @!UP4 SYNCS.EXCH.64 URZ, [UR10+0xe0], UR8 ;  /* 0x0000e0080a3fc5b2 */ /* 0x0000220008000100 */
[----:B------:R0:W0:Y:S01]  /*0a20*/  @!UP5 SYNCS.EXCH.64 URZ, [UR10+0xe8], UR8 ;  /* 0x0000e8080a3fd5b2 */ /* 0x0000220008000100 */
[----:B------:R-:W-:Y:S01]  /*0a30*/  NOP ;  /* 0x0000000000007918 */ /* 0x000fe20000000000 */
[----:B-1----:R-:W-:Y:S07]  /*0a40*/  @!P2 BRA `(.L_x_4) ;  /* 0x000000000008a947 */ /* 0x002fee0003800000 */
[----:B0-234-:R-:W-:Y:S01]  /*0a50*/  UCGABAR_ARV ;  /* 0x00000000000079c7 */ /* 0x01dfe20008000000 */
[----:B------:R-:W-:Y:S05]  /*0a60*/  BRA `(.L_x_5) ;  /* 0x0000000000047947 */ /* 0x000fea0003800000 */
.L_x_4:
[----:B0-234-:R-:W-:Y:S01]  /*0a70*/  NOP ;  /* 0x0000000000007918 */ /* 0x01dfe20000000000 */
.L_x_5:
[----:B------:R-:W-:Y:S01]  /*0a80*/  ULDC.64 UR4, c[0x0][0x698] ;  /* 0x0001a60000047ab9 */ /* 0x000fe20000000a00 */
[----:B------:R-:W-:Y:S01]  /*0a90*/  ULDC.64 UR22, c[0x0][0x208] ;  /* 0x0000820000167ab9 */ /* 0x000fe20000000a00 */
[----:B------:R-:W-:-:S04]  /*0aa0*/  ISETP.NE.U32.AND P1, PT, RZ, UR4, PT ;  /* 0x00000004ff007c0c */ /* 0x000fc8000bf25070 */
[----:B------:R-:W-:-:S13]  /*0ab0*/  ISETP.NE.AND.EX P1, PT, RZ, UR5, PT, P1 ;  /* 0x00000005ff007c0c */ /* 0x000fda000bf25310 */
[----:B------:R-:W-:Y:S05]  /*0ac0*/  @!P1 BRA `(.L_x_6) ;  /* 0x0000000000209947 */ /* 0x000fea0003800000 */
[----:B------:R-:W0:Y:S02]  /*0ad0*/  LDC.64 R6, c[0x0][0x698] ;  /* 0x0001a600ff067b82 */ /* 0x000e240000000a00 */
[----:B0-----:R-:W2:Y:S02]  /*0ae0*/  LDG.E.64 R6, desc[UR22][R6.64] ;  /* 0x0000001606067981 */ /* 0x001ea4000c1e1b00 */
[----:B--2---:R-:W-:-:S04]  /*0af0*/  ISETP.NE.U32.AND P1, PT, R6, RZ, PT ;  /* 0x000000ff0600720c */ /* 0x004fc80003f25070 */
[----:B------:R-:W-:-:S13]  /*0b00*/  ISETP.NE.AND.EX P1, PT, R7, RZ, PT, P1 ;  /* 0x000000ff0700720c */ /* 0x000fda0003f25310 */
[----:B------:R-:W-:Y:S05]  /*0b10*/  @!P1 BRA `(.L_x_6) ;  /* 0x00000000000c9947 */ /* 0x000fea0003800000 */
[----:B------:R-:W2:Y:S02]  /*0b20*/  LD.E R6, desc[UR22][R6.64] ;  /* 0x0000001606067980 */ /* 0x000ea4000c101900 */
[----:B--2---:R-:W-:Y:S01]  /*0b30*/  R2UR UR24, R6 ;  /* 0x00000000061872ca */ /* 0x004fe200000e0000 */
[----:B------:R-:W-:-:S14]  /*0b40*/  BRA `(.L_x_7) ;  /* 0x0000000000247947 */ /* 0x000fdc0003800000 */
.L_x_6:
[----:B------:R-:W-:Y:S02]  /*0b50*/  ULDC.64 UR4, c[0x0][0x688] ;  /* 0x0001a20000047ab9 */ /* 0x000fe40000000a00 */
[----:B------:R-:W-:-:S04]  /*0b60*/  ISETP.NE.U32.AND P1, PT, RZ, UR4, PT ;  /* 0x00000004ff007c0c */ /* 0x000fc8000bf25070 */
[----:B------:R-:W-:-:S13]  /*0b70*/  ISETP.NE.AND.EX P1, PT, RZ, UR5, PT, P1 ;  /* 0x00000005ff007c0c */ /* 0x000fda000bf25310 */
[----:B------:R-:W-:Y:S05]  /*0b80*/  @!P1 BRA `(.L_x_8) ;  /* 0x0000000000109947 */ /* 0x000fea0003800000 */
[----:B------:R-:W0:Y:S02]  /*0b90*/  LDC.64 R6, c[0x0][0x688] ;  /* 0x0001a200ff067b82 */ /* 0x000e240000000a00 */
[----:B0-----:R-:W2:Y:S02]  /*0ba0*/  LDG.E R6, desc[UR22][R6.64] ;  /* 0x0000001606067981 */ /* 0x001ea4000c1e1900 */
[----:B--2---:R-:W-:Y:S01]  /*0bb0*/  R2UR UR24, R6 ;  /* 0x00000000061872ca */ /* 0x004fe200000e0000 */
[----:B------:R-:W-:-:S14]  /*0bc0*/  BRA `(.L_x_7) ;  /* 0x0000000000047947 */ /* 0x000fdc0003800000 */
.L_x_8:
[----:B------:R-:W-:-:S05]  /*0bd0*/  ULDC UR24, c[0x0][0x680] ;  /* 0x0001a00000187ab9 */ /* 0x000fca0000000800 */
.L_x_7:
[----:B------:R-:W-:Y:S02]  /*0be0*/  ULDC.64 UR4, c[0x0][0x6a0] ;  /* 0x0001a80000047ab9 */ /* 0x000fe40000000a00 */
        /* <DEDUP_REMOVED lines=11> */
.L_x_9:
        /* <DEDUP_REMOVED lines=8> */
.L_x_11:
[----:B------:R-:W-:-:S05]  /*0d20*/  ULDC UR25, c[0x0][0x684] ;  /* 0x0001a10000197ab9 */ /* 0x000fca0000000800 */
.L_x_10:
[----:B------:R-:W0:Y:S01]  /*0d30*/  LDC R0, c[0x0][0x75c] ;  /* 0x0001d700ff007b82 */ /* 0x000e220000000800 */
[----:B------:R-:W-:Y:S01]  /*0d40*/  IMAD.U32 R6, RZ, RZ, UR15 ;  /* 0x0000000fff067e24 */ /* 0x000fe2000f8e00ff */
[----:B------:R-:W-:Y:S01]  /*0d50*/  UISETP.NE.AND UP0, UPT, UR13, 0x2, UPT ;  /* 0x000000020d00788c */ /* 0x000fe2000bf05270 */
[----:B------:R-:W-:Y:S01]  /*0d60*/  IMAD.MOV.U32 R7, RZ, RZ, RZ ;  /* 0x000000ffff077224 */ /* 0x000fe200078e00ff */
[----:B------:R-:W-:Y:S01]  /*0d70*/  ULDC UR7, c[0x0][0x604] ;  /* 0x0001810000077ab9 */ /* 0x000fe20000000800 */
[----:B------:R-:W-:Y:S01]  /*0d80*/  UMOV UR5, URZ ;  /* 0x0000003f00057c82 */ /* 0x000fe20008000000 */
[----:B------:R-:W-:Y:S02]  /*0d90*/  UIADD3 UR7, UR7, 0x1f, URZ ;  /* 0x0000001f07077890 */ /* 0x000fe4000fffe03f */
[----:B------:R-:W-:Y:S01]  /*0da0*/  PLOP3.LUT P1, PT, PT, PT, UP0, 0x80, 0x0 ;  /* 0x000000000000781c */ /* 0x000fe20003f2f008 */
[----:B------:R-:W-:Y:S01]  /*0db0*/  UMOV UR4, URZ ;  /* 0x0000003f00047c82 */ /* 0x000fe20008000000 */
[----:B------:R-:W-:Y:S01]  /*0dc0*/  USHF.R.S32.HI UR10, URZ, 0x1f, UR7 ;  /* 0x0000001f3f0a7899 */ /* 0x000fe20008011407 */
[----:B------:R-:W-:-:S03]  /*0dd0*/  ULDC.64 UR18, c[0x0][0x750] ;  /* 0x0001d40000127ab9 */ /* 0x000fc60000000a00 */
[----:B------:R-:W-:Y:S01]  /*0de0*/  ULEA.HI UR10, UR10, UR7, URZ, 0x5 ;  /* 0x000000070a0a7291 */ /* 0x000fe2000f8f283f */
[----:B0-----:R-:W-:-:S13]  /*0df0*/  ISETP.NE.AND P5, PT, R0, 0x1, PT ;  /* 0x000000010000780c */ /* 0x001fda0003fa5270 */
[----:B------:R-:W0:Y:S01]  /*0e00*/  @P5 LDC R9, c[0x0][0x10] ;  /* 0x00000400ff095b82 */ /* 0x000e220000000800 */
[----:B------:R-:W-:-:S07]  /*0e10*/  @P5 IMAD.MOV.U32 R5, RZ, RZ, RZ ;  /* 0x000000ffff055224 */ /* 0x000fce00078e00ff */
[----:B------:R-:W1:Y:S01]  /*0e20*/  @!P5 LDC R11, c[0x0][0xc] ;  /* 0x00000300ff0bdb82 */ /* 0x000e620000000800 */
[----:B------:R-:W-:Y:S01]  /*0e30*/  ULDC UR8, c[0x0][0xc] ;  /* 0x0000030000087ab9 */ /* 0x000fe20000000800 */
[----:B------:R-:W-:Y:S01]  /*0e40*/  ULDC UR9, c[0x0][0x10] ;  /* 0x0000040000097ab9 */ /* 0x000fe20000000800 */
[----:B------:R-:W-:Y:S01]  /*0e50*/  ULDC UR7, c[0x0][0x14] ;  /* 0x0000050000077ab9 */ /* 0x000fe20000000800 */
[----:B------:R-:W-:-:S04]  /*0e60*/  UIMAD.WIDE.U32 UR8, UR8, UR9, URZ ;  /* 0x00000009080872a5 */ /* 0x000fc8000f8e003f */
[----:B------:R-:W-:Y:S02]  /*0e70*/  UIMAD.WIDE.U32 UR30, UR8, UR7, URZ ;  /* 0x00000007081e72a5 */ /* 0x000fe4000f8e003f */
[----:B------:R-:W-:-:S04]  /*0e80*/  UIMAD UR21, UR9, UR7, URZ ;  /* 0x00000007091572a4 */ /* 0x000fc8000f8e023f */
[----:B------:R-:W-:Y:S01]  /*0e90*/  UIADD3 UR21, UR31, UR21, URZ ;  /* 0x000000151f157290 */ /* 0x000fe2000fffe03f */
[----:B0-----:R-:W-:Y:S01]  /*0ea0*/  @P5 IMAD.WIDE.U32 R8, R9, UR15, R4 ;  /* 0x0000000f09085c25 */ /* 0x001fe2000f8e0004 */
[----:B------:R-:W-:-:S03]  /*0eb0*/  USHF.R.S32.HI UR15, URZ, 0x5, UR10 ;  /* 0x000000053f0f7899 */ /* 0x000fc6000801140a */
[----:B------:R-:W-:Y:S02]  /*0ec0*/  @P5 IMAD.MOV.U32 R13, RZ, RZ, R8 ;  /* 0x000000ffff0d5224 */ /* 0x000fe400078e0008 */
[----:B-1----:R-:W-:-:S04]  /*0ed0*/  @!P5 IMAD.WIDE.U32 R6, R4, R11, R6 ;  /* 0x0000000b0406d225 */ /* 0x002fc800078e0006 */
[----:B------:R-:W-:Y:S02]  /*0ee0*/  @P5 IMAD.MOV.U32 R11, RZ, RZ, RZ ;  /* 0x000000ffff0b5224 */ /* 0x000fe400078e00ff */
[----:B------:R-:W-:Y:S02]  /*0ef0*/  @!P5 IMAD.MOV.U32 R13, RZ, RZ, R6 ;  /* 0x000000ffff0dd224 */ /* 0x000fe400078e0006 */
[----:B------:R-:W-:Y:S02]  /*0f00*/  @P5 IMAD.IADD R10, R9, 0x1, R11 ;  /* 0x00000001090a5824 */ /* 0x000fe400078e020b */
[----:B------:R-:W-:Y:S01]  /*0f10*/  @!P5 IMAD.MOV.U32 R10, RZ, RZ, R7 ;  /* 0x000000ffff0ad224 */ /* 0x000fe200078e0007 */
[----:B------:R0:W-:Y:S01]  /*0f20*/  STL [R1+0x90], R13 ;  /* 0x0000900d01007387 */ /* 0x0001e20000100800 */
[----:B------:R-:W-:Y:S02]  /*0f30*/  MOV R17, R13 ;  /* 0x0000000d00117202 */ /* 0x000fe40000000f00 */
[----:B------:R-:W-:Y:S01]  /*0f40*/  IMAD.MOV.U32 R22, RZ, RZ, R10 ;  /* 0x000000ffff167224 */ /* 0x000fe200078e000a */
[----:B------:R0:W-:Y:S01]  /*0f50*/  STL [R1+0x8c], R10 ;  /* 0x00008c0a01007387 */ /* 0x0001e20000100800 */
[----:B------:R-:W-:Y:S05]  /*0f60*/  @P1 BRA `(.L_x_12) ;  /* 0x0000000000281947 */ /* 0x000fea0003800000 */
[----:B------:R-:W-:Y:S01]  /*0f70*/  IADD3 R17, P1, R17, UR30, RZ ;  /* 0x0000001e11117c10 */ /* 0x000fe2000ff3e0ff */
[----:B------:R-:W-:Y:S02]  /*0f80*/  UISETP.GE.U32.AND UP0, UPT, UR15, 0xc, UPT ;  /* 0x0000000c0f00788c */ /* 0x000fe4000bf06070 */
[----:B------:R-:W-:Y:S01]  /*0f90*/  UIMAD.WIDE.U32 UR4, UR15, -0x55555555, URZ ;  /* 0xaaaaaaab0f0478a5 */ /* 0x000fe2000f8e003f */
[----:B------:R-:W-:Y:S01]  /*0fa0*/  IADD3.X R22, R22, UR21, RZ, P1, !PT ;  /* 0x0000001516167c10 */ /* 0x000fe20008ffe4ff */
[----:B------:R1:W-:Y:S02]  /*0fb0*/  STL [R1+0x90], R17 ;  /* 0x0000901101007387 */ /* 0x0003e40000100800 */
[----:B------:R-:W-:Y:S02]  /*0fc0*/  USHF.R.U32.HI UR5, URZ, 0x3, UR5 ;  /* 0x000000033f057899 */ /* 0x000fe40008011605 */
[----:B------:R1:W-:Y:S01]  /*0fd0*/  STL [R1+0x8c], R22 ;  /* 0x00008c1601007387 */ /* 0x0003e20000100800 */
[----:B------:R-:W-:-:S02]  /*0fe0*/  UMOV UR4, URZ ;  /* 0x0000003f00047c82 */ /* 0x000fc40008000000 */
[----:B------:R-:W-:Y:S02]  /*0ff0*/  @UP0 ULOP3.LUT UR4, UR5, 0x1, URZ, 0xc0, !UPT ;  /* 0x0000000105040892 */ /* 0x000fe4000f8ec03f */
[----:B------:R-:W-:-:S12]  /*1000*/  UIMAD UR5, UR5, -0xc, UR15 ;  /* 0xfffffff4050578a4 */ /* 0x000fd8000f8e020f */
.L_x_12:
[----:B------:R-:W-:Y:S01]  /*1010*/  IMAD.MOV.U32 R8, RZ, RZ, -0x1 ;  /* 0xffffffffff087424 */ /* 0x000fe200078e00ff */
[----:B------:R-:W-:Y:S01]  /*1020*/  ISETP.GE.U32.AND P1, PT, R17, UR18, PT ;  /* 0x0000001211007c0c */ /* 0x000fe2000bf26070 */
[----:B------:R-:W-:Y:S01]  /*1030*/  IMAD.MOV.U32 R7, RZ, RZ, -0x1 ;  /* 0xffffffffff077424 */ /* 0x000fe200078e00ff */
[----:B------:R-:W-:Y:S01]  /*1040*/  PRMT R6, RZ, 0x7610, R6 ;  /* 0x00007610ff067816 */ /* 0x000fe20000000006 */
[----:B------:R-:W-:Y:S01]  /*1050*/  IMAD.MOV.U32 R0, RZ, RZ, -0x1 ;  /* 0xffffffffff007424 */ /* 0x000fe200078e00ff */
[----:B------:R2:W-:Y:S01]  /*1060*/  STL [R1+0x84], R8 ;  /* 0x0000840801007387 */ /* 0x0005e20000100800 */
[----:B------:R-:W-:-:S03]  /*1070*/  ISETP.GE.U32.AND.EX P1, PT, R22, UR19, PT, P1 ;  /* 0x0000001316007c0c */ /* 0x000fc6000bf26110 */
[----:B------:R2:W-:Y:S10]  /*1080*/  STL [R1+0x94], R7 ;  /* 0x0000940701007387 */ /* 0x0005f40000100800 */
[----:B--2---:R-:W-:Y:S05]  /*1090*/  @P1 BRA `(.L_x_13) ;  /* 0x0000000400341947 */ /* 0x004fea0003800000 */
[----:B------:R-:W2:Y:S01]  /*10a0*/  LDC.64 R18, c[0x0][0x728] ;  /* 0x0001ca00ff127b82 */ /* 0x000ea20000000a00 */
[----:B------:R-:W-:Y:S02]  /*10b0*/  IMAD.MOV.U32 R6, RZ, RZ, R17 ;  /* 0x000000ffff067224 */ /* 0x000fe400078e0011 */
[----:B------:R-:W-:-:S05]  /*10c0*/  IMAD.MOV.U32 R7, RZ, RZ, R22 ;  /* 0x000000ffff077224 */ /* 0x000fca00078e0016 */
[----:B------:R-:W3:Y:S08]  /*10d0*/  LDC R0, c[0x0][0x730] ;  /* 0x0001cc00ff007b82 */ /* 0x000ef00000000800 */
[----:B------:R-:W4:Y:S01]  /*10e0*/  LDC.64 R20, c[0x0][0x720] ;  /* 0x0001c800ff147b82 */ /* 0x000f220000000a00 */
[----:B--2---:R-:W-:-:S04]  /*10f0*/  ISETP.NE.U32.AND P1, PT, R18, RZ, PT ;  /* 0x000000ff1200720c */ /* 0x004fc80003f25070 */
[----:B------:R-:W-:-:S13]  /*1100*/  ISETP.NE.AND.EX P1, PT, R19, RZ, PT, P1 ;  /* 0x000000ff1300720c */ /* 0x000fda0003f25310 */
[----:B---34-:R-:W-:Y:S05]  /*1110*/  @!P1 BRA `(.L_x_14) ;  /* 0x0000000000289947 */ /* 0x018fea0003800000 */
[----:B------:R-:W2:Y:S02]  /*1120*/  LDC R11, c[0x0][0x734] ;  /* 0x0001cd00ff0b7b82 */ /* 0x000ea40000000800 */
[----:B--2---:R-:W-:-:S04]  /*1130*/  IADD3 R11, P1, R17, R11, RZ ;  /* 0x0000000b110b7210 */ /* 0x004fc80007f3e0ff */
[----:B0-----:R-:W-:-:S05]  /*1140*/  IADD3.X R13, RZ, R22, RZ, P1, !PT ;  /* 0x00000016ff0d7210 */ /* 0x001fca0000ffe4ff */
[----:B------:R-:W-:-:S04]  /*1150*/  IMAD.WIDE.U32 R6, R13, R18, RZ ;  /* 0x000000120d067225 */ /* 0x000fc800078e00ff */
[----:B------:R-:W-:-:S04]  /*1160*/  IMAD.WIDE.U32 R8, P1, R11, R19, R6 ;  /* 0x000000130b087225 */ /* 0x000fc80007820006 */
[----:B------:R-:W-:-:S04]  /*1170*/  IMAD.WIDE.U32 R6, R11, R18, RZ ;  /* 0x000000120b067225 */ /* 0x000fc800078e00ff */
[----:B------:R-:W-:Y:S01]  /*1180*/  IMAD.X R11, RZ, RZ, RZ, P1 ;  /* 0x000000ffff0b7224 */ /* 0x000fe200008e06ff */
[----:B------:R-:W-:Y:S01]  /*1190*/  IADD3 RZ, P1, R7, R8, RZ ;  /* 0x0000000807ff7210 */ /* 0x000fe20007f3e0ff */
[----:B------:R-:W-:-:S04]  /*11a0*/  IMAD.MOV.U32 R10, RZ, RZ, R9 ;  /* 0x000000ffff0a7224 */ /* 0x000fc800078e0009 */
[----:B------:R-:W-:-:S08]  /*11b0*/  IMAD.WIDE.U32.X R6, R13, R19, R10, P1 ;  /* 0x000000130d067225 */ /* 0x000fd000008e040a */
.L_x_14:
[-CC-:B------:R-:W-:Y:S01]  /*11c0*/  SHF.R.U64 R27, R6, R0.reuse, R7.reuse ;  /* 0x00000000061b7219 */ /* 0x180fe20000001207 */
[----:B------:R-:W2:Y:S01]  /*11d0*/  LDC.64 R24, c[0x0][0x740] ;  /* 0x0001d000ff187b82 */ /* 0x000ea20000000a00 */
[----:B------:R-:W-:Y:S01]  /*11e0*/  SHF.R.U32.HI R0, RZ, R0, R7 ;  /* 0x00000000ff007219 */ /* 0x000fe20000011607 */
[----:B------:R-:W-:Y:S01]  /*11f0*/  IMAD.MOV.U32 R6, RZ, RZ, R17 ;  /* 0x000000ffff067224 */ /* 0x000fe200078e0011 */
[----:B------:R-:W-:-:S05]  /*1200*/  IADD3 R9, P1, RZ, -R27, RZ ;  /* 0x8000001bff097210 */ /* 0x000fca0007f3e0ff */
[----:B------:R-:W3:Y:S01]  /*1210*/  LDC R8, c[0x0][0x718] ;  /* 0x0001c600ff087b82 */ /* 0x000ee20000000800 */
[----:B------:R-:W-:-:S04]  /*1220*/  IMAD.X R7, RZ, RZ, ~R0, P1 ;  /* 0x000000ffff077224 */ /* 0x000fc800008e0e00 */
[-C--:B------:R-:W-:Y:S02]  /*1230*/  IMAD R0, R7, R20.reuse, RZ ;  /* 0x0000001407007224 */ /* 0x080fe400078e02ff */
[----:B------:R-:W-:Y:S01]  /*1240*/  IMAD.MOV.U32 R7, RZ, RZ, R22 ;  /* 0x000000ffff077224 */ /* 0x000fe200078e0016 */
[----:B------:R-:W4:Y:S01]  /*1250*/  LDC R11, c[0x0][0x708] ;  /* 0x0001c200ff0b7b82 */ /* 0x000f220000000800 */
[----:B-1----:R-:W-:Y:S01]  /*1260*/  MOV R22, 0x1 ;  /* 0x0000000100167802 */ /* 0x002fe20000000f00 */
[----:B------:R-:W-:-:S04]  /*1270*/  IMAD.WIDE.U32 R6, R9, R20, R6 ;  /* 0x0000001409067225 */ /* 0x000fc800078e0006 */
[----:B------:R-:W-:Y:S02]  /*1280*/  IMAD R9, R9, R21, R0 ;  /* 0x0000001509097224 */ /* 0x000fe400078e0200 */
[----:B------:R-:W1:Y:S01]  /*1290*/  LDC R23, c[0x0][0x758] ;  /* 0x0001d600ff177b82 */ /* 0x000e620000000800 */
[----:B--2---:R-:W-:Y:S01]  /*12a0*/  ISETP.NE.U32.AND P1, PT, R24, RZ, PT ;  /* 0x000000ff1800720c */ /* 0x004fe20003f25070 */
[----:B------:R-:W-:Y:S02]  /*12b0*/  IMAD.MOV.U32 R0, RZ, RZ, -0x1 ;  /* 0xffffffffff007424 */ /* 0x000fe400078e00ff */
[----:B------:R-:W-:Y:S01]  /*12c0*/  IMAD.IADD R7, R7, 0x1, R9 ;  /* 0x0000000107077824 */ /* 0x000fe200078e0209 */
[----:B------:R-:W-:-:S03]  /*12d0*/  ISETP.NE.AND.EX P1, PT, R25, RZ, PT, P1 ;  /* 0x000000ff1900720c */ /* 0x000fc60003f25310 */
[----:B------:R-:W2:Y:S01]  /*12e0*/  LDC R21, c[0x0][0x700] ;  /* 0x0001c000ff157b82 */ /* 0x000ea20000000800 */
[-CC-:B---3--:R-:W-:Y:S02]  /*12f0*/  SHF.R.U64 R19, R6, R8.reuse, R7.reuse ;  /* 0x0000000806137219 */ /* 0x188fe40000001207 */
[----:B------:R-:W-:-:S05]  /*1300*/  SHF.R.U32.HI R6, RZ, R8, R7 ;  /* 0x00000008ff067219 */ /* 0x000fca0000011607 */
[----:B------:R-:W3:Y:S01]  /*1310*/  LDC R18, c[0x0][0x748] ;  /* 0x0001d200ff127b82 */ /* 0x000ee20000000800 */
[-CC-:B----4-:R-:W-:Y:S02]  /*1320*/  SHF.R.U64 R28, R19, R11.reuse, R6.reuse ;  /* 0x0000000b131c7219 */ /* 0x190fe40000001206 */
[----:B------:R-:W-:-:S05]  /*1330*/  SHF.R.U32.HI R6, RZ, R11, R6 ;  /* 0x0000000bff067219 */ /* 0x000fca0000011606 */
[----:B------:R-:W4:Y:S01]  /*1340*/  LDC R20, c[0x0][0x738] ;  /* 0x0001ce00ff147b82 */ /* 0x000f220000000800 */
[-CC-:B-1----:R-:W-:Y:S02]  /*1350*/  SHF.R.U64 R30, R28, R23.reuse, R6.reuse ;  /* 0x000000171c1e7219 */ /* 0x182fe40000001206 */
[-C--:B------:R-:W-:Y:S02]  /*1360*/  SHF.L.U32 R0, R0, R23.reuse, RZ ;  /* 0x0000001700007219 */ /* 0x080fe400000006ff */
[----:B------:R-:W-:Y:S01]  /*1370*/  SHF.R.U32.HI R7, RZ, R23, R6 ;  /* 0x00000017ff077219 */ /* 0x000fe20000011606 */
[----:B------:R-:W-:Y:S01]  /*1380*/  IMAD.MOV.U32 R6, RZ, RZ, R30 ;  /* 0x000000ffff067224 */ /* 0x000fe200078e001e */
[----:B0-----:R-:W-:Y:S01]  /*1390*/  LOP3.LUT R13, RZ, R0, RZ, 0x33, !PT ;  /* 0x00000000ff0d7212 */ /* 0x001fe200078e33ff */
[----:B------:R-:W0:Y:S01]  /*13a0*/  LDC R26, c[0x0][0x710] ;  /* 0x0001c400ff1a7b82 */ /* 0x000e220000000800 */
[----:B------:R-:W-:Y:S05]  /*13b0*/  @!P1 BRA `(.L_x_15) ;  /* 0x0000000000289947 */ /* 0x000fea0003800000 */
[----:B------:R-:W1:Y:S02]  /*13c0*/  LDC R11, c[0x0][0x74c] ;  /* 0x0001d300ff0b7b82 */ /* 0x000e640000000800 */
[----:B-1----:R-:W-:-:S05]  /*13d0*/  IADD3 R11, P1, R30, R11, RZ ;  /* 0x0000000b1e0b7210 */ /* 0x002fca0007f3e0ff */
[----:B------:R-:W-:-:S04]  /*13e0*/  IMAD.X R17, RZ, RZ, R7, P1 ;  /* 0x000000ffff117224 */ /* 0x000fc800008e0607 */
[----:B------:R-:W-:-:S04]  /*13f0*/  IMAD.WIDE.U32 R6, R17, R24, RZ ;  /* 0x0000001811067225 */ /* 0x000fc800078e00ff */
[----:B------:R-:W-:-:S04]  /*1400*/  IMAD.WIDE.U32 R8, P1, R11, R25, R6 ;  /* 0x000000190b087225 */ /* 0x000fc80007820006 */
[----:B------:R-:W-:-:S04]  /*1410*/  IMAD.WIDE.U32 R6, R11, R24, RZ ;  /* 0x000000180b067225 */ /* 0x000fc800078e00ff */
[----:B------:R-:W-:Y:S01]  /*1420*/  IMAD.X R11, RZ, RZ, RZ, P1 ;  /* 0x000000ffff0b7224 */ /* 0x000fe200008e06ff */
[----:B------:R-:W-:Y:S01]  /*1430*/  IADD3 RZ, P1, R7, R8, RZ ;  /* 0x0000000807ff7210 */ /* 0x000fe20007f3e0ff */
[----:B------:R-:W-:-:S04]  /*1440*/  IMAD.MOV.U32 R10, RZ, RZ, R9 ;  /* 0x000000ffff0a7224 */ /* 0x000fc800078e0009 */
[----:B------:R-:W-:-:S08]  /*1450*/  IMAD.WIDE.U32.X R6, R17, R25, R10, P1 ;  /* 0x0000001911067225 */ /* 0x000fd000008e040a */
.L_x_15:
[----:B---3--:R-:W-:Y:S01]  /*1460*/  SHF.R.U64 R5, R6, R18, R7 ;  /* 0x0000001206057219 */ /* 0x008fe20000001207 */
[----:B--2---:R-:W-:Y:S01]  /*1470*/  VIADD R6, R21, 0xffffffff ;  /* 0xffffffff15067836 */ /* 0x004fe20000000000 */
[----:B------:R-:W-:Y:S01]  /*1480*/  SHF.L.U32 R0, R22, R23, RZ ;  /* 0x0000001716007219 */ /* 0x000fe200000006ff */
[----:B------:R-:W-:Y:S01]  /*1490*/  @P5 IMAD R14, R15, R16, R4 ;  /* 0x000000100f0e5224 */ /* 0x000fe200078e0204 */
[----:B------:R-:W-:Y:S01]  /*14a0*/  LOP3.LUT R13, R28, R13, RZ, 0xc0, !PT ;  /* 0x0000000d1c0d7212 */ /* 0x000fe200078ec0ff */
[----:B------:R-:W-:-:S04]  /*14b0*/  IMAD.MOV R7, RZ, RZ, -R5 ;  /* 0x000000ffff077224 */ /* 0x000fc800078e0a05 */
[----:B------:R-:W-:Y:S01]  /*14c0*/  IMAD R13, R0, R5, R13 ;  /* 0x00000005000d7224 */ /* 0x000fe200078e020d */
[----:B------:R-:W-:Y:S01]  /*14d0*/  LOP3.LUT R5, R19, R6, RZ, 0xc0, !PT ;  /* 0x0000000613057212 */ /* 0x000fe200078ec0ff */
[----:B----4-:R-:W-:Y:S02]  /*14e0*/  IMAD R4, R7, R20, R30 ;  /* 0x0000001407047224 */ /* 0x010fe400078e021e */
[----:B0-----:R-:W-:Y:S02]  /*14f0*/  IMAD R0, R13, R26, R14 ;  /* 0x0000001a0d007224 */ /* 0x001fe400078e020e */
[----:B------:R-:W-:Y:S02]  /*1500*/  IMAD R5, R4, R21, R5 ;  /* 0x0000001504057224 */ /* 0x000fe400078e0205 */
[----:B------:R-:W-:-:S03]  /*1510*/  IMAD.MOV.U32 R6, RZ, RZ, 0x1 ;  /* 0x00000001ff067424 */ /* 0x000fc600078e00ff */
[----:B------:R-:W-:Y:S02]  /*1520*/  SEL R7, R5, R0, !P5 ;  /* 0x0000000005077207 */ /* 0x000fe40006800000 */
[----:B------:R-:W-:Y:S02]  /*1530*/  SEL R4, R0, R5, !P5 ;  /* 0x0000000500047207 */ /* 0x000fe40006800000 */
[----:B------:R-:W-:Y:S01]  /*1540*/  MOV R0, R27 ;  /* 0x0000001b00007202 */ /* 0x000fe20000000f00 */
[----:B------:R2:W-:Y:S04]  /*1550*/  STL [R1+0x94], R7 ;  /* 0x0000940701007387 */ /* 0x0005e80000100800 */
[----:B------:R2:W-:Y:S02]  /*1560*/  STL [R1+0x84], R4 ;  /* 0x0000840401007387 */ /* 0x0005e40000100800 */
.L_x_13:
[----:B------:R-:W-:Y:S05]  /*1570*/  @!P2 BRA `(.L_x_16) ;  /* 0x00000000000ca947 */ /* 0x000fea0003800000 */
[----:B------:R-:W-:Y:S01]  /*1580*/  UCGABAR_WAIT ;  /* 0x0000000000007dc7 */ /* 0x000fe20008000000 */
[----:B------:R-:W-:Y:S01]  /*1590*/  CCTL.IVALL ;  /* 0x00000000ff00798f */ /* 0x000fe20002000000 */
[----:B------:R-:W-:Y:S05]  /*15a0*/  BRA `(.L_x_17) ;  /* 0x0000000000047947 */ /* 0x000fea0003800000 */
.L_x_16:
[----:B------:R-:W-:Y:S06]  /*15b0*/  BAR.SYNC.DEFER_BLOCKING 0x0 ;  /* 0x0000000000007b1d */ /* 0x000fec0000010000 */
.L_x_17:
[----:B------:R-:W-:Y:S05]  /*15c0*/  @!P3 BRA `(.L_x_18) ;  /* 0x000000f4003cb947 */ /* 0x000fea0003800000 */
[----:B------:R-:W-:-:S06]  /*15d0*/  UISETP.GT.U32.AND UP0, UPT, UR12, 0x1, UPT ;  /* 0x000000010c00788c */ /* 0x000fcc000bf04070 */
[----:B------:R-:W-:-:S13]  /*15e0*/  PLOP3.LUT P1, PT, PT, PT, UP0, 0x80, 0x0 ;  /* 0x000000000000781c */ /* 0x000fda0003f2f008 */
[----:B------:R-:W-:Y:S05]  /*15f0*/  @P1 EXIT ;  /* 0x000000000000194d */ /* 0x000fea0003800000 */
.L_x_19:
[----:B------:R-:W-:-:S08]  /*1600*/  NOP ;  /* 0x0000000000007918 */ /* 0x000fd00000000000 */
[----:B------:R-:W3:Y:S02]  /*1610*/  USETMAXREG.TRY_ALLOC.CTAPOOL UP0, 0xe8 ;  /* 0x000000e8000079c8 */ /* 0x000ee40008000600 */
[----:B---3--:R-:W-:-:S13]  /*1620*/  PLOP3.LUT P1, PT, PT, PT, UP0, 0x80, 0x0 ;  /* 0x000000000000781c */ /* 0x008fda0003f2f008 */
[----:B------:R-:W-:Y:S05]  /*1630*/  @!P1 BRA `(.L_x_19) ;  /* 0xfffffffc00f09947 */ /* 0x000fea000383ffff */
[----:B------:R-:W-:-:S13]  /*1640*/  LOP3.LUT P1, RZ, R6, 0xff, RZ, 0xc0, !PT ;  /* 0x000000ff06ff7812 */ /* 0x000fda000782c0ff */
[----:B------:R-:W-:Y:S05]  /*1650*/  @!P1 EXIT ;  /* 0x000000000000994d */ /* 0x000fea0003800000 */
[-C--:B--2---:R-:W-:Y:S01]  /*1660*/  LEA.HI R4, R12, R3.reuse, RZ, 0x2 ;  /* 0x000000030c047211 */ /* 0x084fe200078f10ff */
[----:B------:R-:W2:Y:S01]  /*1670*/  S2UR UR6, SR_CgaCtaId ;  /* 0x00000000000679c3 */ /* 0x000ea20000008800 */
[C---:B------:R-:W-:Y:S01]  /*1680*/  LEA.HI R2, R3.reuse, R3, RZ, 0x1 ;  /* 0x0000000303027211 */ /* 0x040fe200078f08ff */
[----:B------:R-:W-:Y:S01]  /*1690*/  ULDC UR8, c[0x0][0x284] ;  /* 0x0000a10000087ab9 */ /* 0x000fe20000000800 */
[--C-:B------:R-:W-:Y:S01]  /*16a0*/  SHF.R.S32.HI R5, RZ, 0x2, R4.reuse ;  /* 0x00000002ff057819 */ /* 0x100fe20000011404 */
[----:B------:R-:W-:Y:S01]  /*16b0*/  UIADD3 UR7, UR16, -0x1, URZ ;  /* 0xffffffff10077890 */ /* 0x000fe2000fffe03f */
[----:B------:R-:W-:Y:S01]  /*16c0*/  SHF.R.S32.HI R6, RZ, 0x1f, R4 ;  /* 0x0000001fff067819 */ /* 0x000fe20000011404 */
[----:B------:R-:W-:Y:S01]  /*16d0*/  UMOV UR12, 0x400 ;  /* 0x00000400000c7882 */ /* 0x000fe20000000000 */
[----:B------:R-:W-:Y:S01]  /*16e0*/  LOP3.LUT R4, R2, 0x7ffffe, RZ, 0xc0, !PT ;  /* 0x007ffffe02047812 */ /* 0x000fe200078ec0ff */
[----:B------:R-:W-:Y:S01]  /*16f0*/  UISETP.LT.AND UP0, UPT, URZ, UR15, UPT ;  /* 0x0000000f3f00728c */ /* 0x000fe2000bf01270 */
[----:B------:R-:W-:Y:S01]  /*1700*/  LEA.HI R6, R6, R5, RZ, 0x3 ;  /* 0x0000000506067211 */ /* 0x000fe200078f18ff */
[----:B------:R-:W-:Y:S01]  /*1710*/  ULOP3.LUT UR26, UR14, 0x1, URZ, 0xfc, !UPT ;  /* 0x000000010e1a7892 */ /* 0x000fe2000f8efc3f */
[----:B------:R-:W-:Y:S01]  /*1720*/  LEA.HI R12, R12, R3, RZ, 0x5 ;  /* 0x000000030c0c7211 */ /* 0x000fe200078f28ff */
[----:B------:R-:W-:Y:S01]  /*1730*/  IMAD.IADD R4, R3, 0x1, -R4 ;  /* 0x0000000103047824 */ /* 0x000fe200078e0a04 */
[----:B------:R-:W-:Y:S01]  /*1740*/  SHF.R.S32.HI R3, RZ, 0x1, R2 ;  /* 0x00000001ff037819 */ /* 0x000fe20000011402 */
[----:B------:R-:W-:Y:S01]  /*1750*/  USEL UR13, URZ, UR15, UP0 ;  /* 0x0000000f3f0d7287 */ /* 0x000fe20008000000 */
[----:B------:R-:W-:Y:S01]  /*1760*/  LOP3.LUT R6, R6, 0xfffffff8, RZ, 0xc0, !PT ;  /* 0xfffffff806067812 */ /* 0x000fe200078ec0ff */
[----:B------:R-:W-:Y:S01]  /*1770*/  UISETP.NE.AND UP0, UPT, UR7, URZ, UPT ;  /* 0x0000003f0700728c */ /* 0x000fe2000bf05270 */
[----:B------:R-:W-:Y:S01]  /*1780*/  LEA.HI R2, R2, R3, RZ, 0x1 ;  /* 0x0000000302027211 */ /* 0x000fe200078f08ff */
[----:B------:R-:W-:Y:S01]  /*1790*/  USHF.L.U32 UR27, UR15, 0x1, URZ ;  /* 0x000000010f1b7899 */ /* 0x000fe2000800063f */
[----:B------:R-:W-:Y:S01]  /*17a0*/  SHF.R.S32.HI R179, RZ, 0x5, R12 ;  /* 0x00000005ffb37819 */ /* 0x000fe2000001140c */
[----:B------:R-:W-:Y:S01]  /*17b0*/  IMAD.IADD R6, R5, 0x1, -R6 ;  /* 0x0000000105067824 */ /* 0x000fe200078e0a06 */
[----:B------:R-:W-:Y:S01]  /*17c0*/  LOP3.LUT R2, R2, 0x7fffffe, RZ, 0xc0, !PT ;  /* 0x07fffffe02027812 */ /* 0x000fe200078ec0ff */
[----:B------:R-:W-:-:S02]  /*17d0*/  UIADD3 UR13, -UR13, UR15, URZ ;  /* 0x0000000f0d0d7290 */ /* 0x000fc4000fffe13f */
[----:B------:R-:W-:Y:S01]  /*17e0*/  IMAD R5, R179, 0x2, R4 ;  /* 0x00000002b3057824 */ /* 0x000fe200078e0204 */
[----:B--2---:R-:W-:Y:S01]  /*17f0*/  ULEA UR12, UR6, UR12, 0x18 ;  /* 0x0000000c060c7291 */ /* 0x004fe2000f8ec03f */
[----:B------:R-:W-:Y:S01]  /*1800*/  IMAD.IADD R2, R3, 0x1, -R2 ;  /* 0x0000000103027824 */ /* 0x000fe200078e0a02 */
[----:B------:R-:W-:Y:S01]  /*1810*/  USHF.L.U32 UR6, UR7, 0x3, URZ ;  /* 0x0000000307067899 */ /* 0x000fe2000800063f */
[--C-:B------:R-:W-:Y:S01]  /*1820*/  IMAD R5, R5, 0x8, R6.reuse ;  /* 0x0000000805057824 */ /* 0x100fe200078e0206 */
[----:B------:R-:W-:Y:S01]  /*1830*/  UIADD3 UR28, UR12, 0xd0, URZ ;  /* 0x000000d00c1c7890 */ /* 0x000fe2000fffe03f */
[----:B------:R-:W-:Y:S01]  /*1840*/  IMAD R3, R179, -0x10, -R6 ;  /* 0xfffffff0b3037824 */ /* 0x000fe200078e0a06 */
[----:B------:R-:W-:Y:S01]  /*1850*/  ULOP3.LUT UR6, UR6, 0x8, URZ, 0xc0, !UPT ;  /* 0x0000000806067892 */ /* 0x000fe2000f8ec03f */
[----:B------:R-:W-:Y:S01]  /*1860*/  IMAD R2, R5, 0x2, R2 ;  /* 0x0000000205027824 */ /* 0x000fe200078e0202 */
[----:B------:R-:W-:Y:S01]  /*1870*/  USEL UR29, URZ, 0x1, UP0 ;  /* 0x000000013f1d7887 */ /* 0x000fe20008000000 */
[----:B------:R-:W-:Y:S01]  /*1880*/  VIADD R3, R3, UR8 ;  /* 0x0000000803037c36 */ /* 0x000fe20008000000 */
[----:B------:R-:W-:Y:S01]  /*1890*/  ULEA UR16, UR16, UR28, 0x3 ;  /* 0x0000001c10107291 */ /* 0x000fe2000f8e183f */
[----:B------:R-:W-:Y:S01]  /*18a0*/  IMAD R178, R179, 0x10, R6 ;  /* 0x00000010b3b27824 */ /* 0x000fe200078e0206 */
[----:B------:R-:W-:Y:S01]  /*18b0*/  SHF.L.U32 R2, R2, 0x5, RZ ;  /* 0x0000000502027819 */ /* 0x000fe200000006ff */
[----:B------:R-:W-:Y:S01]  /*18c0*/  ULOP3.LUT UR32, UR6, 0x8, URZ, 0x3c, !UPT ;  /* 0x0000000806207892 */ /* 0x000fe2000f8e3c3f */
[----:B------:R2:W-:Y:S01]  /*18d0*/  STL [R1+0x9c], R3 ;  /* 0x00009c0301007387 */ /* 0x0005e20000100800 */
[----:B------:R-:W-:Y:S01]  /*18e0*/  ULOP3.LUT UR17, UR6, 0x18, URZ, 0x3c, !UPT ;  /* 0x0000001806117892 */ /* 0x000fe2000f8e3c3f */
[----:B------:R-:W-:-:S02]  /*18f0*/  SHF.R.S32.HI R2, RZ, 0x3, R2 ;  /* 0x00000003ff027819 */ /* 0x000fc40000011402 */
[----:B------:R-:W-:-:S03]  /*1900*/  SHF.R.S32.HI R179, RZ, 0x1f, R178 ;  /* 0x0000001fffb37819 */ /* 0x000fc600000114b2 */
[----:B------:R2:W-:Y:S06]  /*1910*/  STL [R1+0x80], R2 ;  /* 0x0000800201007387 */ /* 0x0005ec0000100800 */
.L_x_228:
[----:B--2---:R-:W-:Y:S01]  /*1920*/  IMAD.U32 R2, RZ, RZ, UR29 ;  /* 0x0000001dff027e24 */ /* 0x004fe2000f8e00ff */
[----:B------:R2:W-:Y:S01]  /*1930*/  STL [R1+0x7c], RZ ;  /* 0x00007cff01007387 */ /* 0x0005e20000100800 */
[----:B------:R-:W-:-:S03]  /*1940*/  IMAD.MOV.U32 R229, RZ, RZ, RZ ;  /* 0x000000ffffe57224 */ /* 0x000fc600078e00ff */
[----:B------:R-:W-:-:S04]  /*1950*/  SHF.L.U32 R2, R2, 0x1f, RZ ;  /* 0x0000001f02027819 */ /* 0x000fc800000006ff */
[----:B------:R-:W3:Y:S02]  /*1960*/  SYNCS.PHASECHK.TRANS64.TRYWAIT P1, [UR16+-0x8], R2 ;  /* 0xfffff802ff0075a7 */ /* 0x000ee40008020150 */
[----:B0-23--:R-:W-:Y:S05]  /*1970*/  @!P1 BRA `(.L_x_20) ;  /* 0x0000010400e49947 */ /* 0x00dfea0003800000 */
.L_x_258:
[----:B------:R3:W-:Y:S01]  /*1980*/  STL [R1+0x78], RZ ;  /* 0x000078ff01007387 */ /* 0x0007e20000100800 */
[----:B------:R-:W-:Y:S01]  /*1990*/  UISETP.GE.AND UP0, UPT, UR13, 0x1, UPT ;  /* 0x000000010d00788c */ /* 0x000fe2000bf06270 */
[----:B------:R-:W-:Y:S01]  /*19a0*/  IMAD.MOV.U32 R228, RZ, RZ, RZ ;  /* 0x000000ffffe47224 */ /* 0x000fe200078e00ff */
[----:B------:R-:W-:Y:S01]  /*19b0*/  UMOV UR6, URZ ;  /* 0x0000003f00067c82 */ /* 0x000fe20008000000 */
[----:B------:R3:W-:Y:S01]  /*19c0*/  STL [R1+0x74], RZ ;  /* 0x000074ff01007387 */ /* 0x0007e20000100800 */
[----:B------:R-:W-:Y:S02]  /*19d0*/  CS2R R226, SRZ ;  /* 0x0000000000e27805 */ /* 0x000fe4000001ff00 */
[----:B------:R-:W-:Y:S02]  /*19e0*/  CS2R R224, SRZ ;  /* 0x0000000000e07805 */ /* 0x000fe4000001ff00 */
[----:B------:R-:W-:Y:S01]  /*19f0*/  PLOP3.LUT P1, PT, PT, PT, UP0, 0x80, 0x0 ;  /* 0x000000000000781c */ /* 0x000fe20003f2f008 */
[----:B------:R3:W-:Y:S01]  /*1a00*/  STL [R1+0x70], RZ ;  /* 0x000070ff01007387 */ /* 0x0007e20000100800 */
[----:B------:R-:W-:-:S02]  /*1a10*/  CS2R R222, SRZ ;  /* 0x0000000000de7805 */ /* 0x000fc4000001ff00 */
[----:B------:R-:W-:Y:S02]  /*1a20*/  CS2R R220, SRZ ;  /* 0x0000000000dc7805 */ /* 0x000fe4000001ff00 */
[----:B------:R-:W-:Y:S01]  /*1a30*/  CS2R R218, SRZ ;  /* 0x0000000000da7805 */ /* 0x000fe2000001ff00 */
[----:B------:R3:W-:Y:S01]  /*1a40*/  STL [R1+0x6c], RZ ;  /* 0x00006cff01007387 */ /* 0x0007e20000100800 */
[----:B------:R-:W-:Y:S02]  /*1a50*/  CS2R R216, SRZ ;  /* 0x0000000000d87805 */ /* 0x000fe4000001ff00 */
[----:B------:R-:W-:Y:S02]  /*1a60*/  CS2R R214, SRZ ;  /* 0x0000000000d67805 */ /* 0x000fe4000001ff00 */
[----:B------:R-:W-:Y:S01]  /*1a70*/  CS2R R212, SRZ ;  /* 0x0000000000d47805 */ /* 0x000fe2000001ff00 */
        /* <DEDUP_REMOVED lines=37> */
[----:B------:R-:W-:Y:S01]  /*1cd0*/  CS2R R154, SRZ ;  /* 0x00000000009a7805 */ /* 0x000fe2000001ff00 */
[----:B------:R-:W-:Y:S01]  /*1ce0*/  IMAD.MOV.U32 R153, RZ, RZ, RZ ;  /* 0x000000ffff997224 */ /* 0x000fe200078e00ff */
[----:B-1----:R-:W-:Y:S01]  /*1cf0*/  CS2R R22, SRZ ;  /* 0x0000000000167805 */ /* 0x002fe2000001ff00 */
[----:B------:R3:W-:Y:S01]  /*1d00*/  STL [R1+0x40], RZ ;  /* 0x000040ff01007387 */ /* 0x0007e20000100800 */
[----:B------:R-:W-:Y:S02]  /*1d10*/  CS2R R20, SRZ ;  /* 0x0000000000147805 */ /* 0x000fe4000001ff00 */
[----:B------:R-:W-:-:S02]  /*1d20*/  CS2R R18, SRZ ;  /* 0x0000000000127805 */ /* 0x000fc4000001ff00 */
[----:B------:R-:W-:Y:S01]  /*1d30*/  CS2R R16, SRZ ;  /* 0x0000000000107805 */ /* 0x000fe2000001ff00 */
[----:B------:R3:W-:Y:S01]  /*1d40*/  STL [R1+0x3c], RZ ;  /* 0x00003cff01007387 */ /* 0x0007e20000100800 */
[----:B------:R-:W-:Y:S02]  /*1d50*/  CS2R R14, SRZ ;  /* 0x00000000000e7805 */ /* 0x000fe4000001ff00 */
[----:B0-----:R-:W-:Y:S02]  /*1d60*/  CS2R R12, SRZ ;  /* 0x00000000000c7805 */ /* 0x001fe4000001ff00 */
[----:B------:R-:W-:Y:S01]  /*1d70*/  CS2R R10, SRZ ;  /* 0x00000000000a7805 */ /* 0x000fe2000001ff00 */
[----:B------:R3:W-:Y:S01]  /*1d80*/  STL [R1+0x38], RZ ;  /* 0x000038ff01007387 */ /* 0x0007e20000100800 */
[----:B------:R-:W-:Y:S02]  /*1d90*/  CS2R R8, SRZ ;  /* 0x0000000000087805 */ /* 0x000fe4000001ff00 */
[----:B------:R-:W-:-:S02]  /*1da0*/  CS2R R6, SRZ ;  /* 0x0000000000067805 */ /* 0x000fc4000001ff00 */
[----:B------:R-:W-:Y:S01]  /*1db0*/  CS2R R4, SRZ ;  /* 0x0000000000047805 */ /* 0x000fe2000001ff00 */
[----:B------:R3:W-:Y:S01]  /*1dc0*/  STL [R1+0x34], RZ ;  /* 0x000034ff01007387 */ /* 0x0007e20000100800 */
[----:B--2---:R-:W-:Y:S01]  /*1dd0*/  IMAD.MOV.U32 R3, RZ, RZ, RZ ;  /* 0x000000ffff037224 */ /* 0x004fe200078e00ff */
        /* <DEDUP_REMOVED lines=50> */
[----:B------:R3:W-:Y:S01]  /*2100*/  STL [R1], RZ ;  /* 0x000000ff01007387 */ /* 0x0007e20000100800 */
[----:B------:R-:W-:Y:S02]  /*2110*/  CS2R R100, SRZ ;  /* 0x0000000000647805 */ /* 0x000fe4000001ff00 */
[----:B------:R-:W-:Y:S02]  /*2120*/  CS2R R102, SRZ ;  /* 0x0000000000667805 */ /* 0x000fe4000001ff00 */
[----:B------:R-:W-:Y:S02]  /*2130*/  CS2R R104, SRZ ;  /* 0x0000000000687805 */ /* 0x000fe4000001ff00 */
[----:B------:R-:W-:-:S02]  /*2140*/  CS2R R106, SRZ ;  /* 0x00000000006a7805 */ /* 0x000fc4000001ff00 */
[----:B------:R-:W-:Y:S02]  /*2150*/  CS2R R108, SRZ ;  /* 0x00000000006c7805 */ /* 0x000fe4000001ff00 */
[----:B------:R-:W-:Y:S02]  /*2160*/  CS2R R110, SRZ ;  /* 0x00000000006e7805 */ /* 0x000fe4000001ff00 */
        /* <DEDUP_REMOVED lines=19> */
[----:B------:R-:W-:Y:S01]  /*22a0*/  CS2R R150, SRZ ;  /* 0x0000000000967805 */ /* 0x000fe2000001ff00 */
[----:B---3--:R-:W-:Y:S06]  /*22b0*/  @!P1 BRA `(.L_x_21) ;  /* 0x0000001000c89947 */ /* 0x008fec0003800000 */
[----:B------:R-:W-:Y:S01]  /*22c0*/  IMAD.MOV.U32 R229, RZ, RZ, RZ ;  /* 0x000000ffffe57224 */ /* 0x000fe200078e00ff */
[----:B------:R-:W-:Y:S01]  /*22d0*/  MOV R2, UR4 ;  /* 0x0000000400027c02 */ /* 0x000fe20008000f00 */
[----:B------:R-:W-:Y:S01]  /*22e0*/  UMOV UR6, URZ ;  /* 0x0000003f00067c82 */ /* 0x000fe20008000000 */
[----:B------:R-:W-:Y:S01]  /*22f0*/  UPLOP3.LUT UP0, UPT, UPT, UPT, UPT, 0x40, 0x0 ;  /* 0x000000000000789c */ /* 0x000fe20003f0e870 */
[----:B------:R-:W-:Y:S01]  /*2300*/  UMOV UR18, UR13 ;  /* 0x0000000d00127c82 */ /* 0x000fe20008000000 */
[----:B------:R-:W-:Y:S01]  /*2310*/  UMOV UR19, UR5 ;  /* 0x0000000500137c82 */ /* 0x000fe20008000000 */
[----:B------:R-:W-:Y:S01]  /*2320*/  UMOV UR20, UR5 ;  /* 0x0000000500147c82 */ /* 0x000fe20008000000 */
[----:B------:R-:W-:Y:S01]  /*2330*/  UMOV UR7, URZ ;  /* 0x0000003f00077c82 */ /* 0x000fe20008000000 */
[----:B------:R-:W-:-:S06]  /*2340*/  ULDC UR33, c[0x0][0x644] ;  /* 0x0001910000217ab9 */ /* 0x000fcc0000000800 */
.L_x_29:
[----:B------:R-:W-:-:S06]  /*2350*/  UISETP.NE.AND UP1, UPT, UR26, 0x3, UPT ;  /* 0x000000031a00788c */ /* 0x000fcc000bf25270 */
[----:B------:R-:W-:-:S13]  /*2360*/  PLOP3.LUT P2, PT, PT, PT, UP1, 0x80, 0x0 ;  /* 0x000000000000781c */ /* 0x000fda0003f4f018 */
[----:B0----5:R-:W-:Y:S05]  /*2370*/  @!P2 BRA `(.L_x_22) ;  /* 0x000000000004a947 */ /* 0x021fea0003800000 */
[----:B------:R-:W-:Y:S01]  /*2380*/  BPT.TRAP 0x1 ;  /* 0x000000040000795c */ /* 0x000fe20000300000 */
.L_x_22:
[----:B------:R-:W-:Y:S01]  /*2390*/  ULEA UR8, UR19, UR12, 0x3 ;  /* 0x0000000c13087291 */ /* 0x000fe2000f8e183f */
[----:B------:R-:W-:-:S08]  /*23a0*/  SHF.L.U32 R152, R2, 0x1f, RZ ;  /* 0x0000001f02987819 */ /* 0x000fd000000006ff */
[----:B------:R0:W1:Y:S01]  /*23b0*/  SYNCS.PHASECHK.TRANS64.TRYWAIT P1, [UR8], R152 ;  /* 0x00000098ff0075a7 */ /* 0x0000620008020148 */
[----:B------:R-:W-:Y:S05]  /*23c0*/  @!P2 BRA `(.L_x_23) ;  /* 0x000000000004a947 */ /* 0x000fea0003800000 */
[----:B------:R-:W-:Y:S01]  /*23d0*/  BPT.TRAP 0x1 ;  /* 0x000000040000795c */ /* 0x000fe20000300000 */
.L_x_23:
[----:B-1----:R-:W-:Y:S05]  /*23e0*/  @P1 BRA `(.L_x_24) ;  /* 0x0000000000081947 */ /* 0x002fea0003800000 */
[----:B------:R-:W1:Y:S02]  /*23f0*/  SYNCS.PHASECHK.TRANS64.TRYWAIT P1, [UR8], R152 ;  /* 0x00000098ff0075a7 */ /* 0x000e640008020148 */
[----:B-1----:R-:W-:Y:S05]  /*2400*/  @!P1 BRA `(.L_x_25) ;  /* 0x000000fc00589947 */ /* 0x002fea0003800000 */
.L_x_24:
[----:B-----5:R1:W-:Y:S04]  /*2410*/  STL [R1+0xa0], R0 ;  /* 0x0000a00001007387 */ /* 0x0203e80000100800 */
[----:B-1----:R-:W2:Y:S01]  /*2420*/  LDL R0, [R1+0x80] ;  /* 0x0000800001007983 */ /* 0x002ea20000100800 */
[----:B0-----:R-:W-:Y:S01]  /*2430*/  IMAD.U32 R152, RZ, RZ, UR19 ;  /* 0x00000013ff987e24 */ /* 0x001fe2000f8e00ff */
[----:B------:R-:W-:Y:S02]  /*2440*/  UIADD3 UR8, UR12, 0x200, URZ ;  /* 0x000002000c087890 */ /* 0x000fe4000fffe03f */
[----:B------:R-:W-:Y:S02]  /*2450*/  UIADD3 UR9, UR12, 0x6200, URZ ;  /* 0x000062000c097890 */ /* 0x000fe4000fffe03f */
[----:B------:R-:W-:-:S02]  /*2460*/  USHF.R.U32.HI UR8, URZ, 0x4, UR8 ;  /* 0x000000043f087899 */ /* 0x000fc40008011608 */
[----:B------:R-:W-:Y:S02]  /*2470*/  USHF.R.U32.HI UR9, URZ, 0x4, UR9 ;  /* 0x000000043f097899 */ /* 0x000fe40008011609 */
[----:B------:R-:W-:Y:S02]  /*2480*/  ULOP3.LUT UR8, UR8, 0x3fff, URZ, 0xc0, !UPT ;  /* 0x00003fff08087892 */ /* 0x000fe4000f8ec03f */
[----:B------:R-:W-:Y:S02]  /*2490*/  ULOP3.LUT UR9, UR9, 0x3fff, URZ, 0xc0, !UPT ;  /* 0x00003fff09097892 */ /* 0x000fe4000f8ec03f */
[----:B------:R-:W-:Y:S02]  /*24a0*/  USEL UR7, UR7, URZ, !UP0 ;  /* 0x0000003f07077287 */ /* 0x000fe4000c000000 */
[----:B------:R-:W-:Y:S02]  /*24b0*/  ULOP3.LUT UR8, UR8, 0x10000, URZ, 0xfc, !UPT ;  /* 0x0001000008087892 */ /* 0x000fe4000f8efc3f */
[----:B------:R-:W-:-:S02]  /*24c0*/  ULOP3.LUT UR9, UR9, 0x10000, URZ, 0xfc, !UPT ;  /* 0x0001000009097892 */ /* 0x000fc4000f8efc3f */
[----:B------:R-:W-:Y:S02]  /*24d0*/  UISETP.NE.U32.AND UP0, UPT, UR7, URZ, UPT ;  /* 0x0000003f0700728c */ /* 0x000fe4000bf05070 */
[----:B------:R-:W-:Y:S02]  /*24e0*/  ULEA UR8, UR19, UR8, 0x7 ;  /* 0x0000000813087291 */ /* 0x000fe4000f8e383f */
[----:B------:R-:W-:Y:S01]  /*24f0*/  ULEA UR10, UR19, UR9, 0xa ;  /* 0x00000009130a7291 */ /* 0x000fe2000f8e503f */
[----:B------:R-:W-:Y:S02]  /*2500*/  UMOV UR11, 0x80000020 ;  /* 0x80000020000b7882 */ /* 0x000fe40000000000 */
[----:B------:R-:W-:Y:S01]  /*2510*/  UMOV UR9, 0xc0000010 ;  /* 0xc000001000097882 */ /* 0x000fe20000000000 */
[----:B------:R-:W-:Y:S01]  /*2520*/  UIADD3 UR6, UR6, 0x1, URZ ;  /* 0x0000000106067890 */ /* 0x000fe2000fffe03f */
[----:B--2---:R-:W-:Y:S02]  /*2530*/  IMAD R152, R152, 0x200, R0 ;  /* 0x0000020098987824 */ /* 0x004fe400078e0200 */
[----:B------:R0:W5:Y:S04]  /*2540*/  LDL.LU R0, [R1+0xa0] ;  /* 0x0000a00001007983 */ /* 0x0001680000300800 */
[----:B------:R-:W1:Y:S02]  /*2550*/  LDS R152, [R152+UR12+0x36200] ;  /* 0x0362000c98987984 */ /* 0x000e640008000800 */
[----:B-1----:R-:W-:-:S06]  /*2560*/  WARPGROUP.ARRIVE ;  /* 0x00000000000079c5 */ /* 0x002fcc0000000000 */
[----:B------:R-:W-:Y:S01]  /*2570*/  QGMMA.SP.64x256x64.F32.E4M3.E4M3 R24, gdesc[UR8], R24, UP0, R152, gsb0 ;  /* 0x07e09800081879f3 */ /* 0x000fe2000b800a18 */
[----:B------:R-:W-:-:S04]  /*2580*/  UISETP.NE.AND UP0, UPT, UR6, UR33, UPT ;  /* 0x000000210600728c */ /* 0x000fc8000bf05270 */
[----:B------:R-:W-:-:S04]  /*2590*/  USEL UR7, URZ, 0x1, UP0 ;  /* 0x000000013f077887 */ /* 0x000fc80008000000 */
[----:B------:R-:W-:-:S06]  /*25a0*/  UISETP.NE.AND UP0, UPT, UR7, URZ, UPT ;  /* 0x0000003f0700728c */ /* 0x000fcc000bf05270 */
[----:B------:R-:W-:Y:S01]  /*25b0*/  PLOP3.LUT P1, PT, PT, PT, UP0, 0x80, 0x0 ;  /* 0x000000000000781c */ /* 0x000fe20003f2f008 */
[----:B------:R-:W-:-:S12]  /*25c0*/  WARPGROUP.DEPBAR.LE gsb0, 0x0 ;  /* 0x00008000000079c5 */ /* 0x000fd80000010000 */
[----:B0-----:R-:W-:Y:S05]  /*25d0*/  @!P1 BRA `(.L_x_26) ;  /* 0x0000000c00909947 */ /* 0x001fea0003800000 */
[----:B------:R0:W-:Y:S01]  /*25e0*/  STL [R1+0xac], R179 ;  /* 0x0000acb301007387 */ /* 0x0001e20000100800 */
[----:B------:R-:W-:-:S01]  /*25f0*/  FADD R3, R24, R3 ;  /* 0x0000000318037221 */ /* 0x000fc20000000000 */
[----:B------:R-:W-:Y:S01]  /*2600*/  FADD R4, R25, R4 ;  /* 0x0000000419047221 */ /* 0x000fe20000000000 */
[----:B------:R-:W-:-:S01]  /*2610*/  FADD R5, R26, R5 ;  /* 0x000000051a057221 */ /* 0x000fc20000000000 */
[----:B0-----:R-:W2:Y:S04]  /*2620*/  LDL.LU R179, [R1+0x38] ;  /* 0x0000380001b37983 */ /* 0x001ea80000300800 */
[----:B------:R0:W-:Y:S01]  /*2630*/  STL [R1+0xa8], R178 ;  /* 0x0000a8b201007387 */ /* 0x0001e20000100800 */
[----:B------:R-:W-:-:S01]  /*2640*/  FADD R6, R27, R6 ;  /* 0x000000061b067221 */ /* 0x000fc20000000000 */
[----:B------:R-:W-:-:S02]  /*2650*/  FADD R7, R28, R7 ;  /* 0x000000071c077221 */ /* 0x000fc40000000000 */
[----:B0-----:R-:W3:Y:S04]  /*2660*/  LDL.LU R178, [R1+0x34] ;  /* 0x0000340001b27983 */ /* 0x001ee80000300800 */
[----:B------:R0:W-:Y:S01]  /*2670*/  STL [R1+0xa4], R2 ;  /* 0x0000a40201007387 */ /* 0x0001e20000100800 */
[----:B------:R-:W-:-:S03]  /*2680*/  FADD R8, R29, R8 ;  /* 0x000000081d087221 */ /* 0x000fc60000000000 */
[----:B0-----:R-:W4:Y:S04]  /*2690*/  LDL.LU R2, [R1+0x30] ;  /* 0x0000300001027983 */ /* 0x001f280000300800 */
[----:B-----5:R0:W-:Y:S01]  /*26a0*/  STL [R1+0xa0], R0 ;  /* 0x0000a00001007387 */ /* 0x0201e20000100800 */
[----:B------:R-:W-:-:S03]  /*26b0*/  FADD R9, R30, R9 ;  /* 0x000000091e097221 */ /* 0x000fc60000000000 */
[----:B0-----:R-:W4:Y:S04]  /*26c0*/  LDL.LU R0, [R1+0x2c] ;  /* 0x00002c0001007983 */ /* 0x001f280000300800 */
[----:B------:R0:W-:Y:S01]  /*26d0*/  STL [R1+0xb0], R3 ;  /* 0x0000b00301007387 */ /* 0x0001e20000100800 */
        /* <DEDUP_REMOVED lines=11> */
[----:B------:R0:W-:Y:S04]  /*2790*/  STL [R1+0xc0], R7 ;  /* 0x0000c00701007387 */ /* 0x0001e80000100800 */
        /* <DEDUP_REMOVED lines=12> */
[----:B0-----:R-:W4:Y:S01]  /*2860*/  LDL.LU R13, [R1] ;  /* 0x00000000010d7983 */ /* 0x001f220000300800 */
[----:B------:R-:W-:-:S01]  /*2870*/  FADD R14, R35, R14 ;  /* 0x0000000e230e7221 */ /* 0x000fc20000000000 */
[----:B------:R-:W-:Y:S01]  /*2880*/  FADD R15, R36, R15 ;  /* 0x0000000f240f7221 */ /* 0x000fe20000000000 */
[----:B------:R-:W-:-:S01]  /*2890*/  FADD R16, R37, R16 ;  /* 0x0000001025107221 */ /* 0x000fc20000000000 */
[----:B------:R-:W-:Y:S01]  /*28a0*/  FADD R17, R38, R17 ;  /* 0x0000001126117221 */ /* 0x000fe20000000000 */
[----:B------:R-:W-:-:S01]  /*28b0*/  FADD R18, R39, R18 ;  /* 0x0000001227127221 */ /* 0x000fc20000000000 */
[----:B------:R-:W-:Y:S01]  /*28c0*/  STL [R1+0xdc], R14 ;  /* 0x0000dc0e01007387 */ /* 0x000fe20000100800 */
[----:B------:R-:W-:-:S01]  /*28d0*/  FADD R19, R40, R19 ;  /* 0x0000001328137221 */ /* 0x000fc20000000000 */
[----:B------:R-:W-:Y:S01]  /*28e0*/  FADD R20, R41, R20 ;  /* 0x0000001429147221 */ /* 0x000fe20000000000 */
[----:B------:R-:W-:-:S01]  /*28f0*/  FADD R21, R42, R21 ;  /* 0x000000152a157221 */ /* 0x000fc20000000000 */
[----:B------:R0:W-:Y:S01]  /*2900*/  STL [R1+0xe0], R15 ;  /* 0x0000e00f01007387 */ /* 0x0001e20000100800 */
[----:B------:R-:W-:-:S01]  /*2910*/  FADD R22, R43, R22 ;  /* 0x000000162b167221 */ /* 0x000fc20000000000 */
[----:B------:R-:W-:Y:S01]  /*2920*/  FADD R23, R44, R23 ;  /* 0x000000172c177221 */ /* 0x000fe20000000000 */
        /* <DEDUP_REMOVED lines=74> */
[----:B--2---:R-:W-:-:S01]  /*2dd0*/  FADD R179, R133, R179 ;  /* 0x000000b385b37221 */ /* 0x004fc20000000000 */
[----:B---3--:R-:W-:Y:S01]  /*2de0*/  FADD R178, R132, R178 ;  /* 0x000000b284b27221 */ /* 0x008fe20000000000 */
[----:B----4-:R-:W-:-:S01]  /*2df0*/  FADD R2, R131, R2 ;  /* 0x0000000283027221 */ /* 0x010fc20000000000 */
        /* <DEDUP_REMOVED lines=11> */
[----:B------:R-:W-:-:S05]  /*2eb0*/  FADD R13, R119, R13 ;  /* 0x0000000d770d7221 */ /* 0x000fca0000000000 */
[----:B------:R1:W-:Y:S04]  /*2ec0*/  STL [R1], R13 ;  /* 0x0000000d01007387 */ /* 0x0003e80000100800 */
[----:B------:R2:W-:Y:S04]  /*2ed0*/  STL [R1+0x4], R12 ;  /* 0x0000040c01007387 */ /* 0x0005e80000100800 */
        /* <DEDUP_REMOVED lines=9> */
[----:B------:R-:W-:Y:S04]  /*2f70*/  STL [R1+0x2c], R0 ;  /* 0x00002c0001007387 */ /* 0x000fe80000100800 */
[----:B0-----:R-:W4:Y:S04]  /*2f80*/  LDL.LU R15, [R1+0x3c] ;  /* 0x00003c00010f7983 */ /* 0x001f280000300800 */
[----:B------:R-:W-:Y:S04]  /*2f90*/  STL [R1+0x30], R2 ;  /* 0x0000300201007387 */ /* 0x000fe80000100800 */
[----:B------:R-:W4:Y:S04]  /*2fa0*/  LDL.LU R14, [R1+0x40] ;  /* 0x00004000010e7983 */ /* 0x000f280000300800 */
[----:B------:R-:W-:Y:S04]  /*2fb0*/  STL [R1+0x34], R178 ;  /* 0x000034b201007387 */ /* 0x000fe80000100800 */
[----:B-1----:R-:W4:Y:S04]  /*2fc0*/  LDL.LU R13, [R1+0x44] ;  /* 0x00004400010d7983 */ /* 0x002f280000300800 */
[----:B------:R0:W-:Y:S04]  /*2fd0*/  STL [R1+0x38], R179 ;  /* 0x000038b301007387 */ /* 0x0001e80000100800 */
[----:B--2---:R-:W2:Y:S04]  /*2fe0*/  LDL.LU R12, [R1+0x48] ;  /* 0x00004800010c7983 */ /* 0x004ea80000300800 */
[----:B---3--:R-:W3:Y:S04]  /*2ff0*/  LDL.LU R11, [R1+0x4c] ;  /* 0x00004c00010b7983 */ /* 0x008ee80000300800 */
[----:B----4-:R-:W4:Y:S04]  /*3000*/  LDL.LU R10, [R1+0x50] ;  /* 0x00005000010a7983 */ /* 0x010f280000300800 */
[----:B------:R-:W4:Y:S04]  /*3010*/  LDL.LU R9, [R1+0x54] ;  /* 0x0000540001097983 */ /* 0x000f280000300800 */
[----:B------:R-:W4:Y:S04]  /*3020*/  LDL.LU R8, [R1+0x58] ;  /* 0x0000580001087983 */ /* 0x000f280000300800 */
[----:B------:R-:W4:Y:S04]  /*3030*/  LDL.LU R7, [R1+0x5c] ;  /* 0x00005c0001077983 */ /* 0x000f280000300800 */
[----:B------:R-:W4:Y:S04]  /*3040*/  LDL.LU R6, [R1+0x60] ;  /* 0x0000600001067983 */ /* 0x000f280000300800 */
[----:B------:R-:W4:Y:S04]  /*3050*/  LDL.LU R5, [R1+0x64] ;  /* 0x0000640001057983 */ /* 0x000f280000300800 */
[----:B------:R-:W4:Y:S04]  /*3060*/  LDL.LU R4, [R1+0x68] ;  /* 0x0000680001047983 */ /* 0x000f280000300800 */
[----:B------:R-:W4:Y:S04]  /*3070*/  LDL.LU R3, [R1+0x6c] ;  /* 0x00006c0001037983 */ /* 0x000f280000300800 */
[----:B0-----:R-:W4:Y:S04]  /*3080*/  LDL.LU R179, [R1+0x70] ;  /* 0x0000700001b37983 */ /* 0x001f280000300800 */
[----:B------:R-:W4:Y:S04]  /*3090*/  LDL.LU R178, [R1+0x74] ;  /* 0x0000740001b27983 */ /* 0x000f280000300800 */
[----:B------:R-:W4:Y:S04]  /*30a0*/  LDL.LU R2, [R1+0x78] ;  /* 0x0000780001027983 */ /* 0x000f280000300800 */
[----:B------:R-:W4:Y:S01]  /*30b0*/  LDL.LU R0, [R1+0x7c] ;  /* 0x00007c0001007983 */ /* 0x000f220000300800 */
[----:B------:R-:W-:-:S05]  /*30c0*/  FADD R15, R134, R15 ;  /* 0x0000000f860f7221 */ /* 0x000fca0000000000 */
[----:B------:R0:W-:Y:S01]  /*30d0*/  STL [R1+0x3c], R15 ;  /* 0x00003c0f01007387 */ /* 0x0001e20000100800 */
[----:B------:R-:W-:-:S03]  /*30e0*/  FADD R14, R135, R14 ;  /* 0x0000000e870e7221 */ /* 0x000fc60000000000 */
[----:B0-----:R0:W5:Y:S01]  /*30f0*/  LDL.LU R15, [R1+0xe0] ;  /* 0x0000e000010f7983 */ /* 0x0011620000300800 */
[----:B------:R-:W-:-:S03]  /*3100*/  FADD R13, R136, R13 ;  /* 0x0000000d880d7221 */ /* 0x000fc60000000000 */
[----:B------:R1:W-:Y:S01]  /*3110*/  STL [R1+0x40], R14 ;  /* 0x0000400e01007387 */ /* 0x0003e20000100800 */
[----:B--2---:R-:W-:-:S01]  /*3120*/  FADD R12, R137, R12 ;  /* 0x0000000c890c7221 */ /* 0x004fc20000000000 */
[----:B---3--:R-:W-:Y:S02]  /*3130*/  FADD R11, R138, R11 ;  /* 0x0000000b8a0b7221 */ /* 0x008fe40000000000 */
[----:B-1----:R0:W5:Y:S01]  /*3140*/  LDL.LU R14, [R1+0xdc] ;  /* 0x0000dc00010e7983 */ /* 0x0021620000300800 */
[----:B----4-:R-:W-:-:S03]  /*3150*/  FADD R10, R139, R10 ;  /* 0x0000000a8b0a7221 */ /* 0x010fc60000000000 */
[----:B------:R1:W-:Y:S01]  /*3160*/  STL [R1+0x44], R13 ;  /* 0x0000440d01007387 */ /* 0x0003e20000100800 */
[----:B------:R-:W-:-:S03]  /*3170*/  FADD R9, R140, R9 ;  /* 0x000000098c097221 */ /* 0x000fc60000000000 */
[----:B-1----:R0:W5:Y:S01]  /*3180*/  LDL.LU R13, [R1+0xd8] ;  /* 0x0000d800010d7983 */ /* 0x0021620000300800 */
[----:B------:R-:W-:-:S03]  /*3190*/  FADD R8, R141, R8 ;  /* 0x000000088d087221 */ /* 0x000fc60000000000 */
[----:B------:R1:W-:Y:S01]  /*31a0*/  STL [R1+0x48], R12 ;  /* 0x0000480c01007387 */ /* 0x0003e20000100800 */
[----:B------:R-:W-:-:S01]  /*31b0*/  FADD R7, R142, R7 ;  /* 0x000000078e077221 */ /* 0x000fc20000000000 */
[----:B------:R-:W-:Y:S02]  /*31c0*/  FADD R6, R143, R6 ;  /* 0x000000068f067221 */ /* 0x000fe40000000000 */
[----:B-1----:R0:W5:Y:S04]  /*31d0*/  LDL.LU R12, [R1+0xd4] ;  /* 0x0000d400010c7983 */ /* 0x0021680000300800 */
[----:B------:R1:W-:Y:S01]  /*31e0*/  STL [R1+0x4c], R11 ;  /* 0x00004c0b01007387 */ /* 0x0003e20000100800 */
[----:B------:R-:W-:-:S01]  /*31f0*/  FADD R5, R144, R5 ;  /* 0x0000000590057221 */ /* 0x000fc20000000000 */
[----:B------:R-:W-:-:S02]  /*3200*/  FADD R4, R145, R4 ;  /* 0x0000000491047221 */ /* 0x000fc40000000000 */
[----:B-1----:R0:W5:Y:S04]  /*3210*/  LDL.LU R11, [R1+0xd0] ;  /* 0x0000d000010b7983 */ /* 0x0021680000300800 */
[----:B------:R1:W-:Y:S01]  /*3220*/  STL [R1+0x50], R10 ;  /* 0x0000500a01007387 */ /* 0x0003e20000100800 */
[----:B------:R-:W-:-:S03]  /*3230*/  FADD R3, R146, R3 ;  /* 0x0000000392037221 */ /* 0x000fc60000000000 */
        /* <DEDUP_REMOVED lines=13> */
[----:B------:R1:W-:Y:S04]  /*3310*/  STL [R1+0x64], R5 ;  /* 0x0000640501007387 */ /* 0x0003e80000100800 */
        /* <DEDUP_REMOVED lines=12> */
[----:B-1----:R0:W5:Y:S01]  /*33e0*/  LDL.LU R0, [R1+0xa0] ;  /* 0x0000a00001007983 */ /* 0x0021620000300800 */
[----:B------:R-:W-:-:S01]  /*33f0*/  FADD R229, R229, R151 ;  /* 0x00000097e5e57221 */ /* 0x000fc20000000000 */
[----:B------:R-:W-:-:S02]  /*3400*/  WARPGROUP.DEPBAR.LE gsb0, 0x0 ;  /* 0x00008000000079c5 */ /* 0x000fc40000010000 */
[----:B------:R-:W-:-:S05]  /*3410*/  UMOV UR6, URZ ;  /* 0x0000003f00067c82 */ /* 0x000fca0008000000 */
.L_x_26:
[----:B------:R-:W-:Y:S05]  /*3420*/  @!P2 BRA `(.L_x_27) ;  /* 0x000000000004a947 */ /* 0x000fea0003800000 */
[----:B------:R-:W-:Y:S01]  /*3430*/  BPT.TRAP 0x1 ;  /* 0x000000040000795c */ /* 0x000fe20000300000 */
.L_x_27:
[----:B-----5:R1:W-:Y:S04]  /*3440*/  STL [R1+0xa0], R0 ;  /* 0x0000a00001007387 */ /* 0x0203e80000100800 */
[----:B-1----:R-:W2:Y:S01]  /*3450*/  LDL R0, [R1+0x88] ;  /* 0x0000880001007983 */ /* 0x002ea20000100800 */
[----:B------:R-:W-:-:S05]  /*3460*/  VOTEU.ANY UP1, P0 ;  /* 0x00000000003f7886 */ /* 0x000fca0000020100 */
[----:B------:R-:W-:-:S04]  /*3470*/  @UP1 ULEA UR7, UR20, UR12, 0x3 ;  /* 0x0000000c14071291 */ /* 0x000fc8000f8e183f */
[----:B------:R-:W-:-:S06]  /*3480*/  @UP1 UIADD3 UR7, UR7, 0x60, URZ ;  /* 0x0000006007071890 */ /* 0x000fcc000fffe03f */
[----:B------:R-:W-:Y:S01]  /*3490*/  IMAD.U32 R152, RZ, RZ, UR7 ;  /* 0x00000007ff987e24 */ /* 0x000fe2000f8e00ff */
[----:B------:R-:W-:-:S04]  /*34a0*/  UISETP.GT.U32.AND UP1, UPT, UR14, 0x1, UPT ;  /* 0x000000010e00788c */ /* 0x000fc8000bf24070 */
[----:B--2---:R-:W-:Y:S02]  /*34b0*/  @P0 PRMT R152, R0, 0x654, R152 ;  /* 0x0000065400980816 */ /* 0x004fe40000000098 */
[----:B------:R1:W5:Y:S01]  /*34c0*/  LDL.LU R0, [R1+0xa0] ;  /* 0x0000a00001007983 */ /* 0x0003620000300800 */
[----:B------:R-:W-:Y:S01]  /*34d0*/  PLOP3.LUT P1, PT, PT, PT, UP1, 0x80, 0x0 ;  /* 0x000000000000781c */ /* 0x000fe20003f2f018 */
[----:B------:R1:W-:-:S12]  /*34e0*/  @P0 SYNCS.ARRIVE.TRANS64.RED.A1T0 RZ, [R152+URZ], RZ ;  /* 0x000000ff98ff09a7 */ /* 0x0003d8000810043f */
[----:B-1----:R-:W-:Y:S05]  /*34f0*/  @P1 BRA `(.L_x_28) ;  /* 0x0000000000041947 */ /* 0x002fea0003800000 */
[----:B------:R-:W-:Y:S01]  /*3500*/  BPT.TRAP 0x1 ;  /* 0x000000040000795c */ /* 0x000fe20000300000 */
.L_x_28:
[----:B------:R-:W-:Y:S02]  /*3510*/  UISETP.GT.AND UP3, UPT, UR18, 0x1, UPT ;  /* 0x000000011200788c */ /* 0x000fe4000bf64270 */
[----:B------:R-:W-:Y:S02]  /*3520*/  UIADD3 UR19, UR19, 0x1, URZ ;  /* 0x0000000113137890 */ /* 0x000fe4000fffe03f */
[----:B------:R-:W-:Y:S02]  /*3530*/  UIADD3 UR20, UR20, 0x1, URZ ;  /* 0x0000000114147890 */ /* 0x000fe4000fffe03f */
[----:B------:R-:W-:Y:S01]  /*3540*/  PLOP3.LUT P1, PT, PT, PT, UP3, 0x80, 0x0 ;  /* 0x000000000000781c */ /* 0x000fe20003f2f038 */
[----:B------:R-:W-:Y:S02]  /*3550*/  UISETP.NE.AND UP1, UPT, UR19, 0xc, UPT ;  /* 0x0000000c1300788c */ /* 0x000fe4000bf25270 */
[----:B------:R-:W-:Y:S02]  /*3560*/  UISETP.NE.AND UP2, UPT, UR20, 0xc, UPT ;  /* 0x0000000c1400788c */ /* 0x000fe4000bf45270 */
[----:B------:R-:W-:-:S02]  /*3570*/  USEL UR7, URZ, 0x1, UP1 ;  /* 0x000000013f077887 */ /* 0x000fc40008800000 */
[----:B------:R-:W-:Y:S02]  /*3580*/  UIADD3 UR18, UR18, -0x1, URZ ;  /* 0xffffffff12127890 */ /* 0x000fe4000fffe03f */
[----:B------:R-:W-:Y:S02]  /*3590*/  USEL UR19, UR19, URZ, UP1 ;  /* 0x0000003f13137287 */ /* 0x000fe40008800000 */
[----:B------:R-:W-:Y:S01]  /*35a0*/  LOP3.LUT R2, R2, UR7, RZ, 0x3c, !PT ;  /* 0x0000000702027c12 */ /* 0x000fe2000f8e3cff */
[----:B------:R-:W-:Y:S01]  /*35b0*/  USEL UR20, UR20, URZ, UP2 ;  /* 0x0000003f14147287 */ /* 0x000fe20009000000 */
[----:B------:R-:W-:Y:S01]  /*35c0*/  UMOV UR7, 0x1 ;  /* 0x0000000100077882 */ /* 0x000fe20000000000 */
[----:B------:R-:W-:Y:S10]  /*35d0*/  @P1 BRA `(.L_x_29) ;  /* 0xffffffec005c1947 */ /* 0x000ff4000383ffff */
.L_x_21:
[----:B------:R-:W-:Y:S04]  /*35e0*/  STL [R1+0x98], R229 ;  /* 0x000098e501007387 */ /* 0x000fe80000100800 */
[----:B------:R-:W2:Y:S04]  /*35f0*/  LDL.LU R2, [R1+0x7c] ;  /* 0x00007c0001027983 */ /* 0x000ea80000300800 */
[----:B--2---:R1:W-:Y:S04]  /*3600*/  STL [R1+0x7c], R2 ;  /* 0x00007c0201007387 */ /* 0x0043e80000100800 */
[----:B-1----:R-:W2:Y:S04]  /*3610*/  LDL.LU R2, [R1+0x78] ;  /* 0x0000780001027983 */ /* 0x002ea80000300800 */
        /* <DEDUP_REMOVED lines=54> */
[----:B------:R1:W5:Y:S01]  /*3980*/  LDL.LU R229, [R1+0x8] ;  /* 0x0000080001e57983 */ /* 0x0003620000300800 */
[----:B------:R-:W-:-:S04]  /*3990*/  UISETP.NE.AND UP0, UPT, UR6, URZ, UPT ;  /* 0x0000003f0600728c */ /* 0x000fc8000bf05270 */
[----:B------:R-:W-:-:S06]  /*39a0*/  USEL UR6, URZ, 0x1, !UP0 ;  /* 0x000000013f067887 */ /* 0x000fcc000c000000 */
[----:B------:R-:W-:Y:S01]  /*39b0*/  ISETP.NE.AND P1, PT, RZ, UR6, PT ;  /* 0x00000006ff007c0c */ /* 0x000fe2000bf25270 */
[----:B--2---:R2:W-:Y:S04]  /*39c0*/  STL [R1+0xc], R2 ;  /* 0x00000c0201007387 */ /* 0x0045e80000100800 */
[----:B------:R1:W5:Y:S04]  /*39d0*/  LDL.LU R152, [R1+0x4] ;  /* 0x0000040001987983 */ /* 0x0003680000300800 */
[----:B--2---:R1:W5:Y:S04]  /*39e0*/  LDL.LU R2, [R1] ;  /* 0x0000000001027983 */ /* 0x0043680000300800 */
[----:B------:R-:W-:Y:S05]  /*39f0*/  @!P1 BRA `(.L_x_30) ;  /* 0x0000000c00e49947 */ /* 0x000fea0003800000 */
[----:B------:R2:W-:Y:S04]  /*3a00*/  STL [R1+0xa8], R179 ;  /* 0x0000a8b301007387 */ /* 0x0005e80000100800 */
[----:B--2---:R-:W2:Y:S04]  /*3a10*/  LDL.LU R179, [R1+0x78] ;  /* 0x0000780001b37983 */ /* 0x004ea80000300800 */
[----:B--2---:R2:W-:Y:S04]  /*3a20*/  STL [R1+0xac], R179 ;  /* 0x0000acb301007387 */ /* 0x0045e80000100800 */
        /* <DEDUP_REMOVED lines=53> */
[----:B------:R3:W-:Y:S04]  /*3d80*/  STL [R1+0xa4], R178 ;  /* 0x0000a4b201007387 */ /* 0x0007e80000100800 */
[----:B---3--:R-:W3:Y:S04]  /*3d90*/  LDL.LU R178, [R1+0x7c] ;  /* 0x00007c0001b27983 */ /* 0x008ee80000300800 */
[----:B-----5:R4:W-:Y:S04]  /*3da0*/  STL [R1+0xa0], R0 ;  /* 0x0000a00001007387 */ /* 0x0209e80000100800 */
[----:B----4-:R-:W4:Y:S01]  /*3db0*/  LDL.LU R0, [R1+0x98] ;  /* 0x0000980001007983 */ /* 0x010f220000300800 */
[----:B------:R-:W-:Y:S01]  /*3dc0*/  FADD R3, R24, R3 ;  /* 0x0000000318037221 */ /* 0x000fe20000000000 */
        /* <DEDUP_REMOVED lines=97> */
[----:B--2---:R-:W-:-:S05]  /*43e0*/  FADD R179, R122, R179 ;  /* 0x000000b37ab37221 */ /* 0x004fca0000000000 */
[----:B------:R2:W-:Y:S04]  /*43f0*/  STL [R1+0xc], R179 ;  /* 0x00000cb301007387 */ /* 0x0005e80000100800 */
[----:B--2---:R-:W2:Y:S02]  /*4400*/  LDL.LU R179, [R1+0x114] ;  /* 0x0001140001b37983 */ /* 0x004ea40000300800 */
        /* <DEDUP_REMOVED lines=77> */
[----:B--2---:R-:W2:Y:S01]  /*48e0*/  LDL.LU R179, [R1+0xac] ;  /* 0x0000ac0001b37983 */ /* 0x004ea20000300800 */
[----:B---3--:R-:W-:Y:S01]  /*48f0*/  FADD R178, R150, R178 ;  /* 0x000000b296b27221 */ /* 0x008fe20000000000 */
[----:B----4-:R-:W-:Y:S01]  /*4900*/  FADD R0, R151, R0 ;  /* 0x0000000097007221 */ /* 0x010fe20000000000 */
[----:B--2---:R-:W-:-:S05]  /*4910*/  FADD R179, R149, R179 ;  /* 0x000000b395b37221 */ /* 0x004fca0000000000 */
[----:B------:R2:W-:Y:S04]  /*4920*/  STL [R1+0x78], R179 ;  /* 0x000078b301007387 */ /* 0x0005e80000100800 */
[----:B--2---:R2:W5:Y:S04]  /*4930*/  LDL.LU R179, [R1+0xa8] ;  /* 0x0000a80001b37983 */ /* 0x0045680000300800 */
[----:B------:R3:W-:Y:S04]  /*4940*/  STL [R1+0x7c], R178 ;  /* 0x00007cb201007387 */ /* 0x0007e80000100800 */
[----:B---3--:R2:W5:Y:S04]  /*4950*/  LDL.LU R178, [R1+0xa4] ;  /* 0x0000a40001b27983 */ /* 0x0085680000300800 */
[----:B------:R3:W-:Y:S04]  /*4960*/  STL [R1+0x98], R0 ;  /* 0x0000980001007387 */ /* 0x0007e80000100800 */
[----:B---3--:R2:W5:Y:S01]  /*4970*/  LDL.LU R0, [R1+0xa0] ;  /* 0x0000a00001007983 */ /* 0x0085620000300800 */
[----:B------:R-:W-:-:S02]  /*4980*/  WARPGROUP.DEPBAR.LE gsb0, 0x0 ;  /* 0x00008000000079c5 */ /* 0x000fc40000010000 */
.L_x_30:
[----:B------:R-:W3:Y:S01]  /*4990*/  S2R R25, SR_TID.X ;  /* 0x0000000000197919 */ /* 0x000ee20000002100 */
[----:B------:R-:W-:Y:S01]  /*49a0*/  IMAD.U32 R24, RZ, RZ, UR29 ;  /* 0x0000001dff187e24 */ /* 0x000fe2000f8e00ff */
[----:B------:R-:W-:Y:S01]  /*49b0*/  UIADD3 UR5, UR5, UR27, URZ ;  /* 0x0000001b05057290 */ /* 0x000fe2000fffe03f */
[----:B------:R-:W-:Y:S01]  /*49c0*/  IMAD.U32 R26, RZ, RZ, UR32 ;  /* 0x00000020ff1a7e24 */ /* 0x000fe2000f8e00ff */
[----:B------:R-:W4:Y:S01]  /*49d0*/  LDC R46, c[0x0][0x288] ;  /* 0x0000a200ff2e7b82 */ /* 0x000f220000000800 */
[----:B------:R-:W-:Y:S01]  /*49e0*/  UISETP.GE.U32.AND UP1, UPT, UR27, 0xc, UPT ;  /* 0x0000000c1b00788c */ /* 0x000fe2000bf26070 */
[----:B------:R-:W-:Y:S01]  /*49f0*/  SHF.L.U32 R24, R24, 0x1f, RZ ;  /* 0x0000001f18187819 */ /* 0x000fe200000006ff */
[----:B------:R-:W-:Y:S02]  /*4a00*/  UISETP.GT.U32.AND UP0, UPT, UR5, 0xb, UPT ;  /* 0x0000000b0500788c */ /* 0x000fe4000bf04070 */
[----:B------:R-:W-:Y:S02]  /*4a10*/  UIMAD.WIDE.U32 UR6, UR5, -0x55555555, URZ ;  /* 0xaaaaaaab050678a5 */ /* 0x000fe4000f8e003f */
[----:B------:R-:W-:Y:S01]  /*4a20*/  UISETP.LT.U32.AND UP0, UPT, UR27, 0xc, UP0 ;  /* 0x0000000c1b00788c */ /* 0x000fe20008701070 */
[----:B------:R3:W-:Y:S01]  /*4a30*/  SYNCS.ARRIVE.TRANS64.A1T0 RZ, [R26+UR28], RZ ;  /* 0x000000ff1aff79a7 */ /* 0x0007e2000810001c */
[----:B------:R-:W-:-:S02]  /*4a40*/  WARPGROUP.DEPBAR.LE gsb0, 0x0 ;  /* 0x00008000000079c5 */ /* 0x000fc40000010000 */
[----:B------:R-:W-:Y:S02]  /*4a50*/  USEL UR8, URZ, 0x1, !UP0 ;  /* 0x000000013f087887 */ /* 0x000fe4000c000000 */
[----:B------:R-:W-:Y:S02]  /*4a60*/  USHF.R.U32.HI UR6, URZ, 0x3, UR7 ;  /* 0x000000033f067899 */ /* 0x000fe40008011607 */
[----:B------:R-:W-:Y:S01]  /*4a70*/  ULOP3.LUT UR4, UR4, UR8, URZ, 0x3c, !UPT ;  /* 0x0000000804047292 */ /* 0x000fe2000f8e3c3f */
[----:B------:R-:W0:Y:S01]  /*4a80*/  SYNCS.PHASECHK.TRANS64.TRYWAIT P1, [UR16+0x8], R24 ;  /* 0x00000818ff0075a7 */ /* 0x000e220008020150 */
[----:B------:R-:W-:Y:S02]  /*4a90*/  UIMAD UR5, UR6, -0xc, UR5 ;  /* 0xfffffff4060578a4 */ /* 0x000fe4000f8e0205 */
[----:B------:R-:W-:Y:S01]  /*4aa0*/  @UP1 ULOP3.LUT UR4, UR4, 0x1, UR6, 0x78, !UPT ;  /* 0x0000000104041892 */ /* 0x000fe2000f8e7806 */
[----:B---3--:R-:W-:-:S04]  /*4ab0*/  SHF.R.S32.HI R26, RZ, 0x1f, R25 ;  /* 0x0000001fff1a7819 */ /* 0x008fc80000011419 */
[----:B------:R-:W-:-:S04]  /*4ac0*/  LEA.HI R26, R26, R25, RZ, 0x7 ;  /* 0x000000191a1a7211 */ /* 0x000fc800078f38ff */
[----:B------:R-:W-:-:S05]  /*4ad0*/  LOP3.LUT R26, R26, 0xffffff80, RZ, 0xc0, !PT ;  /* 0xffffff801a1a7812 */ /* 0x000fca00078ec0ff */
[----:B------:R-:W-:-:S05]  /*4ae0*/  IMAD.IADD R25, R25, 0x1, -R26 ;  /* 0x0000000119197824 */ /* 0x000fca00078e0a1a */
[----:B------:R-:W-:-:S04]  /*4af0*/  SHF.R.S32.HI R26, RZ, 0x1f, R25 ;  /* 0x0000001fff1a7819 */ /* 0x000fc80000011419 */
[----:B------:R-:W-:Y:S02]  /*4b00*/  LEA.HI R27, R26, R25, RZ, 0x2 ;  /* 0x000000191a1b7211 */ /* 0x000fe400078f10ff */
[----:B-----5:R-:W-:Y:S02]  /*4b10*/  SHF.R.S32.HI R26, RZ, 0x1f, R0 ;  /* 0x0000001fff1a7819 */ /* 0x020fe40000011400 */
[----:B------:R-:W-:Y:S01]  /*4b20*/  LOP3.LUT R28, R27, 0xfffffffc, RZ, 0xc0, !PT ;  /* 0xfffffffc1b1c7812 */ /* 0x000fe200078ec0ff */
[----:B0---4-:R-:W-:Y:S06]  /*4b30*/  @!P1 BRA `(.L_x_31) ;  /* 0x000000d400ac9947 */ /* 0x011fec0003800000 */
.L_x_259:
[----:B------:R3:W-:Y:S01]  /*4b40*/  STL [R1+0xa4], R3 ;  /* 0x0000a40301007387 */ /* 0x0007e20000100800 */
[----:B------:R-:W-:-:S03]  /*4b50*/  ULDC.64 UR6, c[0x0][0x6d0] ;  /* 0x0001b40000067ab9 */ /* 0x000fc60000000a00 */
[----:B---3--:R-:W3:Y:S04]  /*4b60*/  LDL.LU R3, [R1+0x84] ;  /* 0x0000840001037983 */ /* 0x008ee80000300800 */
[----:B------:R4:W-:Y:S04]  /*4b70*/  STL [R1+0xa0], R2 ;  /* 0x0000a00201007387 */ /* 0x0009e80000100800 */
[----:B----4-:R-:W4:Y:S01]  /*4b80*/  LDL.LU R2, [R1+0x94] ;  /* 0x0000940001027983 */ /* 0x010f220000300800 */
[----:B------:R-:W-:Y:S02]  /*4b90*/  IMAD.IADD R31, R25, 0x1, -R28 ;  /* 0x00000001191f7824 */ /* 0x000fe400078e0a1c */
[----:B0-----:R-:W-:-:S02]  /*4ba0*/  IMAD R27, R26, UR6, RZ ;  /* 0x000000061a1b7c24 */ /* 0x001fc4000f8e02ff */
[----:B------:R-:W-:-:S04]  /*4bb0*/  IMAD.WIDE R34, R31, 0x2, RZ ;  /* 0x000000021f227825 */ /* 0x000fc800078e02ff */
[C---:B------:R-:W-:Y:S01]  /*4bc0*/  IMAD R29, R0.reuse, UR7, R27 ;  /* 0x00000007001d7c24 */ /* 0x040fe2000f8e021b */
[----:B---3--:R-:W-:Y:S02]  /*4bd0*/  SHF.L.U32 R36, R3, 0x6, RZ ;  /* 0x0000000603247819 */ /* 0x008fe400000006ff */
[----:B------:R0:W5:Y:S01]  /*4be0*/  LDL.LU R3, [R1+0xa4] ;  /* 0x0000a40001037983 */ /* 0x0001620000300800 */
[----:B------:R-:W-:Y:S01]  /*4bf0*/  IMAD.WIDE.U32 R24, R0, UR6, R178 ;  /* 0x0000000600187c25 */ /* 0x000fe2000f8e00b2 */
[----:B------:R-:W-:Y:S01]  /*4c00*/  ULDC UR6, c[0x0][0x284] ;  /* 0x0000a10000067ab9 */ /* 0x000fe20000000800 */
[----:B------:R-:W-:Y:S02]  /*4c10*/  SHF.R.S32.HI R37, RZ, 0x1f, R36 ;  /* 0x0000001fff257819 */ /* 0x000fe40000011424 */
[C---:B------:R-:W-:Y:S02]  /*4c20*/  ISETP.GE.AND P1, PT, R36.reuse, UR6, PT ;  /* 0x0000000624007c0c */ /* 0x040fe4000bf26270 */
[----:B------:R-:W-:-:S04]  /*4c30*/  IADD3 R38, P2, R36, R24, RZ ;  /* 0x0000001824267210 */ /* 0x000fc80007f5e0ff */
[----:B------:R-:W-:Y:S01]  /*4c40*/  IADD3.X R39, R37, R25, R29, P2, !PT ;  /* 0x0000001925277210 */ /* 0x000fe200017fe41d */
[C---:B----4-:R-:W-:Y:S02]  /*4c50*/  IMAD.SHL.U32 R27, R2.reuse, 0x100, RZ ;  /* 0x00000100021b7824 */ /* 0x050fe400078e00ff */
[----:B------:R-:W-:Y:S02]  /*4c60*/  IMAD.WIDE R34, R2, 0x100, R34 ;  /* 0x0000010002227825 */ /* 0x000fe400078e0222 */
[----:B------:R0:W5:Y:S01]  /*4c70*/  LDL.LU R2, [R1+0xa0] ;  /* 0x0000a00001027983 */ /* 0x0001620000300800 */
[----:B------:R-:W-:Y:S01]  /*4c80*/  ISETP.GE.OR P1, PT, R27, R46, P1 ;  /* 0x0000002e1b00720c */ /* 0x000fe20000f26670 */
[----:B------:R-:W-:-:S04]  /*4c90*/  IMAD R46, R31, -0x2, R46 ;  /* 0xfffffffe1f2e7824 */ /* 0x000fc800078e022e */
[----:B------:R-:W-:-:S08]  /*4ca0*/  IMAD.IADD R46, R46, 0x1, -R27 ;  /* 0x000000012e2e7824 */ /* 0x000fd000078e0a1b */
[----:B0-----:R-:W-:Y:S05]  /*4cb0*/  @P1 BRA `(.L_x_32) ;  /* 0x000000b400a81947 */ /* 0x001fea0003800000 */
[----:B------:R0:W-:Y:S01]  /*4cc0*/  STL [R1+0xa0], R0 ;  /* 0x0000a00001007387 */ /* 0x0001e20000100800 */
[----:B------:R-:W3:Y:S03]  /*4cd0*/  LDC.64 R32, c[0x0][0x6c8] ;  /* 0x0001b200ff207b82 */ /* 0x000ee60000000a00 */
[----:B0-----:R-:W4:Y:S01]  /*4ce0*/  LDL R0, [R1+0x9c] ;  /* 0x00009c0001007983 */ /* 0x001f220000100800 */
[----:B------:R-:W-:Y:S01]  /*4cf0*/  FSETP.NEU.AND P3, PT, RZ, UR25, PT ;  /* 0x00000019ff007c0b */ /* 0x000fe2000bf6d000 */
[----:B------:R-:W-:Y:S01]  /*4d00*/  BSSY B0, `(.L_x_32) ;  /* 0x0000b65000007945 */ /* 0x000fe20003800000 */
[----:B------:R-:W-:Y:S01]  /*4d10*/  ISETP.GT.AND P1, PT, R46, RZ, PT ;  /* 0x000000ff2e00720c */ /* 0x000fe20003f24270 */
[----:B----4-:R-:W-:Y:S02]  /*4d20*/  IMAD.IADD R47, R0, 0x1, -R36 ;  /* 0x00000001002f7824 */ /* 0x010fe400078e0a24 */
[----:B------:R0:W5:Y:S01]  /*4d30*/  LDL.LU R0, [R1+0xa0] ;  /* 0x0000a00001007983 */ /* 0x0001620000300800 */
[----:B---3--:R-:W-:-:S02]  /*4d40*/  IMAD R24, R35, R32, RZ ;  /* 0x0000002023187224 */ /* 0x008fc400078e02ff */
[----:B------:R-:W-:Y:S01]  /*4d50*/  IMAD.WIDE.U32 R38, R34, R32, R38 ;  /* 0x0000002022267225 */ /* 0x000fe200078e0026 */
[----:B------:R-:W-:-:S03]  /*4d60*/  ISETP.GT.AND P2, PT, R47, RZ, P1 ;  /* 0x000000ff2f00720c */ /* 0x000fc60000f44270 */
[----:B------:R-:W-:-:S04]  /*4d70*/  IMAD R25, R34, R33, R24 ;  /* 0x0000002122197224 */ /* 0x000fc800078e0218 */
[----:B------:R-:W-:Y:S01]  /*4d80*/  IMAD.IADD R43, R39, 0x1, R25 ;  /* 0x00000001272b7824 */ /* 0x000fe200078e0219 */
[----:B0-----:R-:W-:Y:S06]  /*4d90*/  @!P3 BRA `(.L_x_33) ;  /* 0x0000008c0098b947 */ /* 0x001fec0003800000 */
[----:B------:R-:W0:Y:S01]  /*4da0*/  LDC.64 R30, c[0x0][0x6b0] ;  /* 0x0001ac00ff1e7b82 */ /* 0x000e220000000a00 */
[----:B------:R-:W-:Y:S01]  /*4db0*/  ULDC.64 UR6, c[0x0][0x6b8] ;  /* 0x0001ae0000067ab9 */ /* 0x000fe20000000a00 */
[----:B------:R-:W-:Y:S01]  /*4dc0*/  ULDC.64 UR8, c[0x0][0x6a8] ;  /* 0x0001aa0000087ab9 */ /* 0x000fe20000000a00 */
[----:B-----5:R-:W-:Y:S01]  /*4dd0*/  IMAD.WIDE.U32 R24, R0, UR6, R178 ;  /* 0x0000000600187c25 */ /* 0x020fe2000f8e00b2 */
[----:B------:R-:W-:-:S03]  /*4de0*/  ULDC.64 UR10, c[0x0][0x6c0] ;  /* 0x0001b000000a7ab9 */ /* 0x000fc60000000a00 */
[----:B------:R-:W-:Y:S01]  /*4df0*/  IMAD R27, R26, UR6, RZ ;  /* 0x000000061a1b7c24 */ /* 0x000fe2000f8e02ff */
[----:B------:R-:W-:Y:S01]  /*4e00*/  IADD3 R28, P3, R36, R24, RZ ;  /* 0x00000018241c7210 */ /* 0x000fe20007f7e0ff */
[----:B------:R-:W3:Y:S02]  /*4e10*/  LDC.64 R52, c[0x0][0x6b0] ;  /* 0x0001ac00ff347b82 */ /* 0x000ee40000000a00 */
[----:B------:R-:W-:-:S05]  /*4e20*/  IMAD R48, R0, UR7, R27 ;  /* 0x0000000700307c24 */ /* 0x000fca000f8e021b */
[----:B------:R-:W-:Y:S01]  /*4e30*/  IADD3.X R29, R37, R25, R48, P3, !PT ;  /* 0x00000019251d7210 */ /* 0x000fe20001ffe430 */
[-C--:B0-----:R-:W-:Y:S02]  /*4e40*/  IMAD R49, R35, R30.reuse, RZ ;  /* 0x0000001e23317224 */ /* 0x081fe400078e02ff */
[----:B------:R-:W-:-:S04]  /*4e50*/  IMAD.WIDE.U32 R24, R34, R30, R28 ;  /* 0x0000001e22187225 */ /* 0x000fc800078e001c */
[----:B------:R-:W-:Y:S01]  /*4e60*/  IMAD R49, R34, R31, R49 ;  /* 0x0000001f22317224 */ /* 0x000fe200078e0231 */
[----:B------:R-:W-:-:S03]  /*4e70*/  LEA R26, P3, R24, UR8, 0x2 ;  /* 0x00000008181a7c11 */ /* 0x000fc6000f8610ff */
[----:B------:R-:W-:-:S05]  /*4e80*/  IMAD.IADD R25, R25, 0x1, R49 ;  /* 0x0000000119197824 */ /* 0x000fca00078e0231 */
[----:B------:R-:W-:-:S05]  /*4e90*/  LEA.HI.X R27, R24, UR9, R25, 0x2, P3 ;  /* 0x00000009181b7c11 */ /* 0x000fca00098f1419 */
[----:B------:R0:W4:Y:S01]  /*4ea0*/  @P2 LDG.E.LTC128B R41, desc[UR22][R26.64] ;  /* 0x000000161a292981 */ /* 0x000122000c1e1920 */
[----:B---3--:R-:W-:Y:S01]  /*4eb0*/  IMAD.WIDE.U32 R24, R34, R30, R52 ;  /* 0x0000001e22187225 */ /* 0x008fe200078e0034 */
[----:B------:R-:W-:Y:S03]  /*4ec0*/  BSSY B1, `(.L_x_34) ;  /* 0x0000014000017945 */ /* 0x000fe60003800000 */
[----:B------:R-:W-:Y:S01]  /*4ed0*/  IMAD.IADD R51, R49, 0x1, R25 ;  /* 0x0000000131337824 */ /* 0x000fe200078e0219 */
[----:B0-----:R-:W-:-:S04]  /*4ee0*/  LEA R26, P3, R38, UR10, 0x2 ;  /* 0x0000000a261a7c11 */ /* 0x001fc8000f8610ff */
[----:B------:R-:W-:Y:S01]  /*4ef0*/  LEA.HI.X R27, R38, UR11, R43, 0x2, P3 ;  /* 0x0000000b261b7c11 */ /* 0x000fe200098f142b */
[----:B------:R-:W-:Y:S01]  /*4f00*/  IMAD.WIDE.U32 R42, R34, R30, R36 ;  /* 0x0000001e222a7225 */ /* 0x000fe200078e0024 */
[----:B------:R-:W-:-:S03]  /*4f10*/  ISETP.GT.AND P3, PT, R46, 0x1, PT ;  /* 0x000000012e00780c */ /* 0x000fc60003f64270 */
[----:B----4-:R-:W-:-:S04]  /*4f20*/  FMUL R40, R41, UR25 ;  /* 0x0000001929287c20 */ /* 0x010fc80008400000 */
[----:B------:R-:W-:Y:S01]  /*4f30*/  FFMA R45, R3, UR24, R40 ;  /* 0x00000018032d7c23 */ /* 0x000fe20008000028 */
[----:B------:R-:W-:-:S04]  /*4f40*/  IADD3 R3, P4, R28, R24, RZ ;  /* 0x000000181c037210 */ /* 0x000fc80007f9e0ff */
[----:B------:R-:W-:Y:S01]  /*4f50*/  LEA R38, P6, R3, UR8, 0x2 ;  /* 0x0000000803267c11 */ /* 0x000fe2000f8c10ff */
[----:B------:R-:W-:Y:S01]  /*4f60*/  IMAD.X R44, R51, 0x1, R29, P4 ;  /* 0x00000001332c7824 */ /* 0x000fe200020e061d */
[----:B------:R-:W-:Y:S01]  /*4f70*/  ISETP.GT.AND P4, PT, R47, RZ, P3 ;  /* 0x000000ff2f00720c */ /* 0x000fe20001f84270 */
[----:B------:R0:W-:Y:S01]  /*4f80*/  @P2 STG.E desc[UR22][R26.64], R45 ;  /* 0x0000002d1a002986 */ /* 0x0001e2000c101916 */
[----:B------:R-:W-:Y:S02]  /*4f90*/  LEA R40, P2, R32, R26, 0x2 ;  /* 0x0000001a20287211 */ /* 0x000fe400078410ff */
[----:B------:R-:W-:Y:S02]  /*4fa0*/  LEA.HI.X R39, R3, UR9, R44, 0x2, P6 ;  /* 0x0000000903277c11 */ /* 0x000fe4000b0f142c */
[----:B------:R-:W-:Y:S02]  /*4fb0*/  IADD3 R42, P6, R178, R42, RZ ;  /* 0x0000002ab22a7210 */ /* 0x000fe40007fde0ff */
[----:B------:R-:W-:-:S02]  /*4fc0*/  MOV R3, R41 ;  /* 0x0000002900037202 */ /* 0x000fc40000000f00 */
[----:B------:R-:W-:-:S03]  /*4fd0*/  IADD3.X R43, R179, R49, R43, P6, !PT ;  /* 0x00000031b32b7210 */ /* 0x000fc600037fe42b */
[----:B0-----:R-:W-:Y:S06]  /*4fe0*/  @!P4 BRA `(.L_x_35) ;  /* 0x000000000004c947 */ /* 0x001fec0003800000 */
[----:B------:R0:W5:Y:S02]  /*4ff0*/  LDG.E.LTC128B R3, desc[UR22][R38.64] ;  /* 0x0000001626037981 */ /* 0x000164000c1e1920 */
.L_x_35:
[----:B------:R-:W-:Y:S05]  /*5000*/  BSYNC B1 ;  /* 0x0000000000017941 */ /* 0x000fea0003800000 */
.L_x_34:
[----:B------:R-:W-:Y:S01]  /*5010*/  LEA.HI.X R41, R32, R27, R33, 0x2, P2 ;  /* 0x0000001b20297211 */ /* 0x000fe200010f1421 */
[----:B0----5:R-:W-:Y:S01]  /*5020*/  FMUL R39, R3, UR25 ;  /* 0x0000001903277c20 */ /* 0x021fe20008400000 */
[----:B------:R-:W-:Y:S01]  /*5030*/  ISETP.GT.AND P2, PT, R47, 0x8, P1 ;  /* 0x000000082f00780c */ /* 0x000fe20000f44270 */
[----:B------:R-:W-:Y:S01]  /*5040*/  IMAD.WIDE.U32 R44, R0, UR6, R42 ;  /* 0x00000006002c7c25 */ /* 0x000fe2000f8e002a */
[----:B------:R-:W-:Y:S03]  /*5050*/  BSSY B1, `(.L_x_36) ;  /* 0x0000009000017945 */ /* 0x000fe60003800000 */
[----:B------:R-:W-:Y:S01]  /*5060*/  FFMA R55, R4, UR24, R39 ;  /* 0x0000001804377c23 */ /* 0x000fe20008000027 */
[----:B------:R-:W-:Y:S01]  /*5070*/  IMAD.IADD R43, R48, 0x1, R45 ;  /* 0x00000001302b7824 */ /* 0x000fe200078e022d */
[----:B------:R-:W-:-:S03]  /*5080*/  LEA R42, P1, R44, UR8, 0x2 ;  /* 0x000000082c2a7c11 */ /* 0x000fc6000f8210ff */
[----:B------:R0:W-:Y:S01]  /*5090*/  @P4 STG.E desc[UR22][R40.64], R55 ;  /* 0x0000003728004986 */ /* 0x0001e2000c101916 */
[----:B------:R-:W-:Y:S02]  /*50a0*/  IADD3 R38, P4, P6, R178, R24, R36 ;  /* 0x00000018b2267210 */ /* 0x000fe40007e9e024 */
[----:B------:R-:W-:Y:S01]  /*50b0*/  LEA.HI.X R43, R44, UR9, R43, 0x2, P1 ;  /* 0x000000092c2b7c11 */ /* 0x000fe200088f142b */
[----:B------:R-:W-:Y:S10]  /*50c0*/  @!P2 BRA `(.L_x_37) ;  /* 0x000000000004a947 */ /* 0x000ff40003800000 */
[----:B------:R3:W5:Y:S02]  /*50d0*/  LDG.E.LTC128B R3, desc[UR22][R42.64+0x20] ;  /* 0x000020162a037981 */ /* 0x000764000c1e1920 */
.L_x_37:
[----:B------:R-:W-:Y:S05]  /*50e0*/  BSYNC B1 ;  /* 0x0000000000017941 */ /* 0x000fea0003800000 */
.L_x_36:
[----:B-----5:R-:W-:Y:S01]  /*50f0*/  FMUL R4, R3, UR25 ;  /* 0x0000001903047c20 */ /* 0x020fe20008400000 */
[----:B------:R-:W-:Y:S01]  /*5100*/  IADD3.X R39, R179, R51, R37, P4, P6 ;  /* 0x00000033b3277210 */ /* 0x000fe200027ec425 */
[----:B------:R-:W-:Y:S01]  /*5110*/  IMAD.MOV.U32 R25, RZ, RZ, R51 ;  /* 0x000000ffff197224 */ /* 0x000fe200078e0033 */
[----:B------:R-:W-:Y:S01]  /*5120*/  ISETP.GT.AND P3, PT, R47, 0x8, P3 ;  /* 0x000000082f00780c */ /* 0x000fe20001f64270 */
[----:B---3--:R-:W-:Y:S01]  /*5130*/  FFMA R43, R5, UR24, R4 ;  /* 0x00000018052b7c23 */ /* 0x008fe20008000004 */
[----:B------:R-:W-:Y:S01]  /*5140*/  IMAD R50, R31, 0x7, RZ ;  /* 0x000000071f327824 */ /* 0x000fe200078e02ff */
[----:B------:R-:W-:Y:S01]  /*5150*/  ISETP.GT.AND P1, PT, R46, 0x8, PT ;  /* 0x000000082e00780c */ /* 0x000fe20003f24270 */
[----:B------:R-:W-:Y:S01]  /*5160*/  IMAD.WIDE.U32 R24, R30, 0x7, R24 ;  /* 0x000000071e187825 */ /* 0x000fe200078e0018 */
[----:B------:R-:W-:Y:S01]  /*5170*/  BSSY B1, `(.L_x_38) ;  /* 0x000000c000017945 */ /* 0x000fe20003800000 */
[----:B------:R3:W-:Y:S01]  /*5180*/  @P2 STG.E desc[UR22][R26.64+0x20], R43 ;  /* 0x0000202b1a002986 */ /* 0x0007e2000c101916 */
[----:B------:R-:W-:Y:S01]  /*5190*/  ISETP.GT.AND P4, PT, R47, RZ, P1 ;  /* 0x000000ff2f00720c */ /* 0x000fe20000f84270 */
[----:B------:R-:W-:-:S04]  /*51a0*/  IMAD.WIDE.U32 R38, R0, UR6, R38 ;  /* 0x0000000600267c25 */ /* 0x000fc8000f8e0026 */
[----:B------:R-:W-:Y:S01]  /*51b0*/  IMAD.IADD R5, R48, 0x1, R39 ;  /* 0x0000000130057824 */ /* 0x000fe200078e0227 */
[----:B------:R-:W-:Y:S01]  /*51c0*/  LEA R4, P2, R38, UR8, 0x2 ;  /* 0x0000000826047c11 */ /* 0x000fe2000f8410ff */
[----:B------:R-:W-:Y:S01]  /*51d0*/  IMAD.IADD R42, R25, 0x1, R50 ;  /* 0x00000001192a7824 */ /* 0x000fe200078e0232 */
[----:B------:R-:W-:Y:S02]  /*51e0*/  IADD3 R39, P6, R28, R24, RZ ;  /* 0x000000181c277210 */ /* 0x000fe40007fde0ff */
[----:B------:R-:W-:-:S03]  /*51f0*/  LEA.HI.X R5, R38, UR9, R5, 0x2, P2 ;  /* 0x0000000926057c11 */ /* 0x000fc600090f1405 */
[----:B------:R-:W-:Y:S01]  /*5200*/  IMAD.X R38, R42, 0x1, R29, P6 ;  /* 0x000000012a267824 */ /* 0x000fe200030e061d */
[----:B---3--:R-:W-:Y:S07]  /*5210*/  @!P3 BRA `(.L_x_39) ;  /* 0x000000000004b947 */ /* 0x008fee0003800000 */
[----:B------:R3:W5:Y:S02]  /*5220*/  LDG.E.LTC128B R3, desc[UR22][R4.64+0x20] ;  /* 0x0000201604037981 */ /* 0x000764000c1e1920 */
.L_x_39:
[----:B------:R-:W-:Y:S05]  /*5230*/  BSYNC B1 ;  /* 0x0000000000017941 */ /* 0x000fea0003800000 */
.L_x_38:
[----:B-----5:R-:W-:Y:S01]  /*5240*/  FMUL R25, R3, UR25 ;  /* 0x0000001903197c20 */ /* 0x020fe20008400000 */
[C---:B---3--:R-:W-:Y:S01]  /*5250*/  LEA R4, P2, R39.reuse, UR8, 0x2 ;  /* 0x0000000827047c11 */ /* 0x048fe2000f8410ff */
[----:B------:R-:W-:Y:S01]  /*5260*/  IMAD.MOV.U32 R54, RZ, RZ, R3 ;  /* 0x000000ffff367224 */ /* 0x000fe200078e0003 */
[----:B------:R-:W-:Y:S01]  /*5270*/  MOV R27, R41 ;  /* 0x00000029001b7202 */ /* 0x000fe20000000f00 */
[----:B------:R-:W-:Y:S01]  /*5280*/  FFMA R43, R6, UR24, R25 ;  /* 0x00000018062b7c23 */ /* 0x000fe20008000019 */
[----:B------:R-:W-:Y:S01]  /*5290*/  IMAD.MOV.U32 R26, RZ, RZ, R40 ;  /* 0x000000ffff1a7224 */ /* 0x000fe200078e0028 */
[----:B------:R-:W-:-:S04]  /*52a0*/  LEA.HI.X R5, R39, UR9, R38, 0x2, P2 ;  /* 0x0000000927057c11 */ /* 0x000fc800090f1426 */
[----:B------:R3:W-:Y:S04]  /*52b0*/  @P3 STG.E desc[UR22][R26.64+0x20], R43 ;  /* 0x0000202b1a003986 */ /* 0x0007e8000c101916 */
[----:B------:R4:W2:Y:S01]  /*52c0*/  @P4 LDG.E.LTC128B R54, desc[UR22][R4.64] ;  /* 0x0000001604364981 */ /* 0x0008a2000c1e1920 */
[----:B------:R-:W-:Y:S01]  /*52d0*/  IADD3 R24, P3, R24, R30, RZ ;  /* 0x0000001e18187210 */ /* 0x000fe20007f7e0ff */
[----:B------:R-:W-:Y:S01]  /*52e0*/  IMAD R3, R33, 0x1c, RZ ;  /* 0x0000001c21037824 */ /* 0x000fe200078e02ff */
[----:B------:R-:W-:Y:S02]  /*52f0*/  ISETP.GT.AND P2, PT, R46, 0x9, PT ;  /* 0x000000092e00780c */ /* 0x000fe40003f44270 */
[----:B------:R-:W-:Y:S01]  /*5300*/  IADD3 R38, P6, R24, R28, RZ ;  /* 0x0000001c18267210 */ /* 0x000fe20007fde0ff */
[----:B------:R-:W-:Y:S01]  /*5310*/  IMAD.X R25, R42, 0x1, R31, P3 ;  /* 0x000000012a197824 */ /* 0x000fe200018e061f */
[----:B------:R-:W-:Y:S01]  /*5320*/  ISETP.GT.AND P3, PT, R47, RZ, P2 ;  /* 0x000000ff2f00720c */ /* 0x000fe20001764270 */
[----:B----4-:R-:W-:-:S04]  /*5330*/  IMAD.WIDE.U32 R4, R32, 0x1c, R26 ;  /* 0x0000001c20047825 */ /* 0x010fc800078e001a */
[----:B------:R-:W-:Y:S01]  /*5340*/  IMAD.X R39, R25, 0x1, R29, P6 ;  /* 0x0000000119277824 */ /* 0x000fe200030e061d */
[----:B---3--:R-:W-:Y:S01]  /*5350*/  LEA R26, P6, R38, UR8, 0x2 ;  /* 0x00000008261a7c11 */ /* 0x008fe2000f8c10ff */
[----:B------:R-:W-:-:S03]  /*5360*/  IMAD.IADD R5, R5, 0x1, R3 ;  /* 0x0000000105057824 */ /* 0x000fc600078e0203 */
[----:B------:R-:W-:Y:S01]  /*5370*/  LEA.HI.X R27, R38, UR9, R39, 0x2, P6 ;  /* 0x00000009261b7c11 */ /* 0x000fe2000b0f1427 */
[----:B--2---:R-:W-:-:S04]  /*5380*/  FMUL R6, R54, UR25 ;  /* 0x0000001936067c20 */ /* 0x004fc80008400000 */
[----:B------:R-:W-:-:S05]  /*5390*/  FFMA R43, R7, UR24, R6 ;  /* 0x00000018072b7c23 */ /* 0x000fca0008000006 */
[----:B------:R2:W-:Y:S04]  /*53a0*/  @P4 STG.E desc[UR22][R4.64], R43 ;  /* 0x0000002b04004986 */ /* 0x0005e8000c101916 */
[----:B------:R3:W2:Y:S01]  /*53b0*/  @P3 LDG.E.LTC128B R54, desc[UR22][R26.64] ;  /* 0x000000161a363981 */ /* 0x0006a2000c1e1920 */
[C---:B------:R-:W-:Y:S01]  /*53c0*/  IMAD.SHL.U32 R51, R32.reuse, 0x20, RZ ;  /* 0x0000002020337824 */ /* 0x040fe200078e00ff */
[----:B------:R-:W-:Y:S01]  /*53d0*/  SHF.L.U64.HI R33, R32, 0x5, R33 ;  /* 0x0000000520217819 */ /* 0x000fe20000010221 */
[----:B------:R-:W-:Y:S01]  /*53e0*/  BSSY B1, `(.L_x_40) ;  /* 0x0000019000017945 */ /* 0x000fe20003800000 */
[----:B---3--:R-:W-:-:S04]  /*53f0*/  IMAD.WIDE.U32 R26, R30, 0x7, R52 ;  /* 0x000000071e1a7825 */ /* 0x008fc800078e0034 */
[----:B------:R-:W-:Y:S02]  /*5400*/  IMAD.IADD R7, R50, 0x1, R27 ;  /* 0x0000000132077824 */ /* 0x000fe400078e021b */
[----:B------:R-:W-:-:S04]  /*5410*/  IMAD.MOV.U32 R6, RZ, RZ, R26 ;  /* 0x000000ffff067224 */ /* 0x000fc800078e001a */
[----:B------:R-:W-:-:S04]  /*5420*/  IMAD.WIDE.U32 R38, R34, R30, R6 ;  /* 0x0000001e22267225 */ /* 0x000fc800078e0006 */
[----:B------:R-:W-:Y:S01]  /*5430*/  IMAD.IADD R39, R49, 0x1, R39 ;  /* 0x0000000131277824 */ /* 0x000fe200078e0227 */
[----:B------:R-:W-:-:S04]  /*5440*/  IADD3 R38, P4, P6, R178, R38, R36 ;  /* 0x00000026b2267210 */ /* 0x000fc80007e9e024 */
[----:B------:R-:W-:Y:S02]  /*5450*/  IADD3.X R39, R179, R39, R37, P4, P6 ;  /* 0x00000027b3277210 */ /* 0x000fe400027ec425 */
[----:B0-----:R-:W-:Y:S02]  /*5460*/  IADD3 R40, P4, R51, R40, RZ ;  /* 0x0000002833287210 */ /* 0x001fe40007f9e0ff */
[----:B------:R-:W-:Y:S01]  /*5470*/  IADD3 R26, P6, R26, R30, RZ ;  /* 0x0000001e1a1a7210 */ /* 0x000fe20007fde0ff */
[----:B------:R-:W-:-:S03]  /*5480*/  IMAD.WIDE.U32 R38, R0, UR6, R38 ;  /* 0x0000000600267c25 */ /* 0x000fc6000f8e0026 */
[----:B------:R-:W-:Y:S01]  /*5490*/  IADD3.X R27, R7, R31, RZ, P6, !PT ;  /* 0x0000001f071b7210 */ /* 0x000fe200037fe4ff */
[----:B------:R-:W-:Y:S02]  /*54a0*/  IMAD.X R41, R33, 0x1, R41, P4 ;  /* 0x0000000121297824 */ /* 0x000fe400020e0629 */
[----:B------:R-:W-:Y:S02]  /*54b0*/  IMAD.IADD R45, R48, 0x1, R39 ;  /* 0x00000001302d7824 */ /* 0x000fe400078e0227 */
[----:B--2---:R-:W-:-:S04]  /*54c0*/  FMUL R43, R54, UR25 ;  /* 0x00000019362b7c20 */ /* 0x004fc80008400000 */
[----:B------:R-:W-:Y:S01]  /*54d0*/  FFMA R53, R8, UR24, R43 ;  /* 0x0000001808357c23 */ /* 0x000fe2000800002b */
[----:B------:R-:W-:-:S04]  /*54e0*/  IMAD.WIDE.U32 R42, R34, R30, R26 ;  /* 0x0000001e222a7225 */ /* 0x000fc800078e001a */
[----:B------:R0:W-:Y:S01]  /*54f0*/  @P3 STG.E desc[UR22][R40.64], R53 ;  /* 0x0000003528003986 */ /* 0x0001e2000c101916 */
[----:B------:R-:W-:Y:S01]  /*5500*/  ISETP.GT.AND P3, PT, R47, 0x8, P1 ;  /* 0x000000082f00780c */ /* 0x000fe20000f64270 */
[----:B------:R-:W-:Y:S01]  /*5510*/  IMAD.IADD R39, R49, 0x1, R43 ;  /* 0x0000000131277824 */ /* 0x000fe200078e022b */
[----:B------:R-:W-:Y:S02]  /*5520*/  LEA R44, P1, R38, UR8, 0x2 ;  /* 0x00000008262c7c11 */ /* 0x000fe4000f8210ff */
[----:B------:R-:W-:Y:S02]  /*5530*/  IADD3 R42, P4, P6, R178, R42, R36 ;  /* 0x0000002ab22a7210 */ /* 0x000fe40007e9e024 */
[----:B------:R-:W-:-:S07]  /*5540*/  LEA.HI.X R45, R38, UR9, R45, 0x2, P1 ;  /* 0x00000009262d7c11 */ /* 0x000fce00088f142d */
[----:B0-----:R-:W-:Y:S05]  /*5550*/  @!P3 BRA `(.L_x_41) ;  /* 0x000000000004b947 */ /* 0x001fea0003800000 */
[----:B------:R0:W5:Y:S02]  /*5560*/  LDG.E.LTC128B R54, desc[UR22][R44.64+0x20] ;  /* 0x000020162c367981 */ /* 0x000164000c1e1920 */
.L_x_41:
[----:B------:R-:W-:Y:S05]  /*5570*/  BSYNC B1 ;  /* 0x0000000000017941 */ /* 0x000fea0003800000 */
.L_x_40:
[----:B------:R-:W-:Y:S01]  /*5580*/  ISETP.GT.AND P2, PT, R47, 0x8, P2 ;  /* 0x000000082f00780c */ /* 0x000fe20001744270 */
[----:B-----5:R-:W-:Y:S01]  /*5590*/  FMUL R8, R54, UR25 ;  /* 0x0000001936087c20 */ /* 0x020fe20008400000 */
[----:B------:R-:W-:Y:S01]  /*55a0*/  IADD3.X R43, R179, R39, R37, P4, P6 ;  /* 0x00000027b32b7210 */ /* 0x000fe200027ec425 */
[----:B------:R-:W-:Y:S01]  /*55b0*/  IMAD.WIDE.U32 R24, R30, 0x7, R24 ;  /* 0x000000071e187825 */ /* 0x000fe200078e0018 */
[----:B------:R-:W-:-:S03]  /*55c0*/  ISETP.GT.AND P1, PT, R46, 0x10, PT ;  /* 0x000000102e00780c */ /* 0x000fc60003f24270 */
[----:B0-----:R-:W-:Y:S01]  /*55d0*/  FFMA R45, R9, UR24, R8 ;  /* 0x00000018092d7c23 */ /* 0x001fe20008000008 */
[----:B------:R-:W-:Y:S01]  /*55e0*/  BSSY B1, `(.L_x_42) ;  /* 0x000000c000017945 */ /* 0x000fe20003800000 */
[----:B------:R-:W-:Y:S01]  /*55f0*/  IMAD.WIDE.U32 R42, R0, UR6, R42 ;  /* 0x00000006002a7c25 */ /* 0x000fe2000f8e002a */
[----:B------:R-:W-:Y:S02]  /*5600*/  IADD3 R8, P6, R28, R24, RZ ;  /* 0x000000181c087210 */ /* 0x000fe40007fde0ff */
[----:B------:R0:W-:Y:S01]  /*5610*/  @P3 STG.E desc[UR22][R4.64+0x20], R45 ;  /* 0x0000202d04003986 */ /* 0x0001e2000c101916 */
[----:B------:R-:W-:Y:S01]  /*5620*/  IMAD.IADD R9, R48, 0x1, R43 ;  /* 0x0000000130097824 */ /* 0x000fe200078e022b */
[----:B------:R-:W-:Y:S01]  /*5630*/  ISETP.GT.AND P3, PT, R47, RZ, P1 ;  /* 0x000000ff2f00720c */ /* 0x000fe20000f64270 */
[----:B------:R-:W-:-:S04]  /*5640*/  IMAD.IADD R38, R50, 0x1, R25 ;  /* 0x0000000132267824 */ /* 0x000fc800078e0219 */
[----:B------:R-:W-:Y:S01]  /*5650*/  IMAD.X R39, R38, 0x1, R29, P6 ;  /* 0x0000000126277824 */ /* 0x000fe200030e061d */
[----:B0-----:R-:W-:-:S04]  /*5660*/  LEA R4, P4, R42, UR8, 0x2 ;  /* 0x000000082a047c11 */ /* 0x001fc8000f8810ff */
[----:B------:R-:W-:Y:S01]  /*5670*/  LEA.HI.X R5, R42, UR9, R9, 0x2, P4 ;  /* 0x000000092a057c11 */ /* 0x000fe2000a0f1409 */
[----:B------:R-:W-:Y:S08]  /*5680*/  @!P2 BRA `(.L_x_43) ;  /* 0x000000000004a947 */ /* 0x000ff00003800000 */
[----:B------:R0:W5:Y:S02]  /*5690*/  LDG.E.LTC128B R54, desc[UR22][R4.64+0x20] ;  /* 0x0000201604367981 */ /* 0x000164000c1e1920 */
.L_x_43:
[----:B------:R-:W-:Y:S05]  /*56a0*/  BSYNC B1 ;  /* 0x0000000000017941 */ /* 0x000fea0003800000 */
.L_x_42:
[----:B0-----:R-:W-:Y:S01]  /*56b0*/  LEA R4, P4, R8, UR8, 0x2 ;  /* 0x0000000808047c11 */ /* 0x001fe2000f8810ff */
[----:B-----5:R-:W-:-:S03]  /*56c0*/  FMUL R9, R54, UR25 ;  /* 0x0000001936097c20 */ /* 0x020fc60008400000 */
[----:B------:R-:W-:Y:S01]  /*56d0*/  LEA.HI.X R5, R8, UR9, R39, 0x2, P4 ;  /* 0x0000000908057c11 */ /* 0x000fe2000a0f1427 */
[----:B------:R-:W-:Y:S01]  /*56e0*/  FFMA R43, R10, UR24, R9 ;  /* 0x000000180a2b7c23 */ /* 0x000fe20008000009 */
[----:B------:R-:W-:Y:S01]  /*56f0*/  IMAD.MOV.U32 R8, RZ, RZ, R40 ;  /* 0x000000ffff087224 */ /* 0x000fe200078e0028 */
[----:B------:R-:W-:-:S05]  /*5700*/  MOV R9, R41 ;  /* 0x0000002900097202 */ /* 0x000fca0000000f00 */
[----:B------:R0:W-:Y:S04]  /*5710*/  @P2 STG.E desc[UR22][R8.64+0x20], R43 ;  /* 0x0000202b08002986 */ /* 0x0001e8000c101916 */
[----:B------:R2:W3:Y:S01]  /*5720*/  @P3 LDG.E.LTC128B R54, desc[UR22][R4.64] ;  /* 0x0000001604363981 */ /* 0x0004e2000c1e1920 */
[----:B------:R-:W-:Y:S01]  /*5730*/  IADD3 R24, P2, R24, R30, RZ ;  /* 0x0000001e18187210 */ /* 0x000fe20007f5e0ff */
[----:B------:R-:W-:Y:S01]  /*5740*/  IMAD.WIDE.U32 R6, R30, 0x7, R6 ;  /* 0x000000071e067825 */ /* 0x000fe200078e0006 */
[----:B------:R-:W-:Y:S03]  /*5750*/  BSSY B1, `(.L_x_44) ;  /* 0x0000018000017945 */ /* 0x000fe60003800000 */
[----:B------:R-:W-:Y:S01]  /*5760*/  IMAD.X R25, R38, 0x1, R31, P2 ;  /* 0x0000000126197824 */ /* 0x000fe200010e061f */
[----:B------:R-:W-:Y:S01]  /*5770*/  IADD3 R10, P2, R24, R28, RZ ;  /* 0x0000001c180a7210 */ /* 0x000fe20007f5e0ff */
[----:B0-----:R-:W-:Y:S01]  /*5780*/  IMAD.WIDE.U32 R8, R32, 0x1c, R8 ;  /* 0x0000001c20087825 */ /* 0x001fe200078e0008 */
[----:B--2---:R-:W-:-:S03]  /*5790*/  IADD3 R4, P4, R6, R30, RZ ;  /* 0x0000001e06047210 */ /* 0x004fc60007f9e0ff */
[----:B------:R-:W-:Y:S01]  /*57a0*/  IMAD.X R39, R25, 0x1, R29, P2 ;  /* 0x0000000119277824 */ /* 0x000fe200010e061d */
[----:B------:R-:W-:Y:S01]  /*57b0*/  LEA R38, P2, R10, UR8, 0x2 ;  /* 0x000000080a267c11 */ /* 0x000fe2000f8410ff */
[----:B------:R-:W-:Y:S01]  /*57c0*/  IMAD.IADD R9, R3, 0x1, R9 ;  /* 0x0000000103097824 */ /* 0x000fe200078e0209 */
[----:B------:R-:W-:Y:S01]  /*57d0*/  IADD3.X R5, R31, R50, R7, P4, !PT ;  /* 0x000000321f057210 */ /* 0x000fe200027fe407 */
[----:B------:R-:W-:Y:S01]  /*57e0*/  IMAD.WIDE.U32 R26, R30, 0x7, R26 ;  /* 0x000000071e1a7825 */ /* 0x000fe200078e001a */
[----:B------:R-:W-:Y:S02]  /*57f0*/  LEA.HI.X R39, R10, UR9, R39, 0x2, P2 ;  /* 0x000000090a277c11 */ /* 0x000fe400090f1427 */
[----:B------:R-:W-:Y:S01]  /*5800*/  ISETP.GT.AND P2, PT, R46, 0x11, PT ;  /* 0x000000112e00780c */ /* 0x000fe20003f44270 */
[----:B------:R-:W-:-:S04]  /*5810*/  IMAD.WIDE.U32 R6, R34, R30, R4 ;  /* 0x0000001e22067225 */ /* 0x000fc800078e0004 */
[----:B------:R-:W-:Y:S01]  /*5820*/  IMAD.IADD R7, R49, 0x1, R7 ;  /* 0x0000000131077824 */ /* 0x000fe200078e0207 */
[----:B------:R-:W-:-:S04]  /*5830*/  IADD3 R6, P4, P6, R178, R6, R36 ;  /* 0x00000006b2067210 */ /* 0x000fc80007e9e024 */
[----:B------:R-:W-:Y:S02]  /*5840*/  IADD3.X R7, R179, R7, R37, P4, P6 ;  /* 0x00000007b3077210 */ /* 0x000fe400027ec425 */
[----:B------:R-:W-:Y:S01]  /*5850*/  ISETP.GT.AND P4, PT, R47, RZ, P2 ;  /* 0x000000ff2f00720c */ /* 0x000fe20001784270 */
[----:B---3--:R-:W-:-:S04]  /*5860*/  FMUL R10, R54, UR25 ;  /* 0x00000019360a7c20 */ /* 0x008fc80008400000 */
[----:B------:R-:W-:Y:S01]  /*5870*/  FFMA R43, R11, UR24, R10 ;  /* 0x000000180b2b7c23 */ /* 0x000fe2000800000a */
[----:B------:R-:W-:-:S04]  /*5880*/  IADD3 R10, P6, R26, R30, RZ ;  /* 0x0000001e1a0a7210 */ /* 0x000fc80007fde0ff */
[----:B------:R0:W-:Y:S01]  /*5890*/  @P3 STG.E desc[UR22][R8.64], R43 ;  /* 0x0000002b08003986 */ /* 0x0001e2000c101916 */
[----:B------:R-:W-:Y:S02]  /*58a0*/  IADD3.X R11, R31, R50, R27, P6, !PT ;  /* 0x000000321f0b7210 */ /* 0x000fe400037fe41b */
[----:B------:R-:W-:Y:S06]  /*58b0*/  @!P4 BRA `(.L_x_45) ;  /* 0x000000000004c947 */ /* 0x000fec0003800000 */
[----:B------:R2:W5:Y:S02]  /*58c0*/  LDG.E.LTC128B R54, desc[UR22][R38.64] ;  /* 0x0000001626367981 */ /* 0x000564000c1e1920 */
.L_x_45:
[----:B------:R-:W-:Y:S05]  /*58d0*/  BSYNC B1 ;  /* 0x0000000000017941 */ /* 0x000fea0003800000 */
.L_x_44:
[----:B-----5:R-:W-:Y:S01]  /*58e0*/  FMUL R27, R54, UR25 ;  /* 0x00000019361b7c20 */ /* 0x020fe20008400000 */
[----:B------:R-:W-:Y:S01]  /*58f0*/  IADD3 R26, P3, R40, R51, RZ ;  /* 0x00000033281a7210 */ /* 0x000fe20007f7e0ff */
[----:B------:R-:W-:Y:S01]  /*5900*/  IMAD.WIDE.U32 R6, R0, UR6, R6 ;  /* 0x0000000600067c25 */ /* 0x000fe2000f8e0006 */
[----:B------:R-:W-:Y:S03]  /*5910*/  BSSY B1, `(.L_x_46) ;  /* 0x000000d000017945 */ /* 0x000fe60003800000 */
[----:B0-----:R-:W-:Y:S01]  /*5920*/  FFMA R43, R12, UR24, R27 ;  /* 0x000000180c2b7c23 */ /* 0x001fe2000800001b */
[----:B------:R-:W-:Y:S01]  /*5930*/  IMAD.X R27, R41, 0x1, R33, P3 ;  /* 0x00000001291b7824 */ /* 0x000fe200018e0621 */
[----:B------:R-:W-:Y:S01]  /*5940*/  ISETP.GT.AND P3, PT, R47, 0x8, P1 ;  /* 0x000000082f00780c */ /* 0x000fe20000f64270 */
[----:B--2---:R-:W-:Y:S01]  /*5950*/  IMAD.WIDE.U32 R38, R34, R30, R10 ;  /* 0x0000001e22267225 */ /* 0x004fe200078e000a */
[----:B------:R-:W-:-:S02]  /*5960*/  LEA R40, P1, R6, UR8, 0x2 ;  /* 0x0000000806287c11 */ /* 0x000fc4000f8210ff */
[----:B------:R0:W-:Y:S01]  /*5970*/  @P4 STG.E desc[UR22][R26.64], R43 ;  /* 0x0000002b1a004986 */ /* 0x0001e2000c101916 */
[----:B------:R-:W-:Y:S01]  /*5980*/  IMAD.IADD R41, R48, 0x1, R7 ;  /* 0x0000000130297824 */ /* 0x000fe200078e0207 */
[----:B------:R-:W-:Y:S01]  /*5990*/  IADD3 R38, P4, P6, R178, R38, R36 ;  /* 0x00000026b2267210 */ /* 0x000fe20007e9e024 */
[----:B------:R-:W-:-:S03]  /*59a0*/  IMAD.IADD R7, R49, 0x1, R39 ;  /* 0x0000000131077824 */ /* 0x000fc600078e0227 */
[----:B------:R-:W-:-:S03]  /*59b0*/  LEA.HI.X R41, R6, UR9, R41, 0x2, P1 ;  /* 0x0000000906297c11 */ /* 0x000fc600088f1429 */
[----:B------:R-:W-:Y:S06]  /*59c0*/  @!P3 BRA `(.L_x_47) ;  /* 0x000000000004b947 */ /* 0x000fec0003800000 */
[----:B------:R2:W5:Y:S02]  /*59d0*/  LDG.E.LTC128B R54, desc[UR22][R40.64+0x20] ;  /* 0x0000201628367981 */ /* 0x000564000c1e1920 */
.L_x_47:
[----:B------:R-:W-:Y:S05]  /*59e0*/  BSYNC B1 ;  /* 0x0000000000017941 */ /* 0x000fea0003800000 */
.L_x_46:
[----:B------:R-:W-:Y:S01]  /*59f0*/  ISETP.GT.AND P2, PT, R47, 0x8, P2 ;  /* 0x000000082f00780c */ /* 0x000fe20001744270 */
[----:B-----5:R-:W-:Y:S01]  /*5a00*/  FMUL R6, R54, UR25 ;  /* 0x0000001936067c20 */ /* 0x020fe20008400000 */
[----:B------:R-:W-:Y:S01]  /*5a10*/  IADD3.X R39, R179, R7, R37, P4, P6 ;  /* 0x00000007b3277210 */ /* 0x000fe200027ec425 */
[----:B------:R-:W-:Y:S01]  /*5a20*/  IMAD.WIDE.U32 R24, R30, 0x7, R24 ;  /* 0x000000071e187825 */ /* 0x000fe200078e0018 */
[----:B------:R-:W-:-:S03]  /*5a30*/  ISETP.GT.AND P1, PT, R46, 0x18, PT ;  /* 0x000000182e00780c */ /* 0x000fc60003f24270 */
[----:B--2---:R-:W-:Y:S01]  /*5a40*/  FFMA R41, R13, UR24, R6 ;  /* 0x000000180d297c23 */ /* 0x004fe20008000006 */
[----:B------:R-:W-:Y:S01]  /*5a50*/  BSSY B1, `(.L_x_48) ;  /* 0x000000c000017945 */ /* 0x000fe20003800000 */
[----:B------:R-:W-:Y:S01]  /*5a60*/  IMAD.WIDE.U32 R38, R0, UR6, R38 ;  /* 0x0000000600267c25 */ /* 0x000fe2000f8e0026 */
[----:B------:R-:W-:Y:S02]  /*5a70*/  IADD3 R12, P6, R28, R24, RZ ;  /* 0x000000181c0c7210 */ /* 0x000fe40007fde0ff */
[----:B------:R2:W-:Y:S01]  /*5a80*/  @P3 STG.E desc[UR22][R8.64+0x20], R41 ;  /* 0x0000202908003986 */ /* 0x0005e2000c101916 */
[----:B------:R-:W-:Y:S01]  /*5a90*/  IMAD.IADD R40, R50, 0x1, R25 ;  /* 0x0000000132287824 */ /* 0x000fe200078e0219 */
[----:B------:R-:W-:Y:S02]  /*5aa0*/  IADD3 R7, R48, R39, RZ ;  /* 0x0000002730077210 */ /* 0x000fe40007ffe0ff */
[----:B------:R-:W-:Y:S01]  /*5ab0*/  LEA R6, P4, R38, UR8, 0x2 ;  /* 0x0000000826067c11 */ /* 0x000fe2000f8810ff */
[----:B------:R-:W-:Y:S01]  /*5ac0*/  IMAD.X R13, R40, 0x1, R29, P6 ;  /* 0x00000001280d7824 */ /* 0x000fe200030e061d */
[----:B------:R-:W-:-:S02]  /*5ad0*/  ISETP.GT.AND P3, PT, R47, RZ, P1 ;  /* 0x000000ff2f00720c */ /* 0x000fc40000f64270 */
[----:B------:R-:W-:Y:S01]  /*5ae0*/  LEA.HI.X R7, R38, UR9, R7, 0x2, P4 ;  /* 0x0000000926077c11 */ /* 0x000fe2000a0f1407 */
[----:B------:R-:W-:Y:S10]  /*5af0*/  @!P2 BRA `(.L_x_49) ;  /* 0x000000000004a947 */ /* 0x000ff40003800000 */
[----:B------:R3:W5:Y:S02]  /*5b00*/  LDG.E.LTC128B R54, desc[UR22][R6.64+0x20] ;  /* 0x0000201606367981 */ /* 0x000764000c1e1920 */
.L_x_49:
[----:B------:R-:W-:Y:S05]  /*5b10*/  BSYNC B1 ;  /* 0x0000000000017941 */ /* 0x000fea0003800000 */
.L_x_48:
[----:B---3-5:R-:W-:Y:S01]  /*5b20*/  FMUL R7, R54, UR25 ;  /* 0x0000001936077c20 */ /* 0x028fe20008400000 */
[----:B--2---:R-:W-:Y:S01]  /*5b30*/  LEA R8, P4, R12, UR8, 0x2 ;  /* 0x000000080c087c11 */ /* 0x004fe2000f8810ff */
[----:B------:R-:W-:Y:S02]  /*5b40*/  IMAD.MOV.U32 R6, RZ, RZ, R26 ;  /* 0x000000ffff067224 */ /* 0x000fe400078e001a */
[----:B------:R-:W-:Y:S01]  /*5b50*/  FFMA R39, R14, UR24, R7 ;  /* 0x000000180e277c23 */ /* 0x000fe20008000007 */
[----:B------:R-:W-:Y:S01]  /*5b60*/  IMAD.MOV.U32 R7, RZ, RZ, R27 ;  /* 0x000000ffff077224 */ /* 0x000fe200078e001b */
[----:B------:R-:W-:-:S04]  /*5b70*/  LEA.HI.X R9, R12, UR9, R13, 0x2, P4 ;  /* 0x000000090c097c11 */ /* 0x000fc8000a0f140d */
[----:B------:R2:W-:Y:S04]  /*5b80*/  @P2 STG.E desc[UR22][R6.64+0x20], R39 ;  /* 0x0000202706002986 */ /* 0x0005e8000c101916 */
[----:B------:R3:W4:Y:S01]  /*5b90*/  @P3 LDG.E.LTC128B R54, desc[UR22][R8.64] ;  /* 0x0000001608363981 */ /* 0x000722000c1e1920 */
[----:B------:R-:W-:Y:S01]  /*5ba0*/  IADD3 R24, P2, R24, R30, RZ ;  /* 0x0000001e18187210 */ /* 0x000fe20007f5e0ff */
[----:B------:R-:W-:Y:S01]  /*5bb0*/  IMAD.WIDE.U32 R4, R30, 0x7, R4 ;  /* 0x000000071e047825 */ /* 0x000fe200078e0004 */
[----:B------:R-:W-:Y:S03]  /*5bc0*/  BSSY B1, `(.L_x_50) ;  /* 0x0000018000017945 */ /* 0x000fe60003800000 */
[----:B------:R-:W-:Y:S01]  /*5bd0*/  IMAD.X R25, R40, 0x1, R31, P2 ;  /* 0x0000000128197824 */ /* 0x000fe200010e061f */
[----:B------:R-:W-:Y:S01]  /*5be0*/  IADD3 R13, P2, R24, R28, RZ ;  /* 0x0000001c180d7210 */ /* 0x000fe20007f5e0ff */
[----:B--2---:R-:W-:Y:S01]  /*5bf0*/  IMAD.WIDE.U32 R6, R32, 0x1c, R6 ;  /* 0x0000001c20067825 */ /* 0x004fe200078e0006 */
[----:B------:R-:W-:-:S03]  /*5c00*/  IADD3 R4, P4, R4, R30, RZ ;  /* 0x0000001e04047210 */ /* 0x000fc60007f9e0ff */
[----:B------:R-:W-:Y:S01]  /*5c10*/  IMAD.X R14, R25, 0x1, R29, P2 ;  /* 0x00000001190e7824 */ /* 0x000fe200010e061d */
[----:B------:R-:W-:Y:S01]  /*5c20*/  LEA R12, P2, R13, UR8, 0x2 ;  /* 0x000000080d0c7c11 */ /* 0x000fe2000f8410ff */
[----:B------:R-:W-:Y:S01]  /*5c30*/  IMAD.WIDE.U32 R10, R30, 0x7, R10 ;  /* 0x000000071e0a7825 */ /* 0x000fe200078e000a */
[----:B------:R-:W-:Y:S02]  /*5c40*/  IADD3.X R5, R31, R50, R5, P4, !PT ;  /* 0x000000321f057210 */ /* 0x000fe400027fe405 */
[----:B------:R-:W-:Y:S02]  /*5c50*/  LEA.HI.X R13, R13, UR9, R14, 0x2, P2 ;  /* 0x000000090d0d7c11 */ /* 0x000fe400090f140e */
[----:B------:R-:W-:Y:S01]  /*5c60*/  IADD3 R7, R3, R7, RZ ;  /* 0x0000000703077210 */ /* 0x000fe20007ffe0ff */
[----:B---3--:R-:W-:Y:S01]  /*5c70*/  IMAD.WIDE.U32 R8, R34, R30, R4 ;  /* 0x0000001e22087225 */ /* 0x008fe200078e0004 */
[----:B------:R-:W-:-:S03]  /*5c80*/  ISETP.GT.AND P2, PT, R46, 0x19, PT ;  /* 0x000000192e00780c */ /* 0x000fc60003f44270 */
[----:B------:R-:W-:Y:S01]  /*5c90*/  IMAD.IADD R39, R49, 0x1, R9 ;  /* 0x0000000131277824 */ /* 0x000fe200078e0209 */
[----:B------:R-:W-:-:S04]  /*5ca0*/  IADD3 R8, P4, P6, R178, R8, R36 ;  /* 0x00000008b2087210 */ /* 0x000fc80007e9e024 */
[----:B------:R-:W-:Y:S02]  /*5cb0*/  IADD3.X R9, R179, R39, R37, P4, P6 ;  /* 0x00000027b3097210 */ /* 0x000fe400027ec425 */
[----:B------:R-:W-:Y:S02]  /*5cc0*/  ISETP.GT.AND P4, PT, R47, RZ, P2 ;  /* 0x000000ff2f00720c */ /* 0x000fe40001784270 */
[----:B------:R-:W-:-:S04]  /*5cd0*/  IADD3 R10, P6, R10, R30, RZ ;  /* 0x0000001e0a0a7210 */ /* 0x000fc80007fde0ff */
[----:B------:R-:W-:Y:S01]  /*5ce0*/  IADD3.X R11, R31, R50, R11, P6, !PT ;  /* 0x000000321f0b7210 */ /* 0x000fe200037fe40b */
[----:B----4-:R-:W-:-:S04]  /*5cf0*/  FMUL R14, R54, UR25 ;  /* 0x00000019360e7c20 */ /* 0x010fc80008400000 */
[----:B------:R-:W-:-:S05]  /*5d00*/  FFMA R15, R15, UR24, R14 ;  /* 0x000000180f0f7c23 */ /* 0x000fca000800000e */
[----:B------:R2:W-:Y:S01]  /*5d10*/  @P3 STG.E desc[UR22][R6.64], R15 ;  /* 0x0000000f06003986 */ /* 0x0005e2000c101916 */
[----:B------:R-:W-:Y:S05]  /*5d20*/  @!P4 BRA `(.L_x_51) ;  /* 0x000000000004c947 */ /* 0x000fea0003800000 */
[----:B------:R3:W5:Y:S02]  /*5d30*/  LDG.E.LTC128B R54, desc[UR22][R12.64] ;  /* 0x000000160c367981 */ /* 0x000764000c1e1920 */
.L_x_51:
[----:B------:R-:W-:Y:S05]  /*5d40*/  BSYNC B1 ;  /* 0x0000000000017941 */ /* 0x000fea0003800000 */
.L_x_50:
[----:B---3-5:R-:W-:Y:S01]  /*5d50*/  FMUL R13, R54, UR25 ;  /* 0x00000019360d7c20 */ /* 0x028fe20008400000 */
[----:B------:R-:W-:Y:S01]  /*5d60*/  IADD3 R12, P3, R26, R51, RZ ;  /* 0x000000331a0c7210 */ /* 0x000fe20007f7e0ff */
[----:B------:R-:W-:Y:S01]  /*5d70*/  IMAD.WIDE.U32 R8, R0, UR6, R8 ;  /* 0x0000000600087c25 */ /* 0x000fe2000f8e0008 */
[----:B------:R-:W-:Y:S03]  /*5d80*/  BSSY B1, `(.L_x_52) ;  /* 0x000000d000017945 */ /* 0x000fe60003800000 */
[----:B------:R-:W-:Y:S01]  /*5d90*/  FFMA R39, R16, UR24, R13 ;  /* 0x0000001810277c23 */ /* 0x000fe2000800000d */
[----:B------:R-:W-:Y:S01]  /*5da0*/  IMAD.X R13, R27, 0x1, R33, P3 ;  /* 0x000000011b0d7824 */ /* 0x000fe200018e0621 */
[----:B------:R-:W-:Y:S01]  /*5db0*/  ISETP.GT.AND P3, PT, R47, 0x8, P1 ;  /* 0x000000082f00780c */ /* 0x000fe20000f64270 */
[----:B--2---:R-:W-:Y:S01]  /*5dc0*/  IMAD.WIDE.U32 R14, R34, R30, R10 ;  /* 0x0000001e220e7225 */ /* 0x004fe200078e000a */
[----:B0-----:R-:W-:-:S02]  /*5dd0*/  LEA R26, P1, R8, UR8, 0x2 ;  /* 0x00000008081a7c11 */ /* 0x001fc4000f8210ff */
[----:B------:R0:W-:Y:S01]  /*5de0*/  @P4 STG.E desc[UR22][R12.64], R39 ;  /* 0x000000270c004986 */ /* 0x0001e2000c101916 */
[----:B------:R-:W-:Y:S01]  /*5df0*/  IMAD.IADD R27, R48, 0x1, R9 ;  /* 0x00000001301b7824 */ /* 0x000fe200078e0209 */
[----:B------:R-:W-:Y:S01]  /*5e00*/  IADD3 R14, P4, P6, R178, R14, R36 ;  /* 0x0000000eb20e7210 */ /* 0x000fe20007e9e024 */
[----:B------:R-:W-:-:S03]  /*5e10*/  IMAD.IADD R9, R49, 0x1, R15 ;  /* 0x0000000131097824 */ /* 0x000fc600078e020f */
[----:B------:R-:W-:-:S03]  /*5e20*/  LEA.HI.X R27, R8, UR9, R27, 0x2, P1 ;  /* 0x00000009081b7c11 */ /* 0x000fc600088f141b */
[----:B------:R-:W-:Y:S06]  /*5e30*/  @!P3 BRA `(.L_x_53) ;  /* 0x000000000004b947 */ /* 0x000fec0003800000 */
[----:B------:R2:W5:Y:S02]  /*5e40*/  LDG.E.LTC128B R54, desc[UR22][R26.64+0x20] ;  /* 0x000020161a367981 */ /* 0x000564000c1e1920 */
.L_x_53:
[----:B------:R-:W-:Y:S05]  /*5e50*/  BSYNC B1 ;  /* 0x0000000000017941 */ /* 0x000fea0003800000 */
.L_x_52:
[----:B-----5:R-:W-:Y:S01]  /*5e60*/  FMUL R8, R54, UR25 ;  /* 0x0000001936087c20 */ /* 0x020fe20008400000 */
[----:B------:R-:W-:Y:S01]  /*5e70*/  IADD3.X R15, R179, R9, R37, P4, P6 ;  /* 0x00000009b30f7210 */ /* 0x000fe200027ec425 */
[----:B------:R-:W-:Y:S01]  /*5e80*/  IMAD.WIDE.U32 R24, R30, 0x7, R24 ;  /* 0x000000071e187825 */ /* 0x000fe200078e0018 */
[----:B------:R-:W-:-:S03]  /*5e90*/  ISETP.GT.AND P2, PT, R47, 0x8, P2 ;  /* 0x000000082f00780c */ /* 0x000fc60001744270 */
[----:B------:R-:W-:Y:S01]  /*5ea0*/  FFMA R17, R17, UR24, R8 ;  /* 0x0000001811117c23 */ /* 0x000fe20008000008 */
[----:B------:R-:W-:Y:S01]  /*5eb0*/  ISETP.GT.AND P1, PT, R46, 0x20, PT ;  /* 0x000000202e00780c */ /* 0x000fe20003f24270 */
[----:B------:R-:W-:Y:S01]  /*5ec0*/  IMAD.WIDE.U32 R14, R0, UR6, R14 ;  /* 0x00000006000e7c25 */ /* 0x000fe2000f8e000e */
[----:B------:R-:W-:Y:S01]  /*5ed0*/  IADD3 R9, P6, R28, R24, RZ ;  /* 0x000000181c097210 */ /* 0x000fe20007fde0ff */
[----:B------:R-:W-:Y:S01]  /*5ee0*/  BSSY B1, `(.L_x_54) ;  /* 0x000000a000017945 */ /* 0x000fe20003800000 */
[----:B------:R3:W-:Y:S01]  /*5ef0*/  @P3 STG.E desc[UR22][R6.64+0x20], R17 ;  /* 0x0000201106003986 */ /* 0x0007e2000c101916 */
[----:B------:R-:W-:Y:S01]  /*5f00*/  IMAD.IADD R15, R48, 0x1, R15 ;  /* 0x00000001300f7824 */ /* 0x000fe200078e020f */
[----:B------:R-:W-:Y:S01]  /*5f10*/  ISETP.GT.AND P3, PT, R47, RZ, P1 ;  /* 0x000000ff2f00720c */ /* 0x000fe20000f64270 */
[----:B------:R-:W-:Y:S01]  /*5f20*/  IMAD.IADD R16, R50, 0x1, R25 ;  /* 0x0000000132107824 */ /* 0x000fe200078e0219 */
[----:B---3--:R-:W-:-:S04]  /*5f30*/  LEA R6, P4, R14, UR8, 0x2 ;  /* 0x000000080e067c11 */ /* 0x008fc8000f8810ff */
[----:B------:R-:W-:Y:S01]  /*5f40*/  LEA.HI.X R7, R14, UR9, R15, 0x2, P4 ;  /* 0x000000090e077c11 */ /* 0x000fe2000a0f140f */
[----:B------:R-:W-:Y:S01]  /*5f50*/  IMAD.X R14, R16, 0x1, R29, P6 ;  /* 0x00000001100e7824 */ /* 0x000fe200030e061d */
[----:B------:R-:W-:Y:S07]  /*5f60*/  @!P2 BRA `(.L_x_55) ;  /* 0x000000000004a947 */ /* 0x000fee0003800000 */
[----:B------:R3:W5:Y:S02]  /*5f70*/  LDG.E.LTC128B R54, desc[UR22][R6.64+0x20] ;  /* 0x0000201606367981 */ /* 0x000764000c1e1920 */
.L_x_55:
[----:B------:R-:W-:Y:S05]  /*5f80*/  BSYNC B1 ;  /* 0x0000000000017941 */ /* 0x000fea0003800000 */
.L_x_54:
[----:B---3-5:R-:W-:Y:S01]  /*5f90*/  FMUL R7, R54, UR25 ;  /* 0x0000001936077c20 */ /* 0x028fe20008400000 */
[C---:B------:R-:W-:Y:S01]  /*5fa0*/  LEA R8, P4, R9.reuse, UR8, 0x2 ;  /* 0x0000000809087c11 */ /* 0x040fe2000f8810ff */
[----:B------:R-:W-:Y:S02]  /*5fb0*/  IMAD.MOV.U32 R6, RZ, RZ, R12 ;  /* 0x000000ffff067224 */ /* 0x000fe400078e000c */
[----:B------:R-:W-:Y:S01]  /*5fc0*/  FFMA R17, R18, UR24, R7 ;  /* 0x0000001812117c23 */ /* 0x000fe20008000007 */
[----:B------:R-:W-:Y:S02]  /*5fd0*/  MOV R7, R13 ;  /* 0x0000000d00077202 */ /* 0x000fe40000000f00 */
[----:B------:R-:W-:-:S03]  /*5fe0*/  LEA.HI.X R9, R9, UR9, R14, 0x2, P4 ;  /* 0x0000000909097c11 */ /* 0x000fc6000a0f140e */
[----:B------:R3:W-:Y:S04]  /*5ff0*/  @P2 STG.E desc[UR22][R6.64+0x20], R17 ;  /* 0x0000201106002986 */ /* 0x0007e8000c101916 */
[----:B------:R4:W2:Y:S01]  /*6000*/  @P3 LDG.E.LTC128B R54, desc[UR22][R8.64] ;  /* 0x0000001608363981 */ /* 0x0008a2000c1e1920 */
[----:B------:R-:W-:Y:S01]  /*6010*/  IADD3 R24, P2, R24, R30, RZ ;  /* 0x0000001e18187210 */ /* 0x000fe20007f5e0ff */
[----:B------:R-:W-:Y:S01]  /*6020*/  IMAD.WIDE.U32 R4, R30, 0x7, R4 ;  /* 0x000000071e047825 */ /* 0x000fe200078e0004 */
[----:B------:R-:W-:Y:S03]  /*6030*/  BSSY B1, `(.L_x_56) ;  /* 0x0000018000017945 */ /* 0x000fe60003800000 */
[----:B------:R-:W-:Y:S01]  /*6040*/  IMAD.X R25, R16, 0x1, R31, P2 ;  /* 0x0000000110197824 */ /* 0x000fe200010e061f */
[----:B------:R-:W-:Y:S01]  /*6050*/  IADD3 R15, P2, R24, R28, RZ ;  /* 0x0000001c180f7210 */ /* 0x000fe20007f5e0ff */
[----:B---3--:R-:W-:Y:S01]  /*6060*/  IMAD.WIDE.U32 R6, R32, 0x1c, R6 ;  /* 0x0000001c20067825 */ /* 0x008fe200078e0006 */
[----:B------:R-:W-:-:S03]  /*6070*/  IADD3 R4, P4, R4, R30, RZ ;  /* 0x0000001e04047210 */ /* 0x000fc60007f9e0ff */
[----:B------:R-:W-:Y:S01]  /*6080*/  IMAD.X R16, R25, 0x1, R29, P2 ;  /* 0x0000000119107824 */ /* 0x000fe200010e061d */
[----:B------:R-:W-:Y:S01]  /*6090*/  LEA R14, P2, R15, UR8, 0x2 ;  /* 0x000000080f0e7c11 */ /* 0x000fe2000f8410ff */
[----:B------:R-:W-:Y:S01]  /*60a0*/  IMAD.IADD R7, R3, 0x1, R7 ;  /* 0x0000000103077824 */ /* 0x000fe200078e0207 */
[----:B------:R-:W-:Y:S01]  /*60b0*/  IADD3.X R5, R31, R50, R5, P4, !PT ;  /* 0x000000321f057210 */ /* 0x000fe200027fe405 */
[----:B------:R-:W-:Y:S01]  /*60c0*/  IMAD.WIDE.U32 R10, R30, 0x7, R10 ;  /* 0x000000071e0a7825 */ /* 0x000fe200078e000a */
[----:B------:R-:W-:Y:S02]  /*60d0*/  LEA.HI.X R15, R15, UR9, R16, 0x2, P2 ;  /* 0x000000090f0f7c11 */ /* 0x000fe400090f1410 */
[----:B------:R-:W-:Y:S01]  /*60e0*/  ISETP.GT.AND P2, PT, R46, 0x21, PT ;  /* 0x000000212e00780c */ /* 0x000fe20003f44270 */
[----:B----4-:R-:W-:-:S04]  /*60f0*/  IMAD.WIDE.U32 R8, R34, R30, R4 ;  /* 0x0000001e22087225 */ /* 0x010fc800078e0004 */
[----:B------:R-:W-:Y:S01]  /*6100*/  IMAD.IADD R17, R49, 0x1, R9 ;  /* 0x0000000131117824 */ /* 0x000fe200078e0209 */
[----:B------:R-:W-:-:S04]  /*6110*/  IADD3 R8, P4, P6, R178, R8, R36 ;  /* 0x00000008b2087210 */ /* 0x000fc80007e9e024 */
[----:B------:R-:W-:Y:S02]  /*6120*/  IADD3.X R9, R179, R17, R37, P4, P6 ;  /* 0x00000011b3097210 */ /* 0x000fe400027ec425 */
[----:B------:R-:W-:Y:S02]  /*6130*/  ISETP.GT.AND P4, PT, R47, RZ, P2 ;  /* 0x000000ff2f00720c */ /* 0x000fe40001784270 */
[----:B------:R-:W-:-:S04]  /*6140*/  IADD3 R10, P6, R10, R30, RZ ;  /* 0x0000001e0a0a7210 */ /* 0x000fc80007fde0ff */
[----:B------:R-:W-:Y:S01]  /*6150*/  IADD3.X R11, R31, R50, R11, P6, !PT ;  /* 0x000000321f0b7210 */ /* 0x000fe200037fe40b */
[----:B--2---:R-:W-:-:S04]  /*6160*/  FMUL R16, R54, UR25 ;  /* 0x0000001936107c20 */ /* 0x004fc80008400000 */
[----:B------:R-:W-:-:S05]  /*6170*/  FFMA R19, R19, UR24, R16 ;  /* 0x0000001813137c23 */ /* 0x000fca0008000010 */
[----:B------:R2:W-:Y:S01]  /*6180*/  @P3 STG.E desc[UR22][R6.64], R19 ;  /* 0x0000001306003986 */ /* 0x0005e2000c101916 */
[----:B------:R-:W-:Y:S05]  /*6190*/  @!P4 BRA `(.L_x_57) ;  /* 0x000000000004c947 */ /* 0x000fea0003800000 */
[----:B------:R3:W5:Y:S02]  /*61a0*/  LDG.E.LTC128B R54, desc[UR22][R14.64] ;  /* 0x000000160e367981 */ /* 0x000764000c1e1920 */
.L_x_57:
[----:B------:R-:W-:Y:S05]  /*61b0*/  BSYNC B1 ;  /* 0x0000000000017941 */ /* 0x000fea0003800000 */
.L_x_56:
[----:B0-----:R-:W-:Y:S01]  /*61c0*/  IADD3 R12, P3, R12, R51, RZ ;  /* 0x000000330c0c7210 */ /* 0x001fe20007f7e0ff */
[----:B---3-5:R-:W-:Y:S01]  /*61d0*/  FMUL R15, R54, UR25 ;  /* 0x00000019360f7c20 */ /* 0x028fe20008400000 */
[----:B------:R-:W-:Y:S01]  /*61e0*/  IMAD.WIDE.U32 R8, R0, UR6, R8 ;  /* 0x0000000600087c25 */ /* 0x000fe2000f8e0008 */
[----:B------:R-:W-:Y:S03]  /*61f0*/  BSSY B1, `(.L_x_58) ;  /* 0x000000d000017945 */ /* 0x000fe60003800000 */
[----:B--2---:R-:W-:Y:S01]  /*6200*/  FFMA R19, R20, UR24, R15 ;  /* 0x0000001814137c23 */ /* 0x004fe2000800000f */
[----:B------:R-:W-:Y:S01]  /*6210*/  IMAD.X R13, R13, 0x1, R33, P3 ;  /* 0x000000010d0d7824 */ /* 0x000fe200018e0621 */
[----:B------:R-:W-:Y:S01]  /*6220*/  ISETP.GT.AND P3, PT, R47, 0x8, P1 ;  /* 0x000000082f00780c */ /* 0x000fe20000f64270 */
[----:B------:R-:W-:Y:S01]  /*6230*/  IMAD.WIDE.U32 R14, R34, R30, R10 ;  /* 0x0000001e220e7225 */ /* 0x000fe200078e000a */
        /* <DEDUP_REMOVED lines=8> */
.L_x_59:
[----:B------:R-:W-:Y:S05]  /*62c0*/  BSYNC B1 ;  /* 0x0000000000017941 */ /* 0x000fea0003800000 */
.L_x_58:
        /* <DEDUP_REMOVED lines=10> */
[----:B--2---:R-:W-:Y:S01]  /*6370*/  IMAD.IADD R16, R50, 0x1, R25 ;  /* 0x0000000132107824 */ /* 0x004fe200078e0219 */
[----:B------:R-:W-:Y:S02]  /*6380*/  IADD3 R15, R48, R15, RZ ;  /* 0x0000000f300f7210 */ /* 0x000fe40007ffe0ff */
[----:B------:R-:W-:Y:S02]  /*6390*/  ISETP.GT.AND P3, PT, R47, RZ, P1 ;  /* 0x000000ff2f00720c */ /* 0x000fe40000f64270 */
[----:B---3--:R-:W-:-:S04]  /*63a0*/  LEA R6, P4, R14, UR8, 0x2 ;  /* 0x000000080e067c11 */ /* 0x008fc8000f8810ff */
[----:B------:R-:W-:Y:S01]  /*63b0*/  LEA.HI.X R7, R14, UR9, R15, 0x2, P4 ;  /* 0x000000090e077c11 */ /* 0x000fe2000a0f140f */
[----:B------:R-:W-:Y:S01]  /*63c0*/  IMAD.X R14, R16, 0x1, R29, P6 ;  /* 0x00000001100e7824 */ /* 0x000fe200030e061d */
[----:B------:R-:W-:Y:S07]  /*63d0*/  @!P2 BRA `(.L_x_61) ;  /* 0x000000000004a947 */ /* 0x000fee0003800000 */
[----:B------:R2:W5:Y:S02]  /*63e0*/  LDG.E.LTC128B R54, desc[UR22][R6.64+0x20] ;  /* 0x0000201606367981 */ /* 0x000564000c1e1920 */
.L_x_61:
[----:B------:R-:W-:Y:S05]  /*63f0*/  BSYNC B1 ;  /* 0x0000000000017941 */ /* 0x000fea0003800000 */
.L_x_60:
[----:B--2--5:R-:W-:Y:S01]  /*6400*/  FMUL R7, R54, UR25 ;  /* 0x0000001936077c20 */ /* 0x024fe20008400000 */
[C---:B------:R-:W-:Y:S01]  /*6410*/  LEA R8, P4, R9.reuse, UR8, 0x2 ;  /* 0x0000000809087c11 */ /* 0x040fe2000f8810ff */
        /* <DEDUP_REMOVED lines=32> */
.L_x_63:
[----:B------:R-:W-:Y:S05]  /*6620*/  BSYNC B1 ;  /* 0x0000000000017941 */ /* 0x000fea0003800000 */
.L_x_62:
[----:B0-----:R-:W-:Y:S01]  /*6630*/  IADD3 R12, P3, R12, R51, RZ ;  /* 0x000000330c0c7210 */ /* 0x001fe20007f7e0ff */
[----:B---3-5:R-:W-:Y:S01]  /*6640*/  FMUL R14, R54, UR25 ;  /* 0x00000019360e7c20 */ /* 0x028fe20008400000 */
[----:B------:R-:W-:Y:S01]  /*6650*/  IMAD.WIDE.U32 R8, R0, UR6, R8 ;  /* 0x0000000600087c25 */ /* 0x000fe2000f8e0008 */
[----:B------:R-:W-:Y:S03]  /*6660*/  BSSY B1, `(.L_x_64) ;  /* 0x000000d000017945 */ /* 0x000fe60003800000 */
[----:B------:R-:W-:Y:S01]  /*6670*/  FFMA R153, R153, UR24, R14 ;  /* 0x0000001899997c23 */ /* 0x000fe2000800000e */
        /* <DEDUP_REMOVED lines=11> */
.L_x_65:
[----:B------:R-:W-:Y:S05]  /*6730*/  BSYNC B1 ;  /* 0x0000000000017941 */ /* 0x000fea0003800000 */
.L_x_64:
[----:B-----5:R-:W-:Y:S01]  /*6740*/  FMUL R9, R54, UR25 ;  /* 0x0000001936097c20 */ /* 0x020fe20008400000 */
[----:B------:R-:W-:Y:S01]  /*6750*/  IADD3.X R15, R179, R19, R37, P4, P6 ;  /* 0x00000013b30f7210 */ /* 0x000fe200027ec425 */
[----:B------:R-:W-:Y:S01]  /*6760*/  IMAD.WIDE.U32 R24, R30, 0x7, R24 ;  /* 0x000000071e187825 */ /* 0x000fe200078e0018 */
[----:B------:R-:W-:-:S03]  /*6770*/  ISETP.GT.AND P2, PT, R47, 0x8, P2 ;  /* 0x000000082f00780c */ /* 0x000fc60001744270 */
[----:B---3--:R-:W-:Y:S01]  /*6780*/  FFMA R17, R154, UR24, R9 ;  /* 0x000000189a117c23 */ /* 0x008fe20008000009 */
        /* <DEDUP_REMOVED lines=8> */
[----:B--2---:R-:W-:-:S04]  /*6810*/  LEA R6, P4, R14, UR8, 0x2 ;  /* 0x000000080e067c11 */ /* 0x004fc8000f8810ff */
[----:B------:R-:W-:Y:S01]  /*6820*/  LEA.HI.X R7, R14, UR9, R15, 0x2, P4 ;  /* 0x000000090e077c11 */ /* 0x000fe2000a0f140f */
[----:B------:R-:W-:Y:S01]  /*6830*/  IMAD.X R14, R16, 0x1, R29, P6 ;  /* 0x00000001100e7824 */ /* 0x000fe200030e061d */
[----:B------:R-:W-:Y:S07]  /*6840*/  @!P2 BRA `(.L_x_67) ;  /* 0x000000000004a947 */ /* 0x000fee0003800000 */
[----:B------:R2:W5:Y:S02]  /*6850*/  LDG.E.LTC128B R54, desc[UR22][R6.64+0x20] ;  /* 0x0000201606367981 */ /* 0x000564000c1e1920 */
.L_x_67:
[----:B------:R-:W-:Y:S05]  /*6860*/  BSYNC B1 ;  /* 0x0000000000017941 */ /* 0x000fea0003800000 */
.L_x_66:
[----:B--2--5:R-:W-:Y:S01]  /*6870*/  FMUL R6, R54, UR25 ;  /* 0x0000001936067c20 */ /* 0x024fe20008400000 */
[----:B------:R-:W-:Y:S02]  /*6880*/  LEA R8, P4, R9, UR8, 0x2 ;  /* 0x0000000809087c11 */ /* 0x000fe4000f8810ff */
[----:B------:R-:W-:Y:S01]  /*6890*/  MOV R7, R13 ;  /* 0x0000000d00077202 */ /* 0x000fe20000000f00 */
[----:B------:R-:W-:Y:S01]  /*68a0*/  FFMA R155, R155, UR24, R6 ;  /* 0x000000189b9b7c23 */ /* 0x000fe20008000006 */
[----:B------:R-:W-:Y:S01]  /*68b0*/  IMAD.MOV.U32 R6, RZ, RZ, R12 ;  /* 0x000000ffff067224 */ /* 0x000fe200078e000c */
[----:B------:R-:W-:-:S04]  /*68c0*/  LEA.HI.X R9, R9, UR9, R14, 0x2, P4 ;  /* 0x0000000909097c11 */ /* 0x000fc8000a0f140e */
[----:B------:R2:W-:Y:S04]  /*68d0*/  @P2 STG.E desc[UR22][R6.64+0x20], R155 ;  /* 0x0000209b06002986 */ /* 0x0005e8000c101916 */
[----:B------:R3:W4:Y:S01]  /*68e0*/  @P3 LDG.E.LTC128B R54, desc[UR22][R8.64] ;  /* 0x0000001608363981 */ /* 0x000722000c1e1920 */
[----:B------:R-:W-:Y:S01]  /*68f0*/  IMAD.WIDE.U32 R4, R30, 0x7, R4 ;  /* 0x000000071e047825 */ /* 0x000fe200078e0004 */
[-C--:B------:R-:W-:Y:S01]  /*6900*/  IADD3 R24, P2, R24, R30.reuse, RZ ;  /* 0x0000001e18187210 */ /* 0x080fe20007f5e0ff */
[----:B------:R-:W-:Y:S02]  /*6910*/  BSSY B1, `(.L_x_68) ;  /* 0x0000018000017945 */ /* 0x000fe40003800000 */
[----:B------:R-:W-:Y:S01]  /*6920*/  IMAD.WIDE.U32 R10, R30, 0x7, R10 ;  /* 0x000000071e0a7825 */ /* 0x000fe200078e000a */
[----:B------:R-:W-:-:S03]  /*6930*/  IADD3 R4, P4, R4, R30, RZ ;  /* 0x0000001e04047210 */ /* 0x000fc60007f9e0ff */
[----:B------:R-:W-:Y:S01]  /*6940*/  IMAD.X R25, R16, 0x1, R31, P2 ;  /* 0x0000000110197824 */ /* 0x000fe200010e061f */
[----:B------:R-:W-:Y:S01]  /*6950*/  IADD3.X R5, R31, R50, R5, P4, !PT ;  /* 0x000000321f057210 */ /* 0x000fe200027fe405 */
[----:B--2---:R-:W-:Y:S01]  /*6960*/  IMAD.WIDE.U32 R6, R32, 0x1c, R6 ;  /* 0x0000001c20067825 */ /* 0x004fe200078e0006 */
[----:B------:R-:W-:-:S03]  /*6970*/  IADD3 R15, P2, R24, R28, RZ ;  /* 0x0000001c180f7210 */ /* 0x000fc60007f5e0ff */
[----:B---3--:R-:W-:-:S04]  /*6980*/  IMAD.WIDE.U32 R8, R34, R30, R4 ;  /* 0x0000001e22087225 */ /* 0x008fc800078e0004 */
[----:B------:R-:W-:Y:S01]  /*6990*/  IMAD.X R16, R25, 0x1, R29, P2 ;  /* 0x0000000119107824 */ /* 0x000fe200010e061d */
[----:B------:R-:W-:Y:S01]  /*69a0*/  LEA R14, P2, R15, UR8, 0x2 ;  /* 0x000000080f0e7c11 */ /* 0x000fe2000f8410ff */
[----:B------:R-:W-:Y:S01]  /*69b0*/  IMAD.IADD R7, R3, 0x1, R7 ;  /* 0x0000000103077824 */ /* 0x000fe200078e0207 */
[----:B------:R-:W-:Y:S01]  /*69c0*/  IADD3 R8, P4, P6, R178, R8, R36 ;  /* 0x00000008b2087210 */ /* 0x000fe20007e9e024 */
[----:B------:R-:W-:Y:S01]  /*69d0*/  IMAD.IADD R19, R49, 0x1, R9 ;  /* 0x0000000131137824 */ /* 0x000fe200078e0209 */
[----:B------:R-:W-:Y:S02]  /*69e0*/  LEA.HI.X R15, R15, UR9, R16, 0x2, P2 ;  /* 0x000000090f0f7c11 */ /* 0x000fe400090f1410 */
[----:B------:R-:W-:Y:S02]  /*69f0*/  ISETP.GT.AND P2, PT, R46, 0x31, PT ;  /* 0x000000312e00780c */ /* 0x000fe40003f44270 */
[----:B------:R-:W-:Y:S02]  /*6a00*/  IADD3.X R9, R179, R19, R37, P4, P6 ;  /* 0x00000013b3097210 */ /* 0x000fe400027ec425 */
[----:B------:R-:W-:-:S02]  /*6a10*/  ISETP.GT.AND P4, PT, R47, RZ, P2 ;  /* 0x000000ff2f00720c */ /* 0x000fc40001784270 */
[----:B------:R-:W-:-:S04]  /*6a20*/  IADD3 R10, P6, R10, R30, RZ ;  /* 0x0000001e0a0a7210 */ /* 0x000fc80007fde0ff */
[----:B------:R-:W-:Y:S01]  /*6a30*/  IADD3.X R11, R31, R50, R11, P6, !PT ;  /* 0x000000321f0b7210 */ /* 0x000fe200037fe40b */
[----:B----4-:R-:W-:-:S04]  /*6a40*/  FMUL R17, R54, UR25 ;  /* 0x0000001936117c20 */ /* 0x010fc80008400000 */
[----:B------:R-:W-:-:S05]  /*6a50*/  FFMA R17, R156, UR24, R17 ;  /* 0x000000189c117c23 */ /* 0x000fca0008000011 */
[----:B------:R2:W-:Y:S01]  /*6a60*/  @P3 STG.E desc[UR22][R6.64], R17 ;  /* 0x0000001106003986 */ /* 0x0005e2000c101916 */
[----:B------:R-:W-:Y:S05]  /*6a70*/  @!P4 BRA `(.L_x_69) ;  /* 0x000000000004c947 */ /* 0x000fea0003800000 */
[----:B------:R3:W5:Y:S02]  /*6a80*/  LDG.E.LTC128B R54, desc[UR22][R14.64] ;  /* 0x000000160e367981 */ /* 0x000764000c1e1920 */
.L_x_69:
[----:B------:R-:W-:Y:S05]  /*6a90*/  BSYNC B1 ;  /* 0x0000000000017941 */ /* 0x000fea0003800000 */
.L_x_68:
        /* <DEDUP_REMOVED lines=13> */
[----:B--2---:R-:W-:-:S03]  /*6b70*/  LEA.HI.X R17, R8, UR9, R9, 0x2, P1 ;  /* 0x0000000908117c11 */ /* 0x004fc600088f1409 */
[----:B------:R-:W-:Y:S06]  /*6b80*/  @!P3 BRA `(.L_x_71) ;  /* 0x000000000004b947 */ /* 0x000fec0003800000 */
[----:B------:R2:W5:Y:S02]  /*6b90*/  LDG.E.LTC128B R54, desc[UR22][R16.64+0x20] ;  /* 0x0000201610367981 */ /* 0x000564000c1e1920 */
.L_x_71:
[----:B------:R-:W-:Y:S05]  /*6ba0*/  BSYNC B1 ;  /* 0x0000000000017941 */ /* 0x000fea0003800000 */
.L_x_70:
[----:B-----5:R-:W-:Y:S01]  /*6bb0*/  FMUL R9, R54, UR25 ;  /* 0x0000001936097c20 */ /* 0x020fe20008400000 */
[----:B------:R-:W-:Y:S01]  /*6bc0*/  IADD3.X R15, R179, R19, R37, P4, P6 ;  /* 0x00000013b30f7210 */ /* 0x000fe200027ec425 */
[----:B------:R-:W-:Y:S01]  /*6bd0*/  IMAD.WIDE.U32 R24, R30, 0x7, R24 ;  /* 0x000000071e187825 */ /* 0x000fe200078e0018 */
[----:B------:R-:W-:-:S03]  /*6be0*/  ISETP.GT.AND P2, PT, R47, 0x8, P2 ;  /* 0x000000082f00780c */ /* 0x000fc60001744270 */
[----:B--2---:R-:W-:Y:S01]  /*6bf0*/  FFMA R17, R158, UR24, R9 ;  /* 0x000000189e117c23 */ /* 0x004fe20008000009 */
[----:B------:R-:W-:Y:S01]  /*6c00*/  ISETP.GT.AND P1, PT, R46, 0x38, PT ;  /* 0x000000382e00780c */ /* 0x000fe20003f24270 */
[----:B------:R-:W-:Y:S01]  /*6c10*/  IMAD.WIDE.U32 R14, R0, UR6, R14 ;  /* 0x00000006000e7c25 */ /* 0x000fe2000f8e000e */
[----:B------:R-:W-:Y:S01]  /*6c20*/  IADD3 R9, P6, R28, R24, RZ ;  /* 0x000000181c097210 */ /* 0x000fe20007fde0ff */
[----:B------:R-:W-:Y:S01]  /*6c30*/  BSSY B1, `(.L_x_72) ;  /* 0x000000a000017945 */ /* 0x000fe20003800000 */
[----:B------:R2:W-:Y:S01]  /*6c40*/  @P3 STG.E desc[UR22][R6.64+0x20], R17 ;  /* 0x0000201106003986 */ /* 0x0005e2000c101916 */
[----:B------:R-:W-:Y:S01]  /*6c50*/  IMAD.IADD R16, R50, 0x1, R25 ;  /* 0x0000000132107824 */ /* 0x000fe200078e0219 */
[----:B------:R-:W-:Y:S02]  /*6c60*/  IADD3 R15, R48, R15, RZ ;  /* 0x0000000f300f7210 */ /* 0x000fe40007ffe0ff */
[----:B------:R-:W-:Y:S02]  /*6c70*/  ISETP.GT.AND P3, PT, R47, RZ, P1 ;  /* 0x000000ff2f00720c */ /* 0x000fe40000f64270 */
[----:B--2---:R-:W-:-:S04]  /*6c80*/  LEA R6, P4, R14, UR8, 0x2 ;  /* 0x000000080e067c11 */ /* 0x004fc8000f8810ff */
[----:B------:R-:W-:Y:S01]  /*6c90*/  LEA.HI.X R7, R14, UR9, R15, 0x2, P4 ;  /* 0x000000090e077c11 */ /* 0x000fe2000a0f140f */
[----:B------:R-:W-:Y:S01]  /*6ca0*/  IMAD.X R14, R16, 0x1, R29, P6 ;  /* 0x00000001100e7824 */ /* 0x000fe200030e061d */
[----:B------:R-:W-:Y:S07]  /*6cb0*/  @!P2 BRA `(.L_x_73) ;  /* 0x000000000004a947 */ /* 0x000fee0003800000 */
[----:B------:R2:W5:Y:S02]  /*6cc0*/  LDG.E.LTC128B R54, desc[UR22][R6.64+0x20] ;  /* 0x0000201606367981 */ /* 0x000564000c1e1920 */
.L_x_73:
[----:B------:R-:W-:Y:S05]  /*6cd0*/  BSYNC B1 ;  /* 0x0000000000017941 */ /* 0x000fea0003800000 */
.L_x_72:
[----:B--2--5:R-:W-:Y:S01]  /*6ce0*/  FMUL R6, R54, UR25 ;  /* 0x0000001936067c20 */ /* 0x024fe20008400000 */
[----:B------:R-:W-:Y:S01]  /*6cf0*/  LEA R8, P4, R9, UR8, 0x2 ;  /* 0x0000000809087c11 */ /* 0x000fe2000f8810ff */
[----:B------:R-:W-:Y:S02]  /*6d00*/  IMAD.MOV.U32 R7, RZ, RZ, R13 ;  /* 0x000000ffff077224 */ /* 0x000fe400078e000d */
        /* <DEDUP_REMOVED lines=14> */
[----:B---3--:R-:W-:Y:S01]  /*6df0*/  IMAD.WIDE.U32 R8, R34, R30, R4 ;  /* 0x0000001e22087225 */ /* 0x008fe200078e0004 */
[----:B------:R-:W-:-:S03]  /*6e00*/  IADD3 R7, R3, R7, RZ ;  /* 0x0000000703077210 */ /* 0x000fc60007ffe0ff */
[----:B------:R-:W-:Y:S01]  /*6e10*/  IMAD.X R16, R25, 0x1, R29, P2 ;  /* 0x0000000119107824 */ /* 0x000fe200010e061d */
[----:B------:R-:W-:Y:S01]  /*6e20*/  LEA R14, P2, R15, UR8, 0x2 ;  /* 0x000000080f0e7c11 */ /* 0x000fe2000f8410ff */
[----:B------:R-:W-:Y:S01]  /*6e30*/  IMAD.IADD R19, R49, 0x1, R9 ;  /* 0x0000000131137824 */ /* 0x000fe200078e0209 */
[----:B------:R-:W-:Y:S02]  /*6e40*/  IADD3 R8, P4, P6, R178, R8, R36 ;  /* 0x00000008b2087210 */ /* 0x000fe40007e9e024 */
        /* <DEDUP_REMOVED lines=11> */
.L_x_75:
[----:B------:R-:W-:Y:S05]  /*6f00*/  BSYNC B1 ;  /* 0x0000000000017941 */ /* 0x000fea0003800000 */
.L_x_74:
        /* <DEDUP_REMOVED lines=16> */
.L_x_77:
[----:B------:R-:W-:Y:S05]  /*7010*/  BSYNC B1 ;  /* 0x0000000000017941 */ /* 0x000fea0003800000 */
.L_x_76:
        /* <DEDUP_REMOVED lines=18> */
.L_x_79:
[----:B------:R-:W-:Y:S05]  /*7140*/  BSYNC B1 ;  /* 0x0000000000017941 */ /* 0x000fea0003800000 */
.L_x_78:
        /* <DEDUP_REMOVED lines=34> */
.L_x_81:
[----:B------:R-:W-:Y:S05]  /*7370*/  BSYNC B1 ;  /* 0x0000000000017941 */ /* 0x000fea0003800000 */
.L_x_80:
        /* <DEDUP_REMOVED lines=16> */
.L_x_83:
[----:B------:R-:W-:Y:S05]  /*7480*/  BSYNC B1 ;  /* 0x0000000000017941 */ /* 0x000fea0003800000 */
.L_x_82:
        /* <DEDUP_REMOVED lines=18> */
.L_x_85:
[----:B------:R-:W-:Y:S05]  /*75b0*/  BSYNC B1 ;  /* 0x0000000000017941 */ /* 0x000fea0003800000 */
.L_x_84:
        /* <DEDUP_REMOVED lines=34> */
.L_x_87:
[----:B------:R-:W-:Y:S05]  /*77e0*/  BSYNC B1 ;  /* 0x0000000000017941 */ /* 0x000fea0003800000 */
.L_x_86:
        /* <DEDUP_REMOVED lines=16> */
.L_x_89:
[----:B------:R-:W-:Y:S05]  /*78f0*/  BSYNC B1 ;  /* 0x0000000000017941 */ /* 0x000fea0003800000 */
.L_x_88:
        /* <DEDUP_REMOVED lines=18> */
.L_x_91:
[----:B------:R-:W-:Y:S05]  /*7a20*/  BSYNC B1 ;  /* 0x0000000000017941 */ /* 0x000fea0003800000 */
.L_x_90:
        /* <DEDUP_REMOVED lines=34> */
.L_x_93:
[----:B------:R-:W-:Y:S05]  /*7c50*/  BSYNC B1 ;  /* 0x0000000000017941 */ /* 0x000fea0003800000 */
.L_x_92:
        /* <DEDUP_REMOVED lines=16> */
.L_x_95:
[----:B------:R-:W-:Y:S05]  /*7d60*/  BSYNC B1 ;  /* 0x0000000000017941 */ /* 0x000fea0003800000 */
.L_x_94:
[----:B------:R-:W-:Y:S01]  /*7d70*/  IADD3.X R15, R179, R19, R37, P4, P6 ;  /* 0x00000013b30f7210 */ /* 0x000fe200027ec425 */
[----:B-----5:R-:W-:Y:S01]  /*7d80*/  FMUL R9, R54, UR25 ;  /* 0x0000001936097c20 */ /* 0x020fe20008400000 */
[----:B------:R-:W-:Y:S01]  /*7d90*/  ISETP.GT.AND P2, PT, R47, 0x8, P2 ;  /* 0x000000082f00780c */ /* 0x000fe20001744270 */
[----:B------:R-:W-:Y:S01]  /*7da0*/  BSSY B1, `(.L_x_96) ;  /* 0x000000f000017945 */ /* 0x000fe20003800000 */
[----:B------:R-:W-:Y:S01]  /*7db0*/  ISETP.GT.AND P1, PT, R46, 0x58, PT ;  /* 0x000000582e00780c */ /* 0x000fe20003f24270 */
[----:B------:R-:W-:Y:S01]  /*7dc0*/  FFMA R19, R174, UR24, R9 ;  /* 0x00000018ae137c23 */ /* 0x000fe20008000009 */
[----:B------:R-:W-:-:S04]  /*7dd0*/  IMAD.WIDE.U32 R14, R0, UR6, R14 ;  /* 0x00000006000e7c25 */ /* 0x000fc8000f8e000e */
[----:B------:R-:W-:Y:S01]  /*7de0*/  IMAD.WIDE.U32 R8, R30, 0x7, R24 ;  /* 0x000000071e087825 */ /* 0x000fe200078e0018 */
[----:B--2---:R-:W-:Y:S01]  /*7df0*/  IADD3 R17, R48, R15, RZ ;  /* 0x0000000f30117210 */ /* 0x004fe20007ffe0ff */
[----:B------:R2:W-:Y:S01]  /*7e00*/  @P3 STG.E desc[UR22][R6.64+0x20], R19 ;  /* 0x0000201306003986 */ /* 0x0005e2000c101916 */
[----:B------:R-:W-:Y:S01]  /*7e10*/  LEA R16, P4, R14, UR8, 0x2 ;  /* 0x000000080e107c11 */ /* 0x000fe2000f8810ff */
[----:B------:R-:W-:Y:S01]  /*7e20*/  IMAD.IADD R18, R50, 0x1, R9 ;  /* 0x0000000132127824 */ /* 0x000fe200078e0209 */
[----:B------:R-:W-:Y:S02]  /*7e30*/  IADD3 R15, P6, R28, R8, RZ ;  /* 0x000000081c0f7210 */ /* 0x000fe40007fde0ff */
[----:B------:R-:W-:Y:S02]  /*7e40*/  LEA.HI.X R17, R14, UR9, R17, 0x2, P4 ;  /* 0x000000090e117c11 */ /* 0x000fe4000a0f1411 */
[----:B------:R-:W-:Y:S01]  /*7e50*/  ISETP.GT.AND P3, PT, R47, RZ, P1 ;  /* 0x000000ff2f00720c */ /* 0x000fe20000f64270 */
[----:B------:R-:W-:Y:S01]  /*7e60*/  IMAD.X R14, R18, 0x1, R29, P6 ;  /* 0x00000001120e7824 */ /* 0x000fe200030e061d */
[----:B------:R-:W-:Y:S11]  /*7e70*/  @!P2 BRA `(.L_x_97) ;  /* 0x000000000004a947 */ /* 0x000ff60003800000 */
[----:B------:R3:W5:Y:S02]  /*7e80*/  LDG.E.LTC128B R54, desc[UR22][R16.64+0x20] ;  /* 0x0000201610367981 */ /* 0x000764000c1e1920 */
.L_x_97:
[----:B------:R-:W-:Y:S05]  /*7e90*/  BSYNC B1 ;  /* 0x0000000000017941 */ /* 0x000fea0003800000 */
.L_x_96:
[----:B--2--5:R-:W-:Y:S01]  /*7ea0*/  FMUL R6, R54, UR25 ;  /* 0x0000001936067c20 */ /* 0x024fe20008400000 */
[----:B---3--:R-:W-:-:S03]  /*7eb0*/  LEA R16, P4, R15, UR8, 0x2 ;  /* 0x000000080f107c11 */ /* 0x008fc6000f8810ff */
[----:B------:R-:W-:Y:S01]  /*7ec0*/  FFMA R175, R175, UR24, R6 ;  /* 0x00000018afaf7c23 */ /* 0x000fe20008000006 */
        /* <DEDUP_REMOVED lines=10> */
[----:B---3--:R-:W-:Y:S01]  /*7f70*/  IMAD.WIDE.U32 R16, R32, 0x1c, R12 ;  /* 0x0000001c20107825 */ /* 0x008fe200078e000c */
[----:B------:R-:W-:-:S03]  /*7f80*/  IADD3 R15, P2, R8, R28, RZ ;  /* 0x0000001c080f7210 */ /* 0x000fc60007f5e0ff */
[----:B------:R-:W-:-:S04]  /*7f90*/  IMAD.WIDE.U32 R6, R34, R30, R4 ;  /* 0x0000001e22067225 */ /* 0x000fc800078e0004 */
        /* <DEDUP_REMOVED lines=16> */
.L_x_99:
[----:B------:R-:W-:Y:S05]  /*80a0*/  BSYNC B1 ;  /* 0x0000000000017941 */ /* 0x000fea0003800000 */
.L_x_98:
[----:B0-2---:R-:W-:Y:S01]  /*80b0*/  IADD3 R12, P3, R12, R51, RZ ;  /* 0x000000330c0c7210 */ /* 0x005fe20007f7e0ff */
[----:B---3-5:R-:W-:Y:S01]  /*80c0*/  FMUL R14, R54, UR25 ;  /* 0x00000019360e7c20 */ /* 0x028fe20008400000 */
[----:B------:R-:W-:Y:S01]  /*80d0*/  IMAD.WIDE.U32 R18, R34, R30, R10 ;  /* 0x0000001e22127225 */ /* 0x000fe200078e000a */
[----:B------:R-:W-:Y:S03]  /*80e0*/  BSSY B1, `(.L_x_100) ;  /* 0x000000d000017945 */ /* 0x000fe60003800000 */
[----:B------:R-:W-:Y:S01]  /*80f0*/  FFMA R177, R177, UR24, R14 ;  /* 0x00000018b1b17c23 */ /* 0x000fe2000800000e */
[----:B------:R-:W-:Y:S01]  /*8100*/  IMAD.X R13, R13, 0x1, R33, P3 ;  /* 0x000000010d0d7824 */ /* 0x000fe200018e0621 */
[----:B------:R-:W-:Y:S01]  /*8110*/  ISETP.GT.AND P3, PT, R47, 0x8, P1 ;  /* 0x000000082f00780c */ /* 0x000fe20000f64270 */
[----:B------:R-:W-:-:S03]  /*8120*/  IMAD.WIDE.U32 R14, R0, UR6, R6 ;  /* 0x00000006000e7c25 */ /* 0x000fc6000f8e0006 */
[----:B------:R0:W-:Y:S01]  /*8130*/  @P4 STG.E desc[UR22][R12.64], R177 ;  /* 0x000000b10c004986 */ /* 0x0001e2000c101916 */
[----:B------:R-:W-:Y:S01]  /*8140*/  IADD3 R6, P4, P6, R178, R18, R36 ;  /* 0x00000012b2067210 */ /* 0x000fe20007e9e024 */
[----:B------:R-:W-:Y:S01]  /*8150*/  IMAD.IADD R21, R49, 0x1, R19 ;  /* 0x0000000131157824 */ /* 0x000fe200078e0213 */
[----:B------:R-:W-:Y:S02]  /*8160*/  IADD3 R15, R48, R15, RZ ;  /* 0x0000000f300f7210 */ /* 0x000fe40007ffe0ff */
[----:B------:R-:W-:-:S04]  /*8170*/  LEA R18, P1, R14, UR8, 0x2 ;  /* 0x000000080e127c11 */ /* 0x000fc8000f8210ff */
[----:B------:R-:W-:Y:S01]  /*8180*/  LEA.HI.X R19, R14, UR9, R15, 0x2, P1 ;  /* 0x000000090e137c11 */ /* 0x000fe200088f140f */
[----:B------:R-:W-:Y:S08]  /*8190*/  @!P3 BRA `(.L_x_101) ;  /* 0x000000000004b947 */ /* 0x000ff00003800000 */
[----:B------:R2:W5:Y:S02]  /*81a0*/  LDG.E.LTC128B R54, desc[UR22][R18.64+0x20] ;  /* 0x0000201612367981 */ /* 0x000564000c1e1920 */
.L_x_101:
[----:B------:R-:W-:Y:S05]  /*81b0*/  BSYNC B1 ;  /* 0x0000000000017941 */ /* 0x000fea0003800000 */
.L_x_100:
[----:B-----5:R-:W-:Y:S01]  /*81c0*/  FMUL R15, R54, UR25 ;  /* 0x00000019360f7c20 */ /* 0x020fe20008400000 */
[----:B------:R-:W-:Y:S01]  /*81d0*/  IADD3.X R7, R179, R21, R37, P4, P6 ;  /* 0x00000015b3077210 */ /* 0x000fe200027ec425 */
[----:B------:R-:W-:Y:S01]  /*81e0*/  BSSY B1, `(.L_x_102) ;  /* 0x0000010000017945 */ /* 0x000fe20003800000 */
[----:B------:R-:W-:Y:S01]  /*81f0*/  ISETP.GT.AND P2, PT, R47, 0x8, P2 ;  /* 0x000000082f00780c */ /* 0x000fe20001744270 */
[----:B--2---:R-:W-:Y:S01]  /*8200*/  FFMA R19, R180, UR24, R15 ;  /* 0x00000018b4137c23 */ /* 0x004fe2000800000f */
[----:B------:R-:W-:Y:S01]  /*8210*/  ISETP.GT.AND P1, PT, R46, 0x60, PT ;  /* 0x000000602e00780c */ /* 0x000fe20003f24270 */
[----:B------:R-:W-:-:S03]  /*8220*/  IMAD.WIDE.U32 R14, R0, UR6, R6 ;  /* 0x00000006000e7c25 */ /* 0x000fc6000f8e0006 */
[----:B------:R2:W-:Y:S01]  /*8230*/  @P3 STG.E desc[UR22][R16.64+0x20], R19 ;  /* 0x0000201310003986 */ /* 0x0005e2000c101916 */
[----:B------:R-:W-:Y:S01]  /*8240*/  IMAD.WIDE.U32 R6, R30, 0x7, R8 ;  /* 0x000000071e067825 */ /* 0x000fe200078e0008 */
[----:B------:R-:W-:Y:S02]  /*8250*/  LEA R8, P4, R14, UR8, 0x2 ;  /* 0x000000080e087c11 */ /* 0x000fe4000f8810ff */
[----:B------:R-:W-:Y:S01]  /*8260*/  ISETP.GT.AND P3, PT, R47, RZ, P1 ;  /* 0x000000ff2f00720c */ /* 0x000fe20000f64270 */
[----:B------:R-:W-:Y:S01]  /*8270*/  IMAD.IADD R9, R48, 0x1, R15 ;  /* 0x0000000130097824 */ /* 0x000fe200078e020f */
[----:B------:R-:W-:Y:S01]  /*8280*/  IADD3 R15, P6, R28, R6, RZ ;  /* 0x000000061c0f7210 */ /* 0x000fe20007fde0ff */
[----:B------:R-:W-:-:S03]  /*8290*/  IMAD.IADD R20, R50, 0x1, R7 ;  /* 0x0000000132147824 */ /* 0x000fc600078e0207 */
[----:B------:R-:W-:Y:S01]  /*82a0*/  LEA.HI.X R9, R14, UR9, R9, 0x2, P4 ;  /* 0x000000090e097c11 */ /* 0x000fe2000a0f1409 */
[----:B------:R-:W-:Y:S01]  /*82b0*/  IMAD.X R18, R20, 0x1, R29, P6 ;  /* 0x0000000114127824 */ /* 0x000fe200030e061d */
[----:B--2---:R-:W-:Y:S07]  /*82c0*/  @!P2 BRA `(.L_x_103) ;  /* 0x000000000004a947 */ /* 0x004fee0003800000 */
[----:B------:R2:W5:Y:S02]  /*82d0*/  LDG.E.LTC128B R54, desc[UR22][R8.64+0x20] ;  /* 0x0000201608367981 */ /* 0x000564000c1e1920 */
.L_x_103:
[----:B------:R-:W-:Y:S05]  /*82e0*/  BSYNC B1 ;  /* 0x0000000000017941 */ /* 0x000fea0003800000 */
.L_x_102:
        /* <DEDUP_REMOVED lines=17> */
[----:B------:R-:W-:Y:S01]  /*8400*/  IMAD.WIDE.U32 R16, R34, R30, R4 ;  /* 0x0000001e22107225 */ /* 0x000fe200078e0004 */
[----:B------:R-:W-:Y:S02]  /*8410*/  IADD3.X R20, R7, R29, RZ, P2, !PT ;  /* 0x0000001d07147210 */ /* 0x000fe400017fe4ff */
[----:B------:R-:W-:Y:S01]  /*8420*/  LEA R18, P2, R19, UR8, 0x2 ;  /* 0x0000000813127c11 */ /* 0x000fe2000f8410ff */
[----:B------:R-:W-:Y:S01]  /*8430*/  IMAD.IADD R15, R3, 0x1, R15 ;  /* 0x00000001030f7824 */ /* 0x000fe200078e020f */
[----:B------:R-:W-:Y:S01]  /*8440*/  IADD3 R16, P4, P6, R178, R16, R36 ;  /* 0x00000010b2107210 */ /* 0x000fe20007e9e024 */
[----:B------:R-:W-:Y:S01]  /*8450*/  IMAD.IADD R17, R49, 0x1, R17 ;  /* 0x0000000131117824 */ /* 0x000fe200078e0211 */
[----:B------:R-:W-:Y:S02]  /*8460*/  LEA.HI.X R19, R19, UR9, R20, 0x2, P2 ;  /* 0x0000000913137c11 */ /* 0x000fe400090f1414 */
[----:B------:R-:W-:Y:S02]  /*8470*/  ISETP.GT.AND P2, PT, R46, 0x61, PT ;  /* 0x000000612e00780c */ /* 0x000fe40003f44270 */
[----:B------:R-:W-:-:S02]  /*8480*/  IADD3.X R17, R179, R17, R37, P4, P6 ;  /* 0x00000011b3117210 */ /* 0x000fc400027ec425 */
[----:B------:R-:W-:Y:S02]  /*8490*/  ISETP.GT.AND P4, PT, R47, RZ, P2 ;  /* 0x000000ff2f00720c */ /* 0x000fe40001784270 */
[----:B--2---:R-:W-:Y:S01]  /*84a0*/  IADD3 R8, P6, R10, R30, RZ ;  /* 0x0000001e0a087210 */ /* 0x004fe20007fde0ff */
[----:B----4-:R-:W-:-:S04]  /*84b0*/  FMUL R9, R54, UR25 ;  /* 0x0000001936097c20 */ /* 0x010fc80008400000 */
[----:B------:R-:W-:Y:S01]  /*84c0*/  FFMA R21, R182, UR24, R9 ;  /* 0x00000018b6157c23 */ /* 0x000fe20008000009 */
[----:B------:R-:W-:-:S04]  /*84d0*/  IADD3.X R9, R31, R50, R11, P6, !PT ;  /* 0x000000321f097210 */ /* 0x000fc800037fe40b */
[----:B------:R2:W-:Y:S01]  /*84e0*/  @P3 STG.E desc[UR22][R14.64], R21 ;  /* 0x000000150e003986 */ /* 0x0005e2000c101916 */
[----:B------:R-:W-:Y:S05]  /*84f0*/  @!P4 BRA `(.L_x_105) ;  /* 0x000000000004c947 */ /* 0x000fea0003800000 */
[----:B------:R3:W5:Y:S02]  /*8500*/  LDG.E.LTC128B R54, desc[UR22][R18.64] ;  /* 0x0000001612367981 */ /* 0x000764000c1e1920 */
.L_x_105:
[----:B------:R-:W-:Y:S05]  /*8510*/  BSYNC B1 ;  /* 0x0000000000017941 */ /* 0x000fea0003800000 */
.L_x_104:
[----:B------:R-:W-:Y:S01]  /*8520*/  IADD3 R10, P3, R12, R51, RZ ;  /* 0x000000330c0a7210 */ /* 0x000fe20007f7e0ff */
[----:B---3-5:R-:W-:Y:S01]  /*8530*/  FMUL R18, R54, UR25 ;  /* 0x0000001936127c20 */ /* 0x028fe20008400000 */
[----:B------:R-:W-:Y:S01]  /*8540*/  IMAD.WIDE.U32 R16, R0, UR6, R16 ;  /* 0x0000000600107c25 */ /* 0x000fe2000f8e0010 */
[----:B------:R-:W-:Y:S03]  /*8550*/  BSSY B1, `(.L_x_106) ;  /* 0x000000d000017945 */ /* 0x000fe60003800000 */
[----:B------:R-:W-:Y:S01]  /*8560*/  FFMA R183, R183, UR24, R18 ;  /* 0x00000018b7b77c23 */ /* 0x000fe20008000012 */
[----:B------:R-:W-:Y:S01]  /*8570*/  IMAD.X R11, R13, 0x1, R33, P3 ;  /* 0x000000010d0b7824 */ /* 0x000fe200018e0621 */
[----:B------:R-:W-:Y:S01]  /*8580*/  ISETP.GT.AND P3, PT, R47, 0x8, P1 ;  /* 0x000000082f00780c */ /* 0x000fe20000f64270 */
[----:B0-----:R-:W-:-:S03]  /*8590*/  IMAD.WIDE.U32 R12, R34, R30, R8 ;  /* 0x0000001e220c7225 */ /* 0x001fc600078e0008 */
[----:B------:R0:W-:Y:S01]  /*85a0*/  @P4 STG.E desc[UR22][R10.64], R183 ;  /* 0x000000b70a004986 */ /* 0x0001e2000c101916 */
[----:B--2---:R-:W-:Y:S01]  /*85b0*/  IMAD.IADD R21, R48, 0x1, R17 ;  /* 0x0000000130157824 */ /* 0x004fe200078e0211 */
[----:B------:R-:W-:Y:S01]  /*85c0*/  IADD3 R18, P4, P6, R178, R12, R36 ;  /* 0x0000000cb2127210 */ /* 0x000fe20007e9e024 */
[----:B------:R-:W-:Y:S01]  /*85d0*/  IMAD.IADD R17, R49, 0x1, R13 ;  /* 0x0000000131117824 */ /* 0x000fe200078e020d */
[----:B------:R-:W-:-:S04]  /*85e0*/  LEA R12, P1, R16, UR8, 0x2 ;  /* 0x00000008100c7c11 */ /* 0x000fc8000f8210ff */
[----:B------:R-:W-:Y:S01]  /*85f0*/  LEA.HI.X R13, R16, UR9, R21, 0x2, P1 ;  /* 0x00000009100d7c11 */ /* 0x000fe200088f1415 */
[----:B------:R-:W-:Y:S08]  /*8600*/  @!P3 BRA `(.L_x_107) ;  /* 0x000000000004b947 */ /* 0x000ff00003800000 */
[----:B------:R2:W5:Y:S02]  /*8610*/  LDG.E.LTC128B R54, desc[UR22][R12.64+0x20] ;  /* 0x000020160c367981 */ /* 0x000564000c1e1920 */
.L_x_107:
[----:B------:R-:W-:Y:S05]  /*8620*/  BSYNC B1 ;  /* 0x0000000000017941 */ /* 0x000fea0003800000 */
.L_x_106:
[----:B------:R-:W-:Y:S01]  /*8630*/  ISETP.GT.AND P2, PT, R47, 0x8, P2 ;  /* 0x000000082f00780c */ /* 0x000fe20001744270 */
[----:B--2--5:R-:W-:Y:S01]  /*8640*/  FMUL R13, R54, UR25 ;  /* 0x00000019360d7c20 */ /* 0x024fe20008400000 */
[----:B------:R-:W-:Y:S01]  /*8650*/  IADD3.X R19, R179, R17, R37, P4, P6 ;  /* 0x00000011b3137210 */ /* 0x000fe200027ec425 */
[----:B------:R-:W-:Y:S01]  /*8660*/  IMAD.WIDE.U32 R6, R30, 0x7, R6 ;  /* 0x000000071e067825 */ /* 0x000fe200078e0006 */
[----:B------:R-:W-:-:S03]  /*8670*/  ISETP.GT.AND P1, PT, R46, 0x68, PT ;  /* 0x000000682e00780c */ /* 0x000fc60003f24270 */
[----:B------:R-:W-:Y:S01]  /*8680*/  FFMA R21, R184, UR24, R13 ;  /* 0x00000018b8157c23 */ /* 0x000fe2000800000d */
[----:B------:R-:W-:Y:S01]  /*8690*/  BSSY B1, `(.L_x_108) ;  /* 0x000000c000017945 */ /* 0x000fe20003800000 */
[----:B------:R-:W-:-:S03]  /*86a0*/  IMAD.WIDE.U32 R12, R0, UR6, R18 ;  /* 0x00000006000c7c25 */ /* 0x000fc6000f8e0012 */
[----:B------:R2:W-:Y:S01]  /*86b0*/  @P3 STG.E desc[UR22][R14.64+0x20], R21 ;  /* 0x000020150e003986 */ /* 0x0005e2000c101916 */
[----:B------:R-:W-:Y:S01]  /*86c0*/  IMAD.IADD R17, R48, 0x1, R13 ;  /* 0x0000000130117824 */ /* 0x000fe200078e020d */
[----:B------:R-:W-:Y:S01]  /*86d0*/  LEA R16, P4, R12, UR8, 0x2 ;  /* 0x000000080c107c11 */ /* 0x000fe2000f8810ff */
[----:B------:R-:W-:Y:S01]  /*86e0*/  IMAD.IADD R19, R50, 0x1, R7 ;  /* 0x0000000132137824 */ /* 0x000fe200078e0207 */
[----:B------:R-:W-:Y:S02]  /*86f0*/  IADD3 R13, P6, R28, R6, RZ ;  /* 0x000000061c0d7210 */ /* 0x000fe40007fde0ff */
[----:B------:R-:W-:Y:S02]  /*8700*/  ISETP.GT.AND P3, PT, R47, RZ, P1 ;  /* 0x000000ff2f00720c */ /* 0x000fe40000f64270 */
[----:B------:R-:W-:Y:S02]  /*8710*/  LEA.HI.X R17, R12, UR9, R17, 0x2, P4 ;  /* 0x000000090c117c11 */ /* 0x000fe4000a0f1411 */
[----:B------:R-:W-:Y:S01]  /*8720*/  IADD3.X R18, R19, R29, RZ, P6, !PT ;  /* 0x0000001d13127210 */ /* 0x000fe200037fe4ff */
[----:B------:R-:W-:Y:S08]  /*8730*/  @!P2 BRA `(.L_x_109) ;  /* 0x000000000004a947 */ /* 0x000ff00003800000 */
[----:B------:R3:W5:Y:S02]  /*8740*/  LDG.E.LTC128B R54, desc[UR22][R16.64+0x20] ;  /* 0x0000201610367981 */ /* 0x000764000c1e1920 */
.L_x_109:
[----:B------:R-:W-:Y:S05]  /*8750*/  BSYNC B1 ;  /* 0x0000000000017941 */ /* 0x000fea0003800000 */
.L_x_108:
[----:B-----5:R-:W-:Y:S01]  /*8760*/  FMUL R12, R54, UR25 ;  /* 0x00000019360c7c20 */ /* 0x020fe20008400000 */
[----:B--2---:R-:W-:-:S03]  /*8770*/  LEA R14, P4, R13, UR8, 0x2 ;  /* 0x000000080d0e7c11 */ /* 0x004fc6000f8810ff */
[----:B------:R-:W-:Y:S01]  /*8780*/  FFMA R185, R185, UR24, R12 ;  /* 0x00000018b9b97c23 */ /* 0x000fe2000800000c */
[----:B------:R-:W-:-:S04]  /*8790*/  LEA.HI.X R15, R13, UR9, R18, 0x2, P4 ;  /* 0x000000090d0f7c11 */ /* 0x000fc8000a0f1412 */
[----:B------:R2:W-:Y:S04]  /*87a0*/  @P2 STG.E desc[UR22][R10.64+0x20], R185 ;  /* 0x000020b90a002986 */ /* 0x0005e8000c101916 */
[----:B------:R4:W2:Y:S01]  /*87b0*/  @P3 LDG.E.LTC128B R54, desc[UR22][R14.64] ;  /* 0x000000160e363981 */ /* 0x0008a2000c1e1920 */
[----:B------:R-:W-:Y:S01]  /*87c0*/  IADD3 R12, P2, R6, R30, RZ ;  /* 0x0000001e060c7210 */ /* 0x000fe20007f5e0ff */
[----:B------:R-:W-:Y:S01]  /*87d0*/  IMAD.WIDE.U32 R4, R30, 0x7, R4 ;  /* 0x000000071e047825 */ /* 0x000fe200078e0004 */
[----:B------:R-:W-:Y:S03]  /*87e0*/  BSSY B1, `(.L_x_110) ;  /* 0x0000018000017945 */ /* 0x000fe60003800000 */
[----:B------:R-:W-:Y:S01]  /*87f0*/  IMAD.X R13, R19, 0x1, R31, P2 ;  /* 0x00000001130d7824 */ /* 0x000fe200010e061f */
[----:B------:R-:W-:Y:S01]  /*8800*/  IADD3 R6, P2, R12, R28, RZ ;  /* 0x0000001c0c067210 */ /* 0x000fe20007f5e0ff */
[----:B------:R-:W-:Y:S01]  /*8810*/  IMAD.WIDE.U32 R8, R30, 0x7, R8 ;  /* 0x000000071e087825 */ /* 0x000fe200078e0008 */
[----:B------:R-:W-:-:S03]  /*8820*/  IADD3 R4, P4, R4, R30, RZ ;  /* 0x0000001e04047210 */ /* 0x000fc60007f9e0ff */
[----:B------:R-:W-:Y:S01]  /*8830*/  IMAD.X R7, R13, 0x1, R29, P2 ;  /* 0x000000010d077824 */ /* 0x000fe200010e061d */
[----:B------:R-:W-:Y:S01]  /*8840*/  LEA R18, P2, R6, UR8, 0x2 ;  /* 0x0000000806127c11 */ /* 0x000fe2000f8410ff */
[----:B----4-:R-:W-:Y:S01]  /*8850*/  IMAD.WIDE.U32 R14, R32, 0x1c, R10 ;  /* 0x0000001c200e7825 */ /* 0x010fe200078e000a */
[----:B------:R-:W-:Y:S02]  /*8860*/  IADD3.X R5, R31, R50, R5, P4, !PT ;  /* 0x000000321f057210 */ /* 0x000fe400027fe405 */
[----:B------:R-:W-:Y:S01]  /*8870*/  LEA.HI.X R19, R6, UR9, R7, 0x2, P2 ;  /* 0x0000000906137c11 */ /* 0x000fe200090f1407 */
[----:B------:R-:W-:Y:S01]  /*8880*/  IMAD.IADD R15, R3, 0x1, R15 ;  /* 0x00000001030f7824 */ /* 0x000fe200078e020f */
[----:B------:R-:W-:Y:S01]  /*8890*/  ISETP.GT.AND P2, PT, R46, 0x69, PT ;  /* 0x000000692e00780c */ /* 0x000fe20003f44270 */
[----:B---3--:R-:W-:-:S04]  /*88a0*/  IMAD.WIDE.U32 R16, R34, R30, R4 ;  /* 0x0000001e22107225 */ /* 0x008fc800078e0004 */
[----:B------:R-:W-:Y:S01]  /*88b0*/  IMAD.IADD R17, R49, 0x1, R17 ;  /* 0x0000000131117824 */ /* 0x000fe200078e0211 */
[----:B------:R-:W-:-:S04]  /*88c0*/  IADD3 R16, P4, P6, R178, R16, R36 ;  /* 0x00000010b2107210 */ /* 0x000fc80007e9e024 */
[----:B------:R-:W-:Y:S02]  /*88d0*/  IADD3.X R17, R179, R17, R37, P4, P6 ;  /* 0x00000011b3117210 */ /* 0x000fe400027ec425 */
[----:B------:R-:W-:Y:S02]  /*88e0*/  ISETP.GT.AND P4, PT, R47, RZ, P2 ;  /* 0x000000ff2f00720c */ /* 0x000fe40001784270 */
[----:B------:R-:W-:Y:S01]  /*88f0*/  IADD3 R6, P6, R8, R30, RZ ;  /* 0x0000001e08067210 */ /* 0x000fe20007fde0ff */
[----:B--2---:R-:W-:-:S04]  /*8900*/  FMUL R7, R54, UR25 ;  /* 0x0000001936077c20 */ /* 0x004fc80008400000 */
[----:B------:R-:W-:Y:S01]  /*8910*/  FFMA R21, R186, UR24, R7 ;  /* 0x00000018ba157c23 */ /* 0x000fe20008000007 */
[----:B------:R-:W-:-:S04]  /*8920*/  IADD3.X R7, R31, R50, R9, P6, !PT ;  /* 0x000000321f077210 */ /* 0x000fc800037fe409 */
[----:B------:R2:W-:Y:S01]  /*8930*/  @P3 STG.E desc[UR22][R14.64], R21 ;  /* 0x000000150e003986 */ /* 0x0005e2000c101916 */
[----:B------:R-:W-:Y:S05]  /*8940*/  @!P4 BRA `(.L_x_111) ;  /* 0x000000000004c947 */ /* 0x000fea0003800000 */
[----:B------:R3:W5:Y:S02]  /*8950*/  LDG.E.LTC128B R54, desc[UR22][R18.64] ;  /* 0x0000001612367981 */ /* 0x000764000c1e1920 */
.L_x_111:
[----:B------:R-:W-:Y:S05]  /*8960*/  BSYNC B1 ;  /* 0x0000000000017941 */ /* 0x000fea0003800000 */
.L_x_110:
        /* <DEDUP_REMOVED lines=16> */
.L_x_113:
[----:B------:R-:W-:Y:S05]  /*8a70*/  BSYNC B1 ;  /* 0x0000000000017941 */ /* 0x000fea0003800000 */
.L_x_112:
[----:B--2--5:R-:W-:Y:S01]  /*8a80*/  FMUL R11, R54, UR25 ;  /* 0x00000019360b7c20 */ /* 0x024fe20008400000 */
[----:B------:R-:W-:Y:S01]  /*8a90*/  IADD3.X R19, R179, R17, R37, P4, P6 ;  /* 0x00000011b3137210 */ /* 0x000fe200027ec425 */
[----:B------:R-:W-:Y:S01]  /*8aa0*/  IMAD.WIDE.U32 R16, R30, 0x7, R12 ;  /* 0x000000071e107825 */ /* 0x000fe200078e000c */
[----:B------:R-:W-:-:S03]  /*8ab0*/  ISETP.GT.AND P2, PT, R47, 0x8, P2 ;  /* 0x000000082f00780c */ /* 0x000fc60001744270 */
[----:B------:R-:W-:Y:S01]  /*8ac0*/  FFMA R21, R188, UR24, R11 ;  /* 0x00000018bc157c23 */ /* 0x000fe2000800000b */
[----:B------:R-:W-:Y:S01]  /*8ad0*/  ISETP.GT.AND P1, PT, R46, 0x70, PT ;  /* 0x000000702e00780c */ /* 0x000fe20003f24270 */
[----:B------:R-:W-:Y:S01]  /*8ae0*/  IMAD.WIDE.U32 R10, R0, UR6, R18 ;  /* 0x00000006000a7c25 */ /* 0x000fe2000f8e0012 */
[----:B------:R-:W-:Y:S02]  /*8af0*/  BSSY B1, `(.L_x_114) ;  /* 0x000000b000017945 */ /* 0x000fe40003800000 */
[----:B------:R2:W-:Y:S01]  /*8b00*/  @P3 STG.E desc[UR22][R14.64+0x20], R21 ;  /* 0x000020150e003986 */ /* 0x0005e2000c101916 */
[----:B------:R-:W-:Y:S01]  /*8b10*/  IMAD.IADD R19, R50, 0x1, R17 ;  /* 0x0000000132137824 */ /* 0x000fe200078e0211 */
[----:B------:R-:W-:Y:S02]  /*8b20*/  IADD3 R13, R48, R11, RZ ;  /* 0x0000000b300d7210 */ /* 0x000fe40007ffe0ff */
[----:B------:R-:W-:Y:S02]  /*8b30*/  IADD3 R11, P6, R28, R16, RZ ;  /* 0x000000101c0b7210 */ /* 0x000fe40007fde0ff */
[----:B------:R-:W-:-:S02]  /*8b40*/  LEA R12, P4, R10, UR8, 0x2 ;  /* 0x000000080a0c7c11 */ /* 0x000fc4000f8810ff */
[----:B------:R-:W-:Y:S01]  /*8b50*/  ISETP.GT.AND P3, PT, R47, RZ, P1 ;  /* 0x000000ff2f00720c */ /* 0x000fe20000f64270 */
[----:B------:R-:W-:Y:S01]  /*8b60*/  IMAD.X R18, R19, 0x1, R29, P6 ;  /* 0x0000000113127824 */ /* 0x000fe200030e061d */
[----:B------:R-:W-:Y:S01]  /*8b70*/  LEA.HI.X R13, R10, UR9, R13, 0x2, P4 ;  /* 0x000000090a0d7c11 */ /* 0x000fe2000a0f140d */
[----:B------:R-:W-:Y:S10]  /*8b80*/  @!P2 BRA `(.L_x_115) ;  /* 0x000000000004a947 */ /* 0x000ff40003800000 */
[----:B------:R3:W5:Y:S02]  /*8b90*/  LDG.E.LTC128B R54, desc[UR22][R12.64+0x20] ;  /* 0x000020160c367981 */ /* 0x000764000c1e1920 */
.L_x_115:
[----:B------:R-:W-:Y:S05]  /*8ba0*/  BSYNC B1 ;  /* 0x0000000000017941 */ /* 0x000fea0003800000 */
.L_x_114:
[----:B-----5:R-:W-:Y:S01]  /*8bb0*/  FMUL R10, R54, UR25 ;  /* 0x00000019360a7c20 */ /* 0x020fe20008400000 */
[----:B--2---:R-:W-:-:S03]  /*8bc0*/  LEA R14, P4, R11, UR8, 0x2 ;  /* 0x000000080b0e7c11 */ /* 0x004fc6000f8810ff */
[----:B------:R-:W-:Y:S01]  /*8bd0*/  FFMA R189, R189, UR24, R10 ;  /* 0x00000018bdbd7c23 */ /* 0x000fe2000800000a */
[----:B------:R-:W-:-:S04]  /*8be0*/  LEA.HI.X R15, R11, UR9, R18, 0x2, P4 ;  /* 0x000000090b0f7c11 */ /* 0x000fc8000a0f1412 */
[----:B------:R2:W-:Y:S04]  /*8bf0*/  @P2 STG.E desc[UR22][R8.64+0x20], R189 ;  /* 0x000020bd08002986 */ /* 0x0005e8000c101916 */
[----:B------:R4:W2:Y:S01]  /*8c00*/  @P3 LDG.E.LTC128B R54, desc[UR22][R14.64] ;  /* 0x000000160e363981 */ /* 0x0008a2000c1e1920 */
[----:B------:R-:W-:Y:S01]  /*8c10*/  IMAD.WIDE.U32 R4, R30, 0x7, R4 ;  /* 0x000000071e047825 */ /* 0x000fe200078e0004 */
[-C--:B---3--:R-:W-:Y:S01]  /*8c20*/  IADD3 R12, P2, R16, R30.reuse, RZ ;  /* 0x0000001e100c7210 */ /* 0x088fe20007f5e0ff */
[----:B------:R-:W-:Y:S02]  /*8c30*/  BSSY B1, `(.L_x_116) ;  /* 0x0000018000017945 */ /* 0x000fe40003800000 */
[----:B------:R-:W-:Y:S01]  /*8c40*/  IMAD.WIDE.U32 R6, R30, 0x7, R6 ;  /* 0x000000071e067825 */ /* 0x000fe200078e0006 */
[----:B------:R-:W-:-:S03]  /*8c50*/  IADD3 R10, P4, R4, R30, RZ ;  /* 0x0000001e040a7210 */ /* 0x000fc60007f9e0ff */
[----:B------:R-:W-:Y:S01]  /*8c60*/  IMAD.X R13, R19, 0x1, R31, P2 ;  /* 0x00000001130d7824 */ /* 0x000fe200010e061f */
[----:B------:R-:W-:Y:S01]  /*8c70*/  IADD3.X R11, R31, R50, R5, P4, !PT ;  /* 0x000000321f0b7210 */ /* 0x000fe200027fe405 */
[----:B----4-:R-:W-:Y:S01]  /*8c80*/  IMAD.WIDE.U32 R14, R32, 0x1c, R8 ;  /* 0x0000001c200e7825 */ /* 0x010fe200078e0008 */
[----:B------:R-:W-:-:S03]  /*8c90*/  IADD3 R17, P2, R12, R28, RZ ;  /* 0x0000001c0c117210 */ /* 0x000fc60007f5e0ff */
[----:B------:R-:W-:-:S04]  /*8ca0*/  IMAD.WIDE.U32 R4, R34, R30, R10 ;  /* 0x0000001e22047225 */ /* 0x000fc800078e000a */
[----:B------:R-:W-:Y:S01]  /*8cb0*/  IMAD.IADD R19, R49, 0x1, R5 ;  /* 0x0000000131137824 */ /* 0x000fe200078e0205 */
[----:B------:R-:W-:Y:S01]  /*8cc0*/  IADD3 R18, P4, P6, R178, R4, R36 ;  /* 0x00000004b2127210 */ /* 0x000fe20007e9e024 */
[----:B------:R-:W-:Y:S01]  /*8cd0*/  IMAD.X R20, R13, 0x1, R29, P2 ;  /* 0x000000010d147824 */ /* 0x000fe200010e061d */
[----:B------:R-:W-:Y:S01]  /*8ce0*/  LEA R16, P2, R17, UR8, 0x2 ;  /* 0x0000000811107c11 */ /* 0x000fe2000f8410ff */
[----:B------:R-:W-:Y:S01]  /*8cf0*/  IMAD.IADD R15, R3, 0x1, R15 ;  /* 0x00000001030f7824 */ /* 0x000fe200078e020f */
[----:B------:R-:W-:Y:S02]  /*8d00*/  IADD3.X R19, R179, R19, R37, P4, P6 ;  /* 0x00000013b3137210 */ /* 0x000fe400027ec425 */
[----:B------:R-:W-:Y:S02]  /*8d10*/  LEA.HI.X R17, R17, UR9, R20, 0x2, P2 ;  /* 0x0000000911117c11 */ /* 0x000fe400090f1414 */
[----:B------:R-:W-:Y:S02]  /*8d20*/  ISETP.GT.AND P2, PT, R46, 0x71, PT ;  /* 0x000000712e00780c */ /* 0x000fe40003f44270 */
[----:B------:R-:W-:-:S02]  /*8d30*/  IADD3 R4, P6, R6, R30, RZ ;  /* 0x0000001e06047210 */ /* 0x000fc40007fde0ff */
[----:B------:R-:W-:Y:S01]  /*8d40*/  ISETP.GT.AND P4, PT, R47, RZ, P2 ;  /* 0x000000ff2f00720c */ /* 0x000fe20001784270 */
[----:B--2---:R-:W-:-:S04]  /*8d50*/  FMUL R5, R54, UR25 ;  /* 0x0000001936057c20 */ /* 0x004fc80008400000 */
[----:B------:R-:W-:Y:S01]  /*8d60*/  FFMA R21, R190, UR24, R5 ;  /* 0x00000018be157c23 */ /* 0x000fe20008000005 */
[----:B------:R-:W-:-:S04]  /*8d70*/  IADD3.X R5, R31, R50, R7, P6, !PT ;  /* 0x000000321f057210 */ /* 0x000fc800037fe407 */
[----:B------:R2:W-:Y:S03]  /*8d80*/  @P3 STG.E desc[UR22][R14.64], R21 ;  /* 0x000000150e003986 */ /* 0x0005e6000c101916 */
[----:B------:R-:W-:Y:S05]  /*8d90*/  @!P4 BRA `(.L_x_117) ;  /* 0x000000000004c947 */ /* 0x000fea0003800000 */
[----:B------:R3:W5:Y:S02]  /*8da0*/  LDG.E.LTC128B R54, desc[UR22][R16.64] ;  /* 0x0000001610367981 */ /* 0x000764000c1e1920 */
.L_x_117:
[----:B------:R-:W-:Y:S05]  /*8db0*/  BSYNC B1 ;  /* 0x0000000000017941 */ /* 0x000fea0003800000 */
.L_x_116:
[----:B------:R-:W-:Y:S01]  /*8dc0*/  IADD3 R6, P3, R8, R51, RZ ;  /* 0x0000003308067210 */ /* 0x000fe20007f7e0ff */
[----:B---3-5:R-:W-:Y:S01]  /*8dd0*/  FMUL R16, R54, UR25 ;  /* 0x0000001936107c20 */ /* 0x028fe20008400000 */
[----:B------:R-:W-:Y:S03]  /*8de0*/  BSSY B1, `(.L_x_118) ;  /* 0x000000e000017945 */ /* 0x000fe60003800000 */
[----:B------:R-:W-:Y:S01]  /*8df0*/  IMAD.X R7, R9, 0x1, R33, P3 ;  /* 0x0000000109077824 */ /* 0x000fe200018e0621 */
[----:B------:R-:W-:Y:S01]  /*8e00*/  ISETP.GT.AND P3, PT, R47, 0x8, P1 ;  /* 0x000000082f00780c */ /* 0x000fe20000f64270 */
[----:B------:R-:W-:Y:S01]  /*8e10*/  FFMA R191, R191, UR24, R16 ;  /* 0x00000018bfbf7c23 */ /* 0x000fe20008000010 */
[----:B------:R-:W-:-:S04]  /*8e20*/  IMAD.WIDE.U32 R16, R34, R30, R4 ;  /* 0x0000001e22107225 */ /* 0x000fc800078e0004 */
[----:B0-----:R-:W-:Y:S01]  /*8e30*/  IMAD.WIDE.U32 R8, R0, UR6, R18 ;  /* 0x0000000600087c25 */ /* 0x001fe2000f8e0012 */
[----:B------:R0:W-:Y:S01]  /*8e40*/  @P4 STG.E desc[UR22][R6.64], R191 ;  /* 0x000000bf06004986 */ /* 0x0001e2000c101916 */
[----:B------:R-:W-:Y:S02]  /*8e50*/  IADD3 R18, P4, P6, R178, R16, R36 ;  /* 0x00000010b2127210 */ /* 0x000fe40007e9e024 */
[----:B--2---:R-:W-:Y:S01]  /*8e60*/  IMAD.IADD R21, R49, 0x1, R17 ;  /* 0x0000000131157824 */ /* 0x004fe200078e0211 */
[----:B------:R-:W-:Y:S02]  /*8e70*/  IADD3 R9, R48, R9, RZ ;  /* 0x0000000930097210 */ /* 0x000fe40007ffe0ff */
[----:B------:R-:W-:-:S04]  /*8e80*/  LEA R16, P1, R8, UR8, 0x2 ;  /* 0x0000000808107c11 */ /* 0x000fc8000f8210ff */
[----:B------:R-:W-:Y:S01]  /*8e90*/  LEA.HI.X R17, R8, UR9, R9, 0x2, P1 ;  /* 0x0000000908117c11 */ /* 0x000fe200088f1409 */
[----:B------:R-:W-:Y:S08]  /*8ea0*/  @!P3 BRA `(.L_x_119) ;  /* 0x000000000004b947 */ /* 0x000ff00003800000 */
[----:B------:R2:W5:Y:S02]  /*8eb0*/  LDG.E.LTC128B R54, desc[UR22][R16.64+0x20] ;  /* 0x0000201610367981 */ /* 0x000564000c1e1920 */
.L_x_119:
[----:B------:R-:W-:Y:S05]  /*8ec0*/  BSYNC B1 ;  /* 0x0000000000017941 */ /* 0x000fea0003800000 */
.L_x_118:
[----:B-----5:R-:W-:Y:S01]  /*8ed0*/  FMUL R9, R54, UR25 ;  /* 0x0000001936097c20 */ /* 0x020fe20008400000 */
[----:B------:R-:W-:Y:S01]  /*8ee0*/  IADD3.X R19, R179, R21, R37, P4, P6 ;  /* 0x00000015b3137210 */ /* 0x000fe200027ec425 */
[----:B--2---:R-:W-:Y:S01]  /*8ef0*/  IMAD.WIDE.U32 R16, R30, 0x7, R12 ;  /* 0x000000071e107825 */ /* 0x004fe200078e000c */
[----:B------:R-:W-:-:S03]  /*8f00*/  ISETP.GT.AND P2, PT, R47, 0x8, P2 ;  /* 0x000000082f00780c */ /* 0x000fc60001744270 */
[----:B------:R-:W-:Y:S01]  /*8f10*/  FFMA R21, R192, UR24, R9 ;  /* 0x00000018c0157c23 */ /* 0x000fe20008000009 */
[----:B------:R-:W-:Y:S01]  /*8f20*/  ISETP.GT.AND P1, PT, R46, 0x78, PT ;  /* 0x000000782e00780c */ /* 0x000fe20003f24270 */
[----:B------:R-:W-:Y:S01]  /*8f30*/  IMAD.WIDE.U32 R8, R0, UR6, R18 ;  /* 0x0000000600087c25 */ /* 0x000fe2000f8e0012 */
[----:B------:R-:W-:Y:S02]  /*8f40*/  BSSY B1, `(.L_x_120) ;  /* 0x000000b000017945 */ /* 0x000fe40003800000 */
[----:B------:R2:W-:Y:S01]  /*8f50*/  @P3 STG.E desc[UR22][R14.64+0x20], R21 ;  /* 0x000020150e003986 */ /* 0x0005e2000c101916 */
[----:B------:R-:W-:Y:S01]  /*8f60*/  IMAD.IADD R13, R48, 0x1, R9 ;  /* 0x00000001300d7824 */ /* 0x000fe200078e0209 */
[----:B------:R-:W-:Y:S01]  /*8f70*/  IADD3 R9, P6, R28, R16, RZ ;  /* 0x000000101c097210 */ /* 0x000fe20007fde0ff */
[----:B------:R-:W-:Y:S01]  /*8f80*/  IMAD.IADD R19, R50, 0x1, R17 ;  /* 0x0000000132137824 */ /* 0x000fe200078e0211 */
[C---:B------:R-:W-:Y:S02]  /*8f90*/  LEA R12, P4, R8.reuse, UR8, 0x2 ;  /* 0x00000008080c7c11 */ /* 0x040fe4000f8810ff */
[----:B------:R-:W-:Y:S01]  /*8fa0*/  ISETP.GT.AND P3, PT, R47, RZ, P1 ;  /* 0x000000ff2f00720c */ /* 0x000fe20000f64270 */
[----:B------:R-:W-:Y:S01]  /*8fb0*/  IMAD.X R18, R19, 0x1, R29, P6 ;  /* 0x0000000113127824 */ /* 0x000fe200030e061d */
[----:B------:R-:W-:Y:S01]  /*8fc0*/  LEA.HI.X R13, R8, UR9, R13, 0x2, P4 ;  /* 0x00000009080d7c11 */ /* 0x000fe2000a0f140d */
[----:B------:R-:W-:Y:S10]  /*8fd0*/  @!P2 BRA `(.L_x_121) ;  /* 0x000000000004a947 */ /* 0x000ff40003800000 */
[----:B------:R3:W5:Y:S02]  /*8fe0*/  LDG.E.LTC128B R54, desc[UR22][R12.64+0x20] ;  /* 0x000020160c367981 */ /* 0x000764000c1e1920 */
.L_x_121:
[----:B------:R-:W-:Y:S05]  /*8ff0*/  BSYNC B1 ;  /* 0x0000000000017941 */ /* 0x000fea0003800000 */
.L_x_120:
[----:B-----5:R-:W-:Y:S01]  /*9000*/  FMUL R8, R54, UR25 ;  /* 0x0000001936087c20 */ /* 0x020fe20008400000 */
[----:B---3--:R-:W-:-:S03]  /*9010*/  LEA R12, P4, R9, UR8, 0x2 ;  /* 0x00000008090c7c11 */ /* 0x008fc6000f8810ff */
[----:B------:R-:W-:Y:S01]  /*9020*/  FFMA R193, R193, UR24, R8 ;  /* 0x00000018c1c17c23 */ /* 0x000fe20008000008 */
[----:B------:R-:W-:-:S04]  /*9030*/  LEA.HI.X R13, R9, UR9, R18, 0x2, P4 ;  /* 0x00000009090d7c11 */ /* 0x000fc8000a0f1412 */
[----:B------:R3:W-:Y:S04]  /*9040*/  @P2 STG.E desc[UR22][R6.64+0x20], R193 ;  /* 0x000020c106002986 */ /* 0x0007e8000c101916 */
[----:B------:R4:W3:Y:S01]  /*9050*/  @P3 LDG.E.LTC128B R54, desc[UR22][R12.64] ;  /* 0x000000160c363981 */ /* 0x0008e2000c1e1920 */
[C---:B------:R-:W-:Y:S01]  /*9060*/  IMAD.WIDE.U32 R10, R30.reuse, 0x7, R10 ;  /* 0x000000071e0a7825 */ /* 0x040fe200078e000a */
[----:B------:R-:W-:Y:S03]  /*9070*/  BSSY B1, `(.L_x_122) ;  /* 0x000001a000017945 */ /* 0x000fe60003800000 */
[----:B------:R-:W-:Y:S01]  /*9080*/  IMAD.WIDE.U32 R4, R30, 0x7, R4 ;  /* 0x000000071e047825 */ /* 0x000fe200078e0004 */
[----:B------:R-:W-:-:S02]  /*9090*/  IADD3 R8, P4, R10, R30, RZ ;  /* 0x0000001e0a087210 */ /* 0x000fc40007f9e0ff */
[----:B------:R-:W-:Y:S02]  /*90a0*/  IADD3 R10, P2, R16, R30, RZ ;  /* 0x0000001e100a7210 */ /* 0x000fe40007f5e0ff */
[----:B------:R-:W-:Y:S01]  /*90b0*/  IADD3.X R9, R31, R50, R11, P4, !PT ;  /* 0x000000321f097210 */ /* 0x000fe200027fe40b */
[----:B----4-:R-:W-:-:S04]  /*90c0*/  IMAD.WIDE.U32 R12, R32, 0x1c, R6 ;  /* 0x0000001c200c7825 */ /* 0x010fc800078e0006 */
[----:B------:R-:W-:Y:S01]  /*90d0*/  IMAD.X R11, R19, 0x1, R31, P2 ;  /* 0x00000001130b7824 */ /* 0x000fe200010e061f */
[----:B--2---:R-:W-:Y:S01]  /*90e0*/  IADD3 R15, P2, R10, R28, RZ ;  /* 0x0000001c0a0f7210 */ /* 0x004fe20007f5e0ff */
[----:B------:R-:W-:Y:S01]  /*90f0*/  IMAD.WIDE.U32 R16, R34, R30, R8 ;  /* 0x0000001e22107225 */ /* 0x000fe200078e0008 */
[----:B------:R-:W-:-:S03]  /*9100*/  IADD3 R19, R3, R13, RZ ;  /* 0x0000000d03137210 */ /* 0x000fc60007ffe0ff */
[----:B------:R-:W-:Y:S01]  /*9110*/  IMAD.X R18, R11, 0x1, R29, P2 ;  /* 0x000000010b127824 */ /* 0x000fe200010e061d */
[----:B------:R-:W-:Y:S01]  /*9120*/  LEA R14, P2, R15, UR8, 0x2 ;  /* 0x000000080f0e7c11 */ /* 0x000fe2000f8410ff */
[----:B------:R-:W-:Y:S01]  /*9130*/  IMAD.IADD R17, R49, 0x1, R17 ;  /* 0x0000000131117824 */ /* 0x000fe200078e0211 */
[----:B------:R-:W-:Y:S02]  /*9140*/  IADD3 R16, P4, P6, R178, R16, R36 ;  /* 0x00000010b2107210 */ /* 0x000fe40007e9e024 */
[----:B------:R-:W-:Y:S01]  /*9150*/  LEA.HI.X R15, R15, UR9, R18, 0x2, P2 ;  /* 0x000000090f0f7c11 */ /* 0x000fe200090f1412 */
[----:B------:R-:W-:Y:S01]  /*9160*/  IMAD.MOV.U32 R18, RZ, RZ, R12 ;  /* 0x000000ffff127224 */ /* 0x000fe200078e000c */
[----:B------:R-:W-:Y:S02]  /*9170*/  ISETP.GT.AND P2, PT, R46, 0x79, PT ;  /* 0x000000792e00780c */ /* 0x000fe40003f44270 */
[----:B------:R-:W-:Y:S02]  /*9180*/  IADD3.X R17, R179, R17, R37, P4, P6 ;  /* 0x00000011b3117210 */ /* 0x000fe400027ec425 */
[----:B------:R-:W-:-:S02]  /*9190*/  ISETP.GT.AND P4, PT, R47, RZ, P2 ;  /* 0x000000ff2f00720c */ /* 0x000fc40001784270 */
[----:B------:R-:W-:-:S04]  /*91a0*/  IADD3 R4, P6, R4, R30, RZ ;  /* 0x0000001e04047210 */ /* 0x000fc80007fde0ff */
[----:B------:R-:W-:Y:S01]  /*91b0*/  IADD3.X R5, R31, R50, R5, P6, !PT ;  /* 0x000000321f057210 */ /* 0x000fe200037fe405 */
[----:B---3--:R-:W-:-:S04]  /*91c0*/  FMUL R21, R54, UR25 ;  /* 0x0000001936157c20 */ /* 0x008fc80008400000 */
[----:B------:R-:W-:-:S05]  /*91d0*/  FFMA R21, R194, UR24, R21 ;  /* 0x00000018c2157c23 */ /* 0x000fca0008000015 */
[----:B------:R2:W-:Y:S01]  /*91e0*/  @P3 STG.E desc[UR22][R18.64], R21 ;  /* 0x0000001512003986 */ /* 0x0005e2000c101916 */
[----:B------:R-:W-:Y:S05]  /*91f0*/  @!P4 BRA `(.L_x_123) ;  /* 0x000000000004c947 */ /* 0x000fea0003800000 */
[----:B------:R3:W5:Y:S02]  /*9200*/  LDG.E.LTC128B R54, desc[UR22][R14.64] ;  /* 0x000000160e367981 */ /* 0x000764000c1e1920 */
.L_x_123:
[----:B------:R-:W-:Y:S05]  /*9210*/  BSYNC B1 ;  /* 0x0000000000017941 */ /* 0x000fea0003800000 */
.L_x_122:
[----:B0-----:R-:W-:Y:S01]  /*9220*/  IADD3 R6, P3, R6, R51, RZ ;  /* 0x0000003306067210 */ /* 0x001fe20007f7e0ff */
[----:B-----5:R-:W-:Y:S01]  /*9230*/  FMUL R12, R54, UR25 ;  /* 0x00000019360c7c20 */ /* 0x020fe20008400000 */
[----:B---3--:R-:W-:Y:S01]  /*9240*/  IMAD.WIDE.U32 R14, R34, R30, R4 ;  /* 0x0000001e220e7225 */ /* 0x008fe200078e0004 */
        /* <DEDUP_REMOVED lines=8> */
[----:B------:R-:W-:Y:S01]  /*92d0*/  LEA R14, P1, R12, UR8, 0x2 ;  /* 0x000000080c0e7c11 */ /* 0x000fe2000f8210ff */
[----:B--2---:R-:W-:-:S03]  /*92e0*/  IMAD.IADD R21, R49, 0x1, R15 ;  /* 0x0000000131157824 */ /* 0x004fc600078e020f */
[----:B------:R-:W-:Y:S02]  /*92f0*/  LEA.HI.X R15, R12, UR9, R13, 0x2, P1 ;  /* 0x000000090c0f7c11 */ /* 0x000fe400088f140d */
[----:B------:R-:W-:Y:S07]  /*9300*/  @!P3 BRA `(.L_x_125) ;  /* 0x000000000004b947 */ /* 0x000fee0003800000 */
[----:B------:R2:W5:Y:S02]  /*9310*/  LDG.E.LTC128B R54, desc[UR22][R14.64+0x20] ;  /* 0x000020160e367981 */ /* 0x000564000c1e1920 */
.L_x_125:
[----:B------:R-:W-:Y:S05]  /*9320*/  BSYNC B1 ;  /* 0x0000000000017941 */ /* 0x000fea0003800000 */
.L_x_124:
        /* <DEDUP_REMOVED lines=18> */
.L_x_127:
[----:B------:R-:W-:Y:S05]  /*9450*/  BSYNC B1 ;  /* 0x0000000000017941 */ /* 0x000fea0003800000 */
.L_x_126:
[----:B--2--5:R-:W-:Y:S01]  /*9460*/  FMUL R10, R54, UR25 ;  /* 0x00000019360a7c20 */ /* 0x024fe20008400000 */
[----:B------:R-:W-:-:S03]  /*9470*/  LEA R14, P4, R13, UR8, 0x2 ;  /* 0x000000080d0e7c11 */ /* 0x000fc6000f8810ff */
        /* <DEDUP_REMOVED lines=8> */
[----:B------:R-:W-:-:S02]  /*9500*/  IADD3 R10, P4, R8, R30, RZ ;  /* 0x0000001e080a7210 */ /* 0x000fc40007f9e0ff */
[----:B------:R-:W-:Y:S02]  /*9510*/  IADD3.X R13, R20, R31, RZ, P2, !PT ;  /* 0x0000001f140d7210 */ /* 0x000fe400017fe4ff */
        /* <DEDUP_REMOVED lines=9> */
[----:B------:R-:W-:Y:S01]  /*95b0*/  LEA.HI.X R17, R17, UR9, R20, 0x2, P2 ;  /* 0x0000000911117c11 */ /* 0x000fe200090f1414 */
[----:B------:R-:W-:Y:S01]  /*95c0*/  IMAD.MOV.U32 R20, RZ, RZ, R14 ;  /* 0x000000ffff147224 */ /* 0x000fe200078e000e */
[----:B------:R-:W-:Y:S02]  /*95d0*/  ISETP.GT.AND P2, PT, R46, 0x81, PT ;  /* 0x000000812e00780c */ /* 0x000fe40003f44270 */
[----:B------:R-:W-:Y:S02]  /*95e0*/  IADD3.X R19, R179, R19, R37, P4, P6 ;  /* 0x00000013b3137210 */ /* 0x000fe400027ec425 */
[----:B------:R-:W-:-:S02]  /*95f0*/  ISETP.GT.AND P4, PT, R47, RZ, P2 ;  /* 0x000000ff2f00720c */ /* 0x000fc40001784270 */
[----:B------:R-:W-:Y:S01]  /*9600*/  IADD3 R8, P6, R4, R30, RZ ;  /* 0x0000001e04087210 */ /* 0x000fe20007fde0ff */
[----:B----4-:R-:W-:-:S04]  /*9610*/  FMUL R9, R54, UR25 ;  /* 0x0000001936097c20 */ /* 0x010fc80008400000 */
[----:B------:R-:W-:Y:S01]  /*9620*/  FFMA R15, R198, UR24, R9 ;  /* 0x00000018c60f7c23 */ /* 0x000fe20008000009 */
[----:B------:R-:W-:-:S04]  /*9630*/  IADD3.X R9, R31, R50, R5, P6, !PT ;  /* 0x000000321f097210 */ /* 0x000fc800037fe405 */
[----:B------:R2:W-:Y:S01]  /*9640*/  @P3 STG.E desc[UR22][R20.64], R15 ;  /* 0x0000000f14003986 */ /* 0x0005e2000c101916 */
[----:B------:R-:W-:Y:S05]  /*9650*/  @!P4 BRA `(.L_x_129) ;  /* 0x000000000004c947 */ /* 0x000fea0003800000 */
[----:B------:R3:W5:Y:S02]  /*9660*/  LDG.E.LTC128B R54, desc[UR22][R16.64] ;  /* 0x0000001610367981 */ /* 0x000764000c1e1920 */
.L_x_129:
[----:B------:R-:W-:Y:S05]  /*9670*/  BSYNC B1 ;  /* 0x0000000000017941 */ /* 0x000fea0003800000 */
.L_x_128:
[----:B------:R-:W-:Y:S01]  /*9680*/  IADD3 R4, P3, R6, R51, RZ ;  /* 0x0000003306047210 */ /* 0x000fe20007f7e0ff */
[----:B-----5:R-:W-:Y:S01]  /*9690*/  FMUL R14, R54, UR25 ;  /* 0x00000019360e7c20 */ /* 0x020fe20008400000 */
[----:B------:R-:W-:Y:S03]  /*96a0*/  BSSY B1, `(.L_x_130) ;  /* 0x000000e000017945 */ /* 0x000fe60003800000 */
[----:B------:R-:W-:Y:S01]  /*96b0*/  IMAD.X R5, R7, 0x1, R33, P3 ;  /* 0x0000000107057824 */ /* 0x000fe200018e0621 */
[----:B------:R-:W-:Y:S01]  /*96c0*/  ISETP.GT.AND P3, PT, R47, 0x8, P1 ;  /* 0x000000082f00780c */ /* 0x000fe20000f64270 */
[----:B------:R-:W-:Y:S01]  /*96d0*/  FFMA R199, R199, UR24, R14 ;  /* 0x00000018c7c77c23 */ /* 0x000fe2000800000e */
[----:B--2---:R-:W-:-:S04]  /*96e0*/  IMAD.WIDE.U32 R14, R34, R30, R8 ;  /* 0x0000001e220e7225 */ /* 0x004fc800078e0008 */
[----:B0-----:R-:W-:Y:S01]  /*96f0*/  IMAD.WIDE.U32 R6, R0, UR6, R18 ;  /* 0x0000000600067c25 */ /* 0x001fe2000f8e0012 */
[----:B------:R0:W-:Y:S01]  /*9700*/  @P4 STG.E desc[UR22][R4.64], R199 ;  /* 0x000000c704004986 */ /* 0x0001e2000c101916 */
[----:B---3--:R-:W-:Y:S02]  /*9710*/  IADD3 R16, P4, P6, R178, R14, R36 ;  /* 0x0000000eb2107210 */ /* 0x008fe40007e9e024 */
[----:B------:R-:W-:Y:S01]  /*9720*/  IMAD.IADD R7, R48, 0x1, R7 ;  /* 0x0000000130077824 */ /* 0x000fe200078e0207 */
[----:B------:R-:W-:Y:S01]  /*9730*/  LEA R14, P1, R6, UR8, 0x2 ;  /* 0x00000008060e7c11 */ /* 0x000fe2000f8210ff */
[----:B------:R-:W-:-:S03]  /*9740*/  IMAD.IADD R19, R49, 0x1, R15 ;  /* 0x0000000131137824 */ /* 0x000fc600078e020f */
[----:B------:R-:W-:Y:S01]  /*9750*/  LEA.HI.X R15, R6, UR9, R7, 0x2, P1 ;  /* 0x00000009060f7c11 */ /* 0x000fe200088f1407 */
[----:B------:R-:W-:Y:S08]  /*9760*/  @!P3 BRA `(.L_x_131) ;  /* 0x000000000004b947 */ /* 0x000ff00003800000 */
[----:B------:R2:W5:Y:S02]  /*9770*/  LDG.E.LTC128B R54, desc[UR22][R14.64+0x20] ;  /* 0x000020160e367981 */ /* 0x000564000c1e1920 */
.L_x_131:
[----:B------:R-:W-:Y:S05]  /*9780*/  BSYNC B1 ;  /* 0x0000000000017941 */ /* 0x000fea0003800000 */
.L_x_130:
[----:B-----5:R-:W-:Y:S01]  /*9790*/  FMUL R7, R54, UR25 ;  /* 0x0000001936077c20 */ /* 0x020fe20008400000 */
[----:B------:R-:W-:Y:S01]  /*97a0*/  IADD3.X R17, R179, R19, R37, P4, P6 ;  /* 0x00000013b3117210 */ /* 0x000fe200027ec425 */
[----:B------:R-:W-:Y:S01]  /*97b0*/  IMAD.WIDE.U32 R18, R30, 0x7, R12 ;  /* 0x000000071e127825 */ /* 0x000fe200078e000c */
[----:B------:R-:W-:-:S03]  /*97c0*/  ISETP.GT.AND P2, PT, R47, 0x8, P2 ;  /* 0x000000082f00780c */ /* 0x000fc60001744270 */
[----:B--2---:R-:W-:Y:S01]  /*97d0*/  FFMA R15, R200, UR24, R7 ;  /* 0x00000018c80f7c23 */ /* 0x004fe20008000007 */
        /* <DEDUP_REMOVED lines=13> */
.L_x_133:
[----:B------:R-:W-:Y:S05]  /*98b0*/  BSYNC B1 ;  /* 0x0000000000017941 */ /* 0x000fea0003800000 */
.L_x_132:
[----:B---3-5:R-:W-:Y:S01]  /*98c0*/  FMUL R12, R54, UR25 ;  /* 0x00000019360c7c20 */ /* 0x028fe20008400000 */
[----:B------:R-:W-:-:S03]  /*98d0*/  LEA R6, P4, R7, UR8, 0x2 ;  /* 0x0000000807067c11 */ /* 0x000fc6000f8810ff */
[----:B------:R-:W-:Y:S01]  /*98e0*/  FFMA R201, R201, UR24, R12 ;  /* 0x00000018c9c97c23 */ /* 0x000fe2000800000c */
[----:B------:R-:W-:-:S04]  /*98f0*/  LEA.HI.X R7, R7, UR9, R14, 0x2, P4 ;  /* 0x0000000907077c11 */ /* 0x000fc8000a0f140e */
[----:B------:R3:W-:Y:S04]  /*9900*/  @P2 STG.E desc[UR22][R4.64+0x20], R201 ;  /* 0x000020c904002986 */ /* 0x0007e8000c101916 */
[----:B------:R4:W3:Y:S01]  /*9910*/  @P3 LDG.E.LTC128B R54, desc[UR22][R6.64] ;  /* 0x0000001606363981 */ /* 0x0008e2000c1e1920 */
[----:B------:R-:W-:Y:S01]  /*9920*/  IMAD.WIDE.U32 R10, R30, 0x7, R10 ;  /* 0x000000071e0a7825 */ /* 0x000fe200078e000a */
[-C--:B------:R-:W-:Y:S01]  /*9930*/  IADD3 R18, P2, R18, R30.reuse, RZ ;  /* 0x0000001e12127210 */ /* 0x080fe20007f5e0ff */
[----:B------:R-:W-:Y:S02]  /*9940*/  BSSY B1, `(.L_x_134) ;  /* 0x0000019000017945 */ /* 0x000fe40003800000 */
[----:B------:R-:W-:Y:S01]  /*9950*/  IMAD.WIDE.U32 R8, R30, 0x7, R8 ;  /* 0x000000071e087825 */ /* 0x000fe200078e0008 */
[----:B------:R-:W-:-:S03]  /*9960*/  IADD3 R10, P4, R10, R30, RZ ;  /* 0x0000001e0a0a7210 */ /* 0x000fc60007f9e0ff */
[----:B------:R-:W-:Y:S01]  /*9970*/  IMAD.X R19, R16, 0x1, R31, P2 ;  /* 0x0000000110137824 */ /* 0x000fe200010e061f */
[----:B------:R-:W-:Y:S02]  /*9980*/  IADD3.X R11, R31, R50, R11, P4, !PT ;  /* 0x000000321f0b7210 */ /* 0x000fe400027fe40b */
[----:B--2---:R-:W-:Y:S01]  /*9990*/  IADD3 R15, P2, R18, R28, RZ ;  /* 0x0000001c120f7210 */ /* 0x004fe20007f5e0ff */
[----:B------:R-:W-:-:S04]  /*99a0*/  IMAD.WIDE.U32 R12, R34, R30, R10 ;  /* 0x0000001e220c7225 */ /* 0x000fc800078e000a */
[----:B------:R-:W-:Y:S01]  /*99b0*/  IMAD.X R20, R19, 0x1, R29, P2 ;  /* 0x0000000113147824 */ /* 0x000fe200010e061d */
[----:B------:R-:W-:Y:S01]  /*99c0*/  IADD3 R16, P4, P6, R178, R12, R36 ;  /* 0x0000000cb2107210 */ /* 0x000fe20007e9e024 */
[----:B------:R-:W-:Y:S01]  /*99d0*/  IMAD.IADD R17, R49, 0x1, R13 ;  /* 0x0000000131117824 */ /* 0x000fe200078e020d */
[----:B------:R-:W-:Y:S01]  /*99e0*/  LEA R14, P2, R15, UR8, 0x2 ;  /* 0x000000080f0e7c11 */ /* 0x000fe2000f8410ff */
[----:B------:R-:W-:-:S03]  /*99f0*/  IMAD.WIDE.U32 R12, R32, 0x1c, R4 ;  /* 0x0000001c200c7825 */ /* 0x000fc600078e0004 */
[----:B------:R-:W-:Y:S01]  /*9a00*/  LEA.HI.X R15, R15, UR9, R20, 0x2, P2 ;  /* 0x000000090f0f7c11 */ /* 0x000fe200090f1414 */
[----:B------:R-:W-:Y:S01]  /*9a10*/  IMAD.IADD R21, R3, 0x1, R13 ;  /* 0x0000000103157824 */ /* 0x000fe200078e020d */
[----:B------:R-:W-:Y:S01]  /*9a20*/  ISETP.GT.AND P2, PT, R46, 0x89, PT ;  /* 0x000000892e00780c */ /* 0x000fe20003f44270 */
[----:B------:R-:W-:Y:S01]  /*9a30*/  IMAD.MOV.U32 R20, RZ, RZ, R12 ;  /* 0x000000ffff147224 */ /* 0x000fe200078e000c */
[----:B------:R-:W-:Y:S02]  /*9a40*/  IADD3.X R17, R179, R17, R37, P4, P6 ;  /* 0x00000011b3117210 */ /* 0x000fe400027ec425 */
[----:B------:R-:W-:Y:S02]  /*9a50*/  ISETP.GT.AND P4, PT, R47, RZ, P2 ;  /* 0x000000ff2f00720c */ /* 0x000fe40001784270 */
[----:B----4-:R-:W-:Y:S01]  /*9a60*/  IADD3 R6, P6, R8, R30, RZ ;  /* 0x0000001e08067210 */ /* 0x010fe20007fde0ff */
[----:B---3--:R-:W-:-:S04]  /*9a70*/  FMUL R7, R54, UR25 ;  /* 0x0000001936077c20 */ /* 0x008fc80008400000 */
[----:B------:R-:W-:Y:S01]  /*9a80*/  FFMA R13, R202, UR24, R7 ;  /* 0x00000018ca0d7c23 */ /* 0x000fe20008000007 */
[----:B------:R-:W-:-:S04]  /*9a90*/  IADD3.X R7, R31, R50, R9, P6, !PT ;  /* 0x000000321f077210 */ /* 0x000fc800037fe409 */
[----:B------:R2:W-:Y:S01]  /*9aa0*/  @P3 STG.E desc[UR22][R20.64], R13 ;  /* 0x0000000d14003986 */ /* 0x0005e2000c101916 */
[----:B------:R-:W-:Y:S05]  /*9ab0*/  @!P4 BRA `(.L_x_135) ;  /* 0x000000000004c947 */ /* 0x000fea0003800000 */
[----:B------:R3:W5:Y:S02]  /*9ac0*/  LDG.E.LTC128B R54, desc[UR22][R14.64] ;  /* 0x000000160e367981 */ /* 0x000764000c1e1920 */
.L_x_135:
[----:B------:R-:W-:Y:S05]  /*9ad0*/  BSYNC B1 ;  /* 0x0000000000017941 */ /* 0x000fea0003800000 */
.L_x_134:
[----:B0-----:R-:W-:Y:S01]  /*9ae0*/  IADD3 R4, P3, R4, R51, RZ ;  /* 0x0000003304047210 */ /* 0x001fe20007f7e0ff */
[----:B-----5:R-:W-:Y:S01]  /*9af0*/  FMUL R8, R54, UR25 ;  /* 0x0000001936087c20 */ /* 0x020fe20008400000 */
[----:B--2---:R-:W-:Y:S01]  /*9b00*/  IMAD.WIDE.U32 R12, R34, R30, R6 ;  /* 0x0000001e220c7225 */ /* 0x004fe200078e0006 */
[----:B------:R-:W-:Y:S01]  /*9b10*/  BSSY B1, `(.L_x_136) ;  /* 0x000000d000017945 */ /* 0x000fe20003800000 */
[----:B------:R-:W-:Y:S02]  /*9b20*/  IADD3.X R5, R5, R33, RZ, P3, !PT ;  /* 0x0000002105057210 */ /* 0x000fe40001ffe4ff */
[----:B------:R-:W-:Y:S01]  /*9b30*/  FFMA R203, R203, UR24, R8 ;  /* 0x00000018cbcb7c23 */ /* 0x000fe20008000008 */
[----:B------:R-:W-:Y:S01]  /*9b40*/  ISETP.GT.AND P3, PT, R47, 0x8, P1 ;  /* 0x000000082f00780c */ /* 0x000fe20000f64270 */
[----:B------:R-:W-:-:S03]  /*9b50*/  IMAD.WIDE.U32 R8, R0, UR6, R16 ;  /* 0x0000000600087c25 */ /* 0x000fc6000f8e0010 */
[----:B------:R0:W-:Y:S01]  /*9b60*/  @P4 STG.E desc[UR22][R4.64], R203 ;  /* 0x000000cb04004986 */ /* 0x0001e2000c101916 */
[----:B---3--:R-:W-:Y:S01]  /*9b70*/  IADD3 R14, P4, P6, R178, R12, R36 ;  /* 0x0000000cb20e7210 */ /* 0x008fe20007e9e024 */
[----:B------:R-:W-:Y:S01]  /*9b80*/  IMAD.IADD R9, R48, 0x1, R9 ;  /* 0x0000000130097824 */ /* 0x000fe200078e0209 */
[----:B------:R-:W-:Y:S01]  /*9b90*/  LEA R12, P1, R8, UR8, 0x2 ;  /* 0x00000008080c7c11 */ /* 0x000fe2000f8210ff */
[----:B------:R-:W-:-:S03]  /*9ba0*/  IMAD.IADD R17, R49, 0x1, R13 ;  /* 0x0000000131117824 */ /* 0x000fc600078e020d */
[----:B------:R-:W-:Y:S02]  /*9bb0*/  LEA.HI.X R13, R8, UR9, R9, 0x2, P1 ;  /* 0x00000009080d7c11 */ /* 0x000fe400088f1409 */
[----:B------:R-:W-:Y:S07]  /*9bc0*/  @!P3 BRA `(.L_x_137) ;  /* 0x000000000004b947 */ /* 0x000fee0003800000 */
[----:B------:R2:W5:Y:S02]  /*9bd0*/  LDG.E.LTC128B R54, desc[UR22][R12.64+0x20] ;  /* 0x000020160c367981 */ /* 0x000564000c1e1920 */
.L_x_137:
[----:B------:R-:W-:Y:S05]  /*9be0*/  BSYNC B1 ;  /* 0x0000000000017941 */ /* 0x000fea0003800000 */
.L_x_136:
[----:B-----5:R-:W-:Y:S01]  /*9bf0*/  FMUL R9, R54, UR25 ;  /* 0x0000001936097c20 */ /* 0x020fe20008400000 */
        /* <DEDUP_REMOVED lines=8> */
[----:B--2---:R-:W-:Y:S01]  /*9c80*/  IMAD.IADD R13, R48, 0x1, R9 ;  /* 0x00000001300d7824 */ /* 0x004fe200078e0209 */
        /* <DEDUP_REMOVED lines=8> */
.L_x_139:
[----:B------:R-:W-:Y:S05]  /*9d10*/  BSYNC B1 ;  /* 0x0000000000017941 */ /* 0x000fea0003800000 */
.L_x_138:
[----:B-----5:R-:W-:Y:S01]  /*9d20*/  FMUL R8, R54, UR25 ;  /* 0x0000001936087c20 */ /* 0x020fe20008400000 */
[----:B--2---:R-:W-:-:S03]  /*9d30*/  LEA R12, P4, R9, UR8, 0x2 ;  /* 0x00000008090c7c11 */ /* 0x004fc6000f8810ff */
        /* <DEDUP_REMOVED lines=11> */
[----:B------:R-:W-:Y:S01]  /*9df0*/  IADD3 R15, P2, R16, R28, RZ ;  /* 0x0000001c100f7210 */ /* 0x000fe20007f5e0ff */
[----:B------:R-:W-:-:S04]  /*9e00*/  IMAD.WIDE.U32 R10, R34, R30, R8 ;  /* 0x0000001e220a7225 */ /* 0x000fc800078e0008 */
[----:B------:R-:W-:Y:S01]  /*9e10*/  IMAD.X R18, R17, 0x1, R29, P2 ;  /* 0x0000000111127824 */ /* 0x000fe200010e061d */
[----:B------:R-:W-:Y:S02]  /*9e20*/  LEA R14, P2, R15, UR8, 0x2 ;  /* 0x000000080f0e7c11 */ /* 0x000fe4000f8410ff */
[----:B------:R-:W-:Y:S02]  /*9e30*/  IADD3 R19, R49, R11, RZ ;  /* 0x0000000b31137210 */ /* 0x000fe40007ffe0ff */
[----:B----4-:R-:W-:Y:S01]  /*9e40*/  IADD3 R12, P4, P6, R178, R10, R36 ;  /* 0x0000000ab20c7210 */ /* 0x010fe20007e9e024 */
[----:B------:R-:W-:Y:S01]  /*9e50*/  IMAD.WIDE.U32 R10, R32, 0x1c, R4 ;  /* 0x0000001c200a7825 */ /* 0x000fe200078e0004 */
[----:B------:R-:W-:Y:S02]  /*9e60*/  LEA.HI.X R15, R15, UR9, R18, 0x2, P2 ;  /* 0x000000090f0f7c11 */ /* 0x000fe400090f1412 */
[----:B------:R-:W-:Y:S01]  /*9e70*/  IADD3.X R13, R179, R19, R37, P4, P6 ;  /* 0x00000013b30d7210 */ /* 0x000fe200027ec425 */
[----:B------:R-:W-:Y:S01]  /*9e80*/  IMAD.IADD R19, R3, 0x1, R11 ;  /* 0x0000000103137824 */ /* 0x000fe200078e020b */
[----:B------:R-:W-:Y:S01]  /*9e90*/  ISETP.GT.AND P2, PT, R46, 0x91, PT ;  /* 0x000000912e00780c */ /* 0x000fe20003f44270 */
[----:B------:R-:W-:Y:S01]  /*9ea0*/  IMAD.MOV.U32 R18, RZ, RZ, R10 ;  /* 0x000000ffff127224 */ /* 0x000fe200078e000a */
[----:B------:R-:W-:-:S02]  /*9eb0*/  IADD3 R6, P6, R6, R30, RZ ;  /* 0x0000001e06067210 */ /* 0x000fc40007fde0ff */
[----:B------:R-:W-:Y:S02]  /*9ec0*/  ISETP.GT.AND P4, PT, R47, RZ, P2 ;  /* 0x000000ff2f00720c */ /* 0x000fe40001784270 */
[----:B------:R-:W-:Y:S01]  /*9ed0*/  IADD3.X R7, R31, R50, R7, P6, !PT ;  /* 0x000000321f077210 */ /* 0x000fe200037fe407 */
[----:B---3--:R-:W-:-:S04]  /*9ee0*/  FMUL R21, R54, UR25 ;  /* 0x0000001936157c20 */ /* 0x008fc80008400000 */
[----:B------:R-:W-:-:S05]  /*9ef0*/  FFMA R21, R206, UR24, R21 ;  /* 0x00000018ce157c23 */ /* 0x000fca0008000015 */
[----:B------:R2:W-:Y:S01]  /*9f00*/  @P3 STG.E desc[UR22][R18.64], R21 ;  /* 0x0000001512003986 */ /* 0x0005e2000c101916 */
[----:B------:R-:W-:Y:S05]  /*9f10*/  @!P4 BRA `(.L_x_141) ;  /* 0x000000000004c947 */ /* 0x000fea0003800000 */
[----:B------:R3:W5:Y:S02]  /*9f20*/  LDG.E.LTC128B R54, desc[UR22][R14.64] ;  /* 0x000000160e367981 */ /* 0x000764000c1e1920 */
.L_x_141:
[----:B------:R-:W-:Y:S05]  /*9f30*/  BSYNC B1 ;  /* 0x0000000000017941 */ /* 0x000fea0003800000 */
.L_x_140:
[----:B0-2---:R-:W-:Y:S01]  /*9f40*/  IADD3 R4, P3, R4, R51, RZ ;  /* 0x0000003304047210 */ /* 0x005fe20007f7e0ff */
        /* <DEDUP_REMOVED lines=8> */
[----:B------:R-:W-:Y:S01]  /*9fd0*/  IMAD.IADD R11, R48, 0x1, R11 ;  /* 0x00000001300b7824 */ /* 0x000fe200078e020b */
[----:B------:R-:W-:Y:S01]  /*9fe0*/  LEA R12, P1, R10, UR8, 0x2 ;  /* 0x000000080a0c7c11 */ /* 0x000fe2000f8210ff */
[----:B------:R-:W-:Y:S01]  /*9ff0*/  IMAD.IADD R21, R49, 0x1, R15 ;  /* 0x0000000131157824 */ /* 0x000fe200078e020f */
[----:B------:R-:W-:Y:S02]  /*a000*/  IADD3 R14, P4, P6, R178, R14, R36 ;  /* 0x0000000eb20e7210 */ /* 0x000fe40007e9e024 */
[----:B------:R-:W-:-:S03]  /*a010*/  LEA.HI.X R13, R10, UR9, R11, 0x2, P1 ;  /* 0x000000090a0d7c11 */ /* 0x000fc600088f140b */
[----:B------:R-:W-:Y:S08]  /*a020*/  @!P3 BRA `(.L_x_143) ;  /* 0x000000000004b947 */ /* 0x000ff00003800000 */
[----:B------:R2:W5:Y:S02]  /*a030*/  LDG.E.LTC128B R54, desc[UR22][R12.64+0x20] ;  /* 0x000020160c367981 */ /* 0x000564000c1e1920 */
.L_x_143:
[----:B------:R-:W-:Y:S05]  /*a040*/  BSYNC B1 ;  /* 0x0000000000017941 */ /* 0x000fea0003800000 */
.L_x_142:
[----:B------:R-:W-:Y:S01]  /*a050*/  ISETP.GT.AND P2, PT, R47, 0x8, P2 ;  /* 0x000000082f00780c */ /* 0x000fe20001744270 */
[----:B-----5:R-:W-:Y:S01]  /*a060*/  FMUL R11, R54, UR25 ;  /* 0x00000019360b7c20 */ /* 0x020fe20008400000 */
[----:B------:R-:W-:Y:S01]  /*a070*/  IADD3.X R15, R179, R21, R37, P4, P6 ;  /* 0x00000015b30f7210 */ /* 0x000fe200027ec425 */
[----:B------:R-:W-:Y:S01]  /*a080*/  IMAD.WIDE.U32 R16, R30, 0x7, R16 ;  /* 0x000000071e107825 */ /* 0x000fe200078e0010 */
[----:B------:R-:W-:-:S03]  /*a090*/  ISETP.GT.AND P1, PT, R46, 0x98, PT ;  /* 0x000000982e00780c */ /* 0x000fc60003f24270 */
[----:B------:R-:W-:Y:S01]  /*a0a0*/  FFMA R21, R208, UR24, R11 ;  /* 0x00000018d0157c23 */ /* 0x000fe2000800000b */
[----:B------:R-:W-:Y:S01]  /*a0b0*/  BSSY B1, `(.L_x_144) ;  /* 0x000000c000017945 */ /* 0x000fe20003800000 */
[----:B------:R-:W-:-:S03]  /*a0c0*/  IMAD.WIDE.U32 R10, R0, UR6, R14 ;  /* 0x00000006000a7c25 */ /* 0x000fc6000f8e000e */
[----:B------:R3:W-:Y:S01]  /*a0d0*/  @P3 STG.E desc[UR22][R18.64+0x20], R21 ;  /* 0x0000201512003986 */ /* 0x0007e2000c101916 */
[----:B--2---:R-:W-:Y:S01]  /*a0e0*/  IMAD.IADD R13, R48, 0x1, R11 ;  /* 0x00000001300d7824 */ /* 0x004fe200078e020b */
        /* <DEDUP_REMOVED lines=8> */
.L_x_145:
[----:B------:R-:W-:Y:S05]  /*a170*/  BSYNC B1 ;  /* 0x0000000000017941 */ /* 0x000fea0003800000 */
.L_x_144:
[----:B--2--5:R-:W-:Y:S01]  /*a180*/  FMUL R12, R54, UR25 ;  /* 0x00000019360c7c20 */ /* 0x024fe20008400000 */
[----:B------:R-:W-:-:S03]  /*a190*/  LEA R10, P4, R11, UR8, 0x2 ;  /* 0x000000080b0a7c11 */ /* 0x000fc6000f8810ff */
        /* <DEDUP_REMOVED lines=11> */
[----:B---3--:R-:W-:Y:S01]  /*a250*/  IMAD.X R18, R17, 0x1, R29, P2 ;  /* 0x0000000111127824 */ /* 0x008fe200010e061d */
[----:B------:R-:W-:Y:S01]  /*a260*/  IADD3.X R9, R31, R50, R9, P4, !PT ;  /* 0x000000321f097210 */ /* 0x000fe200027fe409 */
[----:B----4-:R-:W-:Y:S01]  /*a270*/  IMAD.WIDE.U32 R10, R32, 0x1c, R4 ;  /* 0x0000001c200a7825 */ /* 0x010fe200078e0004 */
[----:B------:R-:W-:-:S03]  /*a280*/  LEA R12, P2, R13, UR8, 0x2 ;  /* 0x000000080d0c7c11 */ /* 0x000fc6000f8410ff */
[----:B------:R-:W-:Y:S01]  /*a290*/  IMAD.WIDE.U32 R14, R34, R30, R8 ;  /* 0x0000001e220e7225 */ /* 0x000fe200078e0008 */
[----:B------:R-:W-:Y:S02]  /*a2a0*/  LEA.HI.X R13, R13, UR9, R18, 0x2, P2 ;  /* 0x000000090d0d7c11 */ /* 0x000fe400090f1412 */
[----:B------:R-:W-:Y:S01]  /*a2b0*/  ISETP.GT.AND P2, PT, R46, 0x99, PT ;  /* 0x000000992e00780c */ /* 0x000fe20003f44270 */
[----:B------:R-:W-:Y:S01]  /*a2c0*/  IMAD.IADD R19, R3, 0x1, R11 ;  /* 0x0000000103137824 */ /* 0x000fe200078e020b */
[----:B------:R-:W-:Y:S01]  /*a2d0*/  IADD3 R14, P4, P6, R178, R14, R36 ;  /* 0x0000000eb20e7210 */ /* 0x000fe20007e9e024 */
[----:B------:R-:W-:Y:S02]  /*a2e0*/  IMAD.MOV.U32 R18, RZ, RZ, R10 ;  /* 0x000000ffff127224 */ /* 0x000fe400078e000a */
[----:B------:R-:W-:-:S05]  /*a2f0*/  IMAD.IADD R15, R49, 0x1, R15 ;  /* 0x00000001310f7824 */ /* 0x000fca00078e020f */
        /* <DEDUP_REMOVED lines=9> */
.L_x_147:
[----:B------:R-:W-:Y:S05]  /*a390*/  BSYNC B1 ;  /* 0x0000000000017941 */ /* 0x000fea0003800000 */
.L_x_146:
[----:B0-----:R-:W-:Y:S01]  /*a3a0*/  IADD3 R4, P3, R4, R51, RZ ;  /* 0x0000003304047210 */ /* 0x001fe20007f7e0ff */
[----:B-----5:R-:W-:Y:S01]  /*a3b0*/  FMUL R10, R54, UR25 ;  /* 0x00000019360a7c20 */ /* 0x020fe20008400000 */
[----:B---3--:R-:W-:Y:S01]  /*a3c0*/  IMAD.WIDE.U32 R12, R34, R30, R6 ;  /* 0x0000001e220c7225 */ /* 0x008fe200078e0006 */
[----:B------:R-:W-:Y:S03]  /*a3d0*/  BSSY B1, `(.L_x_148) ;  /* 0x000000d000017945 */ /* 0x000fe60003800000 */
[----:B------:R-:W-:Y:S01]  /*a3e0*/  FFMA R211, R211, UR24, R10 ;  /* 0x00000018d3d37c23 */ /* 0x000fe2000800000a */
[----:B------:R-:W-:Y:S01]  /*a3f0*/  IMAD.X R5, R5, 0x1, R33, P3 ;  /* 0x0000000105057824 */ /* 0x000fe200018e0621 */
[----:B------:R-:W-:Y:S01]  /*a400*/  ISETP.GT.AND P3, PT, R47, 0x8, P1 ;  /* 0x000000082f00780c */ /* 0x000fe20000f64270 */
[----:B------:R-:W-:Y:S01]  /*a410*/  IMAD.WIDE.U32 R10, R0, UR6, R14 ;  /* 0x00000006000a7c25 */ /* 0x000fe2000f8e000e */
[----:B--2---:R-:W-:-:S02]  /*a420*/  IADD3 R21, R49, R13, RZ ;  /* 0x0000000d31157210 */ /* 0x004fc40007ffe0ff */
[----:B------:R0:W-:Y:S01]  /*a430*/  @P4 STG.E desc[UR22][R4.64], R211 ;  /* 0x000000d304004986 */ /* 0x0001e2000c101916 */
[----:B------:R-:W-:Y:S01]  /*a440*/  IADD3 R14, P4, P6, R178, R12, R36 ;  /* 0x0000000cb20e7210 */ /* 0x000fe20007e9e024 */
[----:B------:R-:W-:Y:S01]  /*a450*/  IMAD.IADD R11, R48, 0x1, R11 ;  /* 0x00000001300b7824 */ /* 0x000fe200078e020b */
[----:B------:R-:W-:-:S04]  /*a460*/  LEA R12, P1, R10, UR8, 0x2 ;  /* 0x000000080a0c7c11 */ /* 0x000fc8000f8210ff */
[----:B------:R-:W-:Y:S02]  /*a470*/  LEA.HI.X R13, R10, UR9, R11, 0x2, P1 ;  /* 0x000000090a0d7c11 */ /* 0x000fe400088f140b */
[----:B------:R-:W-:Y:S07]  /*a480*/  @!P3 BRA `(.L_x_149) ;  /* 0x000000000004b947 */ /* 0x000fee0003800000 */
[----:B------:R2:W5:Y:S02]  /*a490*/  LDG.E.LTC128B R54, desc[UR22][R12.64+0x20] ;  /* 0x000020160c367981 */ /* 0x000564000c1e1920 */
.L_x_149:
[----:B------:R-:W-:Y:S05]  /*a4a0*/  BSYNC B1 ;  /* 0x0000000000017941 */ /* 0x000fea0003800000 */
.L_x_148:
        /* <DEDUP_REMOVED lines=12> */
[----:B------:R-:W-:Y:S02]  /*a570*/  LEA R12, P4, R10, UR8, 0x2 ;  /* 0x000000080a0c7c11 */ /* 0x000fe4000f8810ff */
[----:B------:R-:W-:Y:S01]  /*a580*/  ISETP.GT.AND P3, PT, R47, RZ, P1 ;  /* 0x000000ff2f00720c */ /* 0x000fe20000f64270 */
[----:B------:R-:W-:Y:S01]  /*a590*/  IMAD.X R14, R20, 0x1, R29, P6 ;  /* 0x00000001140e7824 */ /* 0x000fe200030e061d */
[----:B------:R-:W-:Y:S01]  /*a5a0*/  LEA.HI.X R13, R10, UR9, R13, 0x2, P4 ;  /* 0x000000090a0d7c11 */ /* 0x000fe2000a0f140d */
[----:B------:R-:W-:Y:S10]  /*a5b0*/  @!P2 BRA `(.L_x_151) ;  /* 0x000000000004a947 */ /* 0x000ff40003800000 */
[----:B------:R2:W5:Y:S02]  /*a5c0*/  LDG.E.LTC128B R54, desc[UR22][R12.64+0x20] ;  /* 0x000020160c367981 */ /* 0x000564000c1e1920 */
.L_x_151:
[----:B------:R-:W-:Y:S05]  /*a5d0*/  BSYNC B1 ;  /* 0x0000000000017941 */ /* 0x000fea0003800000 */
.L_x_150:
[----:B--2--5:R-:W-:Y:S01]  /*a5e0*/  FMUL R12, R54, UR25 ;  /* 0x00000019360c7c20 */ /* 0x024fe20008400000 */
[----:B------:R-:W-:-:S03]  /*a5f0*/  LEA R10, P4, R11, UR8, 0x2 ;  /* 0x000000080b0a7c11 */ /* 0x000fc6000f8810ff */
        /* <DEDUP_REMOVED lines=10> */
[----:B------:R-:W-:Y:S02]  /*a6a0*/  IADD3.X R15, R31, R50, R9, P4, !PT ;  /* 0x000000321f0f7210 */ /* 0x000fe400027fe409 */
[----:B------:R-:W-:Y:S01]  /*a6b0*/  IADD3 R13, P2, R18, R28, RZ ;  /* 0x0000001c120d7210 */ /* 0x000fe20007f5e0ff */
[----:B------:R-:W-:-:S04]  /*a6c0*/  IMAD.WIDE.U32 R8, R34, R30, R14 ;  /* 0x0000001e22087225 */ /* 0x000fc800078e000e */
[----:B------:R-:W-:Y:S01]  /*a6d0*/  IMAD.IADD R21, R49, 0x1, R9 ;  /* 0x0000000131157824 */ /* 0x000fe200078e0209 */
[----:B----4-:R-:W-:Y:S01]  /*a6e0*/  IADD3 R10, P4, P6, R178, R8, R36 ;  /* 0x00000008b20a7210 */ /* 0x010fe20007e9e024 */
[----:B------:R-:W-:-:S03]  /*a6f0*/  IMAD.WIDE.U32 R8, R32, 0x1c, R4 ;  /* 0x0000001c20087825 */ /* 0x000fc600078e0004 */
[----:B------:R-:W-:Y:S01]  /*a700*/  IADD3.X R11, R179, R21, R37, P4, P6 ;  /* 0x00000015b30b7210 */ /* 0x000fe200027ec425 */
[----:B------:R-:W-:Y:S01]  /*a710*/  IMAD.IADD R21, R3, 0x1, R9 ;  /* 0x0000000103157824 */ /* 0x000fe200078e0209 */
[----:B------:R-:W-:Y:S01]  /*a720*/  MOV R20, R8 ;  /* 0x0000000800147202 */ /* 0x000fe20000000f00 */
[----:B------:R-:W-:Y:S01]  /*a730*/  IMAD.X R16, R19, 0x1, R29, P2 ;  /* 0x0000000113107824 */ /* 0x000fe200010e061d */
[----:B------:R-:W-:-:S04]  /*a740*/  LEA R12, P2, R13, UR8, 0x2 ;  /* 0x000000080d0c7c11 */ /* 0x000fc8000f8410ff */
[----:B------:R-:W-:Y:S02]  /*a750*/  LEA.HI.X R13, R13, UR9, R16, 0x2, P2 ;  /* 0x000000090d0d7c11 */ /* 0x000fe400090f1410 */
[----:B------:R-:W-:Y:S02]  /*a760*/  ISETP.GT.AND P2, PT, R46, 0xa1, PT ;  /* 0x000000a12e00780c */ /* 0x000fe40003f44270 */
[----:B------:R-:W-:Y:S02]  /*a770*/  IADD3 R16, P6, R6, R30, RZ ;  /* 0x0000001e06107210 */ /* 0x000fe40007fde0ff */
[----:B------:R-:W-:Y:S01]  /*a780*/  ISETP.GT.AND P4, PT, R47, RZ, P2 ;  /* 0x000000ff2f00720c */ /* 0x000fe20001784270 */
[----:B--2---:R-:W-:-:S04]  /*a790*/  FMUL R17, R54, UR25 ;  /* 0x0000001936117c20 */ /* 0x004fc80008400000 */
[----:B------:R-:W-:Y:S01]  /*a7a0*/  FFMA R9, R214, UR24, R17 ;  /* 0x00000018d6097c23 */ /* 0x000fe20008000011 */
[----:B------:R-:W-:-:S04]  /*a7b0*/  IADD3.X R17, R31, R50, R7, P6, !PT ;  /* 0x000000321f117210 */ /* 0x000fc800037fe407 */
[----:B------:R2:W-:Y:S03]  /*a7c0*/  @P3 STG.E desc[UR22][R20.64], R9 ;  /* 0x0000000914003986 */ /* 0x0005e6000c101916 */
[----:B------:R-:W-:Y:S05]  /*a7d0*/  @!P4 BRA `(.L_x_153) ;  /* 0x000000000004c947 */ /* 0x000fea0003800000 */
[----:B------:R3:W5:Y:S02]  /*a7e0*/  LDG.E.LTC128B R54, desc[UR22][R12.64] ;  /* 0x000000160c367981 */ /* 0x000764000c1e1920 */
.L_x_153:
[----:B------:R-:W-:Y:S05]  /*a7f0*/  BSYNC B1 ;  /* 0x0000000000017941 */ /* 0x000fea0003800000 */
.L_x_152:
[----:B0-----:R-:W-:Y:S01]  /*a800*/  IADD3 R4, P3, R4, R51, RZ ;  /* 0x0000003304047210 */ /* 0x001fe20007f7e0ff */
[----:B-----5:R-:W-:Y:S01]  /*a810*/  FMUL R6, R54, UR25 ;  /* 0x0000001936067c20 */ /* 0x020fe20008400000 */
[----:B--2---:R-:W-:Y:S01]  /*a820*/  IMAD.WIDE.U32 R8, R34, R30, R16 ;  /* 0x0000001e22087225 */ /* 0x004fe200078e0010 */
        /* <DEDUP_REMOVED lines=9> */
[----:B---3--:R-:W-:-:S03]  /*a8c0*/  IMAD.IADD R13, R49, 0x1, R9 ;  /* 0x00000001310d7824 */ /* 0x008fc600078e0209 */
[----:B------:R-:W-:Y:S02]  /*a8d0*/  LEA.HI.X R9, R6, UR9, R7, 0x2, P1 ;  /* 0x0000000906097c11 */ /* 0x000fe400088f1407 */
[----:B------:R-:W-:Y:S07]  /*a8e0*/  @!P3 BRA `(.L_x_155) ;  /* 0x000000000004b947 */ /* 0x000fee0003800000 */
[----:B------:R2:W5:Y:S02]  /*a8f0*/  LDG.E.LTC128B R54, desc[UR22][R8.64+0x20] ;  /* 0x0000201608367981 */ /* 0x000564000c1e1920 */
.L_x_155:
[----:B------:R-:W-:Y:S05]  /*a900*/  BSYNC B1 ;  /* 0x0000000000017941 */ /* 0x000fea0003800000 */
.L_x_154:
        /* <DEDUP_REMOVED lines=18> */
.L_x_157:
[----:B------:R-:W-:Y:S05]  /*aa30*/  BSYNC B1 ;  /* 0x0000000000017941 */ /* 0x000fea0003800000 */
.L_x_156:
[----:B--2--5:R-:W-:Y:S01]  /*aa40*/  FMUL R8, R54, UR25 ;  /* 0x0000001936087c20 */ /* 0x024fe20008400000 */
[----:B------:R-:W-:-:S03]  /*aa50*/  LEA R6, P4, R7, UR8, 0x2 ;  /* 0x0000000807067c11 */ /* 0x000fc6000f8810ff */
[----:B------:R-:W-:Y:S01]  /*aa60*/  FFMA R217, R217, UR24, R8 ;  /* 0x00000018d9d97c23 */ /* 0x000fe20008000008 */
[----:B------:R-:W-:-:S04]  /*aa70*/  LEA.HI.X R7, R7, UR9, R10, 0x2, P4 ;  /* 0x0000000907077c11 */ /* 0x000fc8000a0f140a */
[----:B------:R2:W-:Y:S04]  /*aa80*/  @P2 STG.E desc[UR22][R4.64+0x20], R217 ;  /* 0x000020d904002986 */ /* 0x0005e8000c101916 */
[----:B------:R4:W2:Y:S01]  /*aa90*/  @P3 LDG.E.LTC128B R54, desc[UR22][R6.64] ;  /* 0x0000001606363981 */ /* 0x0008a2000c1e1920 */
[----:B------:R-:W-:Y:S01]  /*aaa0*/  IMAD.WIDE.U32 R14, R30, 0x7, R14 ;  /* 0x000000071e0e7825 */ /* 0x000fe200078e000e */
[-C--:B------:R-:W-:Y:S01]  /*aab0*/  IADD3 R18, P2, R18, R30.reuse, RZ ;  /* 0x0000001e12127210 */ /* 0x080fe20007f5e0ff */
[----:B------:R-:W-:Y:S02]  /*aac0*/  BSSY B1, `(.L_x_158) ;  /* 0x0000019000017945 */ /* 0x000fe40003800000 */
[----:B------:R-:W-:Y:S01]  /*aad0*/  IMAD.WIDE.U32 R16, R30, 0x7, R16 ;  /* 0x000000071e107825 */ /* 0x000fe200078e0010 */
[----:B------:R-:W-:-:S03]  /*aae0*/  IADD3 R12, P4, R14, R30, RZ ;  /* 0x0000001e0e0c7210 */ /* 0x000fc60007f9e0ff */
[----:B------:R-:W-:Y:S01]  /*aaf0*/  IMAD.X R19, R11, 0x1, R31, P2 ;  /* 0x000000010b137824 */ /* 0x000fe200010e061f */
[----:B---3--:R-:W-:Y:S01]  /*ab00*/  IADD3.X R13, R31, R50, R15, P4, !PT ;  /* 0x000000321f0d7210 */ /* 0x008fe200027fe40f */
[----:B----4-:R-:W-:Y:S01]  /*ab10*/  IMAD.WIDE.U32 R6, R32, 0x1c, R4 ;  /* 0x0000001c20067825 */ /* 0x010fe200078e0004 */
[----:B------:R-:W-:-:S03]  /*ab20*/  IADD3 R9, P2, R18, R28, RZ ;  /* 0x0000001c12097210 */ /* 0x000fc60007f5e0ff */
[----:B------:R-:W-:Y:S01]  /*ab30*/  IMAD.IADD R21, R3, 0x1, R7 ;  /* 0x0000000103157824 */ /* 0x000fe200078e0207 */
[----:B------:R-:W-:Y:S01]  /*ab40*/  IADD3.X R14, R19, R29, RZ, P2, !PT ;  /* 0x0000001d130e7210 */ /* 0x000fe200017fe4ff */
[----:B------:R-:W-:Y:S01]  /*ab50*/  IMAD.WIDE.U32 R10, R34, R30, R12 ;  /* 0x0000001e220a7225 */ /* 0x000fe200078e000c */
[----:B------:R-:W-:-:S03]  /*ab60*/  LEA R8, P2, R9, UR8, 0x2 ;  /* 0x0000000809087c11 */ /* 0x000fc6000f8410ff */
[----:B------:R-:W-:Y:S01]  /*ab70*/  IMAD.MOV.U32 R20, RZ, RZ, R6 ;  /* 0x000000ffff147224 */ /* 0x000fe200078e0006 */
[----:B------:R-:W-:Y:S01]  /*ab80*/  IADD3 R10, P4, P6, R178, R10, R36 ;  /* 0x0000000ab20a7210 */ /* 0x000fe20007e9e024 */
[----:B------:R-:W-:Y:S01]  /*ab90*/  IMAD.IADD R11, R49, 0x1, R11 ;  /* 0x00000001310b7824 */ /* 0x000fe200078e020b */
[----:B------:R-:W-:Y:S02]  /*aba0*/  LEA.HI.X R9, R9, UR9, R14, 0x2, P2 ;  /* 0x0000000909097c11 */ /* 0x000fe400090f140e */
[----:B------:R-:W-:Y:S02]  /*abb0*/  ISETP.GT.AND P2, PT, R46, 0xa9, PT ;  /* 0x000000a92e00780c */ /* 0x000fe40003f44270 */
        /* <DEDUP_REMOVED lines=9> */
.L_x_159:
[----:B------:R-:W-:Y:S05]  /*ac50*/  BSYNC B1 ;  /* 0x0000000000017941 */ /* 0x000fea0003800000 */
.L_x_158:
[----:B0-----:R-:W-:Y:S01]  /*ac60*/  IADD3 R4, P3, R4, R51, RZ ;  /* 0x0000003304047210 */ /* 0x001fe20007f7e0ff */
[----:B-----5:R-:W-:Y:S01]  /*ac70*/  FMUL R6, R54, UR25 ;  /* 0x0000001936067c20 */ /* 0x020fe20008400000 */
[----:B---3--:R-:W-:Y:S01]  /*ac80*/  IMAD.WIDE.U32 R8, R34, R30, R14 ;  /* 0x0000001e22087225 */ /* 0x008fe200078e000e */
[----:B------:R-:W-:Y:S03]  /*ac90*/  BSSY B1, `(.L_x_160) ;  /* 0x000000d000017945 */ /* 0x000fe60003800000 */
[----:B------:R-:W-:Y:S01]  /*aca0*/  FFMA R219, R219, UR24, R6 ;  /* 0x00000018dbdb7c23 */ /* 0x000fe20008000006 */
[----:B------:R-:W-:Y:S01]  /*acb0*/  IMAD.X R5, R5, 0x1, R33, P3 ;  /* 0x0000000105057824 */ /* 0x000fe200018e0621 */
[----:B------:R-:W-:Y:S01]  /*acc0*/  ISETP.GT.AND P3, PT, R47, 0x8, P1 ;  /* 0x000000082f00780c */ /* 0x000fe20000f64270 */
[----:B--2---:R-:W-:-:S03]  /*acd0*/  IMAD.WIDE.U32 R6, R0, UR6, R10 ;  /* 0x0000000600067c25 */ /* 0x004fc6000f8e000a */
[----:B------:R0:W-:Y:S01]  /*ace0*/  @P4 STG.E desc[UR22][R4.64], R219 ;  /* 0x000000db04004986 */ /* 0x0001e2000c101916 */
[----:B------:R-:W-:Y:S01]  /*acf0*/  IADD3 R10, P4, P6, R178, R8, R36 ;  /* 0x00000008b20a7210 */ /* 0x000fe20007e9e024 */
[----:B------:R-:W-:Y:S01]  /*ad00*/  IMAD.IADD R7, R48, 0x1, R7 ;  /* 0x0000000130077824 */ /* 0x000fe200078e0207 */
[----:B------:R-:W-:Y:S01]  /*ad10*/  LEA R8, P1, R6, UR8, 0x2 ;  /* 0x0000000806087c11 */ /* 0x000fe2000f8210ff */
[----:B------:R-:W-:-:S03]  /*ad20*/  IMAD.IADD R17, R49, 0x1, R9 ;  /* 0x0000000131117824 */ /* 0x000fc600078e0209 */
[----:B------:R-:W-:Y:S02]  /*ad30*/  LEA.HI.X R9, R6, UR9, R7, 0x2, P1 ;  /* 0x0000000906097c11 */ /* 0x000fe400088f1407 */
[----:B------:R-:W-:Y:S07]  /*ad40*/  @!P3 BRA `(.L_x_161) ;  /* 0x000000000004b947 */ /* 0x000fee0003800000 */
[----:B------:R2:W5:Y:S02]  /*ad50*/  LDG.E.LTC128B R54, desc[UR22][R8.64+0x20] ;  /* 0x0000201608367981 */ /* 0x000564000c1e1920 */
.L_x_161:
[----:B------:R-:W-:Y:S05]  /*ad60*/  BSYNC B1 ;  /* 0x0000000000017941 */ /* 0x000fea0003800000 */
.L_x_160:
[----:B-----5:R-:W-:Y:S01]  /*ad70*/  FMUL R7, R54, UR25 ;  /* 0x0000001936077c20 */ /* 0x020fe20008400000 */
[----:B------:R-:W-:Y:S01]  /*ad80*/  IADD3.X R11, R179, R17, R37, P4, P6 ;  /* 0x00000011b30b7210 */ /* 0x000fe200027ec425 */
[----:B------:R-:W-:Y:S01]  /*ad90*/  IMAD.WIDE.U32 R16, R30, 0x7, R18 ;  /* 0x000000071e107825 */ /* 0x000fe200078e0012 */
[----:B------:R-:W-:-:S03]  /*ada0*/  ISETP.GT.AND P2, PT, R47, 0x8, P2 ;  /* 0x000000082f00780c */ /* 0x000fc60001744270 */
[----:B------:R-:W-:Y:S01]  /*adb0*/  FFMA R23, R220, UR24, R7 ;  /* 0x00000018dc177c23 */ /* 0x000fe20008000007 */
[----:B------:R-:W-:Y:S01]  /*adc0*/  ISETP.GT.AND P1, PT, R46, 0xb0, PT ;  /* 0x000000b02e00780c */ /* 0x000fe20003f24270 */
[----:B------:R-:W-:Y:S01]  /*add0*/  IMAD.WIDE.U32 R6, R0, UR6, R10 ;  /* 0x0000000600067c25 */ /* 0x000fe2000f8e000a */
[----:B------:R-:W-:Y:S01]  /*ade0*/  IADD3 R11, R50, R17, RZ ;  /* 0x00000011320b7210 */ /* 0x000fe20007ffe0ff */
[----:B------:R-:W-:Y:S01]  /*adf0*/  BSSY B1, `(.L_x_162) ;  /* 0x000000a000017945 */ /* 0x000fe20003800000 */
[----:B------:R3:W-:Y:S01]  /*ae00*/  @P3 STG.E desc[UR22][R20.64+0x20], R23 ;  /* 0x0000201714003986 */ /* 0x0007e2000c101916 */
[----:B--2---:R-:W-:Y:S01]  /*ae10*/  IMAD.IADD R9, R48, 0x1, R7 ;  /* 0x0000000130097824 */ /* 0x004fe200078e0207 */
[----:B------:R-:W-:Y:S02]  /*ae20*/  IADD3 R7, P6, R28, R16, RZ ;  /* 0x000000101c077210 */ /* 0x000fe40007fde0ff */
[C---:B------:R-:W-:Y:S02]  /*ae30*/  LEA R8, P4, R6.reuse, UR8, 0x2 ;  /* 0x0000000806087c11 */ /* 0x040fe4000f8810ff */
[----:B------:R-:W-:Y:S01]  /*ae40*/  ISETP.GT.AND P3, PT, R47, RZ, P1 ;  /* 0x000000ff2f00720c */ /* 0x000fe20000f64270 */
[----:B------:R-:W-:Y:S01]  /*ae50*/  IMAD.X R10, R11, 0x1, R29, P6 ;  /* 0x000000010b0a7824 */ /* 0x000fe200030e061d */
[----:B------:R-:W-:Y:S01]  /*ae60*/  LEA.HI.X R9, R6, UR9, R9, 0x2, P4 ;  /* 0x0000000906097c11 */ /* 0x000fe2000a0f1409 */
[----:B------:R-:W-:Y:S10]  /*ae70*/  @!P2 BRA `(.L_x_163) ;  /* 0x000000000004a947 */ /* 0x000ff40003800000 */
[----:B------:R2:W5:Y:S02]  /*ae80*/  LDG.E.LTC128B R54, desc[UR22][R8.64+0x20] ;  /* 0x0000201608367981 */ /* 0x000564000c1e1920 */
.L_x_163:
[----:B------:R-:W-:Y:S05]  /*ae90*/  BSYNC B1 ;  /* 0x0000000000017941 */ /* 0x000fea0003800000 */
.L_x_162:
[----:B--2--5:R-:W-:Y:S01]  /*aea0*/  FMUL R8, R54, UR25 ;  /* 0x0000001936087c20 */ /* 0x024fe20008400000 */
[----:B------:R-:W-:-:S03]  /*aeb0*/  LEA R6, P4, R7, UR8, 0x2 ;  /* 0x0000000807067c11 */ /* 0x000fc6000f8810ff */
[----:B------:R-:W-:Y:S01]  /*aec0*/  FFMA R221, R221, UR24, R8 ;  /* 0x00000018dddd7c23 */ /* 0x000fe20008000008 */
[----:B------:R-:W-:-:S04]  /*aed0*/  LEA.HI.X R7, R7, UR9, R10, 0x2, P4 ;  /* 0x0000000907077c11 */ /* 0x000fc8000a0f140a */
[----:B------:R2:W-:Y:S04]  /*aee0*/  @P2 STG.E desc[UR22][R4.64+0x20], R221 ;  /* 0x000020dd04002986 */ /* 0x0005e8000c101916 */
[----:B------:R4:W3:Y:S01]  /*aef0*/  @P3 LDG.E.LTC128B R54, desc[UR22][R6.64] ;  /* 0x0000001606363981 */ /* 0x0008e2000c1e1920 */
        /* <DEDUP_REMOVED lines=22> */
[----:B---3--:R-:W-:-:S04]  /*b060*/  FMUL R21, R54, UR25 ;  /* 0x0000001936157c20 */ /* 0x008fc80008400000 */
[----:B------:R-:W-:-:S05]  /*b070*/  FFMA R21, R222, UR24, R21 ;  /* 0x00000018de157c23 */ /* 0x000fca0008000015 */
[----:B------:R2:W-:Y:S01]  /*b080*/  @P3 STG.E desc[UR22][R18.64], R21 ;  /* 0x0000001512003986 */ /* 0x0005e2000c101916 */
[----:B------:R-:W-:Y:S05]  /*b090*/  @!P4 BRA `(.L_x_165) ;  /* 0x000000000004c947 */ /* 0x000fea0003800000 */
[----:B------:R3:W5:Y:S02]  /*b0a0*/  LDG.E.LTC128B R54, desc[UR22][R8.64] ;  /* 0x0000001608367981 */ /* 0x000764000c1e1920 */
.L_x_165:
[----:B------:R-:W-:Y:S05]  /*b0b0*/  BSYNC B1 ;  /* 0x0000000000017941 */ /* 0x000fea0003800000 */
.L_x_164:
        /* <DEDUP_REMOVED lines=16> */
.L_x_167:
[----:B------:R-:W-:Y:S05]  /*b1c0*/  BSYNC B1 ;  /* 0x0000000000017941 */ /* 0x000fea0003800000 */
.L_x_166:
        /* <DEDUP_REMOVED lines=18> */
.L_x_169:
[----:B------:R-:W-:Y:S05]  /*b2f0*/  BSYNC B1 ;  /* 0x0000000000017941 */ /* 0x000fea0003800000 */
.L_x_168:
        /* <DEDUP_REMOVED lines=19> */
[----:B------:R-:W-:Y:S01]  /*b430*/  IADD3 R19, R3, R7, RZ ;  /* 0x0000000703137210 */ /* 0x000fe20007ffe0ff */
[----:B------:R-:W-:Y:S01]  /*b440*/  IMAD.MOV.U32 R18, RZ, RZ, R6 ;  /* 0x000000ffff127224 */ /* 0x000fe200078e0006 */
[----:B------:R-:W-:Y:S01]  /*b450*/  IADD3 R10, P4, P6, R178, R10, R36 ;  /* 0x0000000ab20a7210 */ /* 0x000fe20007e9e024 */
[----:B------:R-:W-:Y:S01]  /*b460*/  IMAD.IADD R11, R49, 0x1, R11 ;  /* 0x00000001310b7824 */ /* 0x000fe200078e020b */
[----:B------:R-:W-:-:S04]  /*b470*/  ISETP.GT.AND P2, PT, R46, 0xb9, PT ;  /* 0x000000b92e00780c */ /* 0x000fc80003f44270 */
        /* <DEDUP_REMOVED lines=9> */
.L_x_171:
[----:B------:R-:W-:Y:S05]  /*b510*/  BSYNC B1 ;  /* 0x0000000000017941 */ /* 0x000fea0003800000 */
.L_x_170:
        /* <DEDUP_REMOVED lines=16> */
.L_x_173:
[----:B------:R-:W-:Y:S05]  /*b620*/  BSYNC B1 ;  /* 0x0000000000017941 */ /* 0x000fea0003800000 */
.L_x_172:
        /* <DEDUP_REMOVED lines=18> */
.L_x_175:
[----:B------:R-:W-:Y:S05]  /*b750*/  BSYNC B1 ;  /* 0x0000000000017941 */ /* 0x000fea0003800000 */
.L_x_174:
[----:B--2--5:R-:W-:Y:S01]  /*b760*/  FMUL R9, R54, UR25 ;  /* 0x0000001936097c20 */ /* 0x024fe20008400000 */
[----:B------:R-:W-:-:S03]  /*b770*/  LEA R6, P4, R7, UR8, 0x2 ;  /* 0x0000000807067c11 */ /* 0x000fc6000f8810ff */
[----:B---3--:R-:W-:Y:S01]  /*b780*/  FFMA R19, R2, UR24, R9 ;  /* 0x0000001802137c23 */ /* 0x008fe20008000009 */
        /* <DEDUP_REMOVED lines=15> */
[----:B--2---:R-:W-:Y:S01]  /*b880*/  IMAD.IADD R19, R3, 0x1, R7 ;  /* 0x0000000103137824 */ /* 0x004fe200078e0207 */
[----:B------:R-:W-:Y:S01]  /*b890*/  IADD3 R10, P4, P6, R178, R10, R36 ;  /* 0x0000000ab20a7210 */ /* 0x000fe20007e9e024 */
[----:B------:R-:W-:Y:S01]  /*b8a0*/  IMAD.MOV.U32 R18, RZ, RZ, R6 ;  /* 0x000000ffff127224 */ /* 0x000fe200078e0006 */
[----:B------:R-:W-:Y:S01]  /*b8b0*/  LEA.HI.X R9, R2, UR9, R9, 0x2, P2 ;  /* 0x0000000902097c11 */ /* 0x000fe200090f1409 */
[----:B------:R-:W-:Y:S01]  /*b8c0*/  IMAD.IADD R11, R49, 0x1, R11 ;  /* 0x00000001310b7824 */ /* 0x000fe200078e020b */
[----:B------:R-:W-:-:S04]  /*b8d0*/  ISETP.GT.AND P2, PT, R46, 0xc1, PT ;  /* 0x000000c12e00780c */ /* 0x000fc80003f44270 */
        /* <DEDUP_REMOVED lines=9> */
.L_x_177:
[----:B------:R-:W-:Y:S05]  /*b970*/  BSYNC B1 ;  /* 0x0000000000017941 */ /* 0x000fea0003800000 */
.L_x_176:
        /* <DEDUP_REMOVED lines=10> */
[----:B--2---:R-:W-:Y:S01]  /*ba20*/  IMAD.IADD R21, R48, 0x1, R7 ;  /* 0x0000000130157824 */ /* 0x004fe200078e0207 */
[----:B------:R-:W-:Y:S01]  /*ba30*/  LEA R8, P1, R6, UR8, 0x2 ;  /* 0x0000000806087c11 */ /* 0x000fe2000f8210ff */
[----:B------:R-:W-:-:S03]  /*ba40*/  IMAD.IADD R7, R49, 0x1, R9 ;  /* 0x0000000131077824 */ /* 0x000fc600078e0209 */
[----:B------:R-:W-:Y:S02]  /*ba50*/  LEA.HI.X R9, R6, UR9, R21, 0x2, P1 ;  /* 0x0000000906097c11 */ /* 0x000fe400088f1415 */
[----:B------:R-:W-:Y:S07]  /*ba60*/  @!P3 BRA `(.L_x_179) ;  /* 0x000000000004b947 */ /* 0x000fee0003800000 */
[----:B------:R2:W5:Y:S02]  /*ba70*/  LDG.E.LTC128B R54, desc[UR22][R8.64+0x20] ;  /* 0x0000201608367981 */ /* 0x000564000c1e1920 */
.L_x_179:
[----:B------:R-:W-:Y:S05]  /*ba80*/  BSYNC B1 ;  /* 0x0000000000017941 */ /* 0x000fea0003800000 */
.L_x_178:
[----:B------:R-:W3:Y:S01]  /*ba90*/  LDL.LU R6, [R1+0xc] ;  /* 0x00000c0001067983 */ /* 0x000ee20000300800 */
[----:B-----5:R-:W-:Y:S01]  /*baa0*/  FMUL R2, R54, UR25 ;  /* 0x0000001936027c20 */ /* 0x020fe20008400000 */
[----:B------:R-:W-:Y:S01]  /*bab0*/  IADD3.X R11, R179, R7, R37, P4, P6 ;  /* 0x00000007b30b7210 */ /* 0x000fe200027ec425 */
[----:B------:R-:W-:Y:S01]  /*bac0*/  IMAD.WIDE.U32 R16, R30, 0x7, R16 ;  /* 0x000000071e107825 */ /* 0x000fe200078e0010 */
[----:B------:R-:W-:Y:S01]  /*bad0*/  ISETP.GT.AND P2, PT, R47, 0x8, P2 ;  /* 0x000000082f00780c */ /* 0x000fe20001744270 */
[----:B------:R-:W-:Y:S01]  /*bae0*/  BSSY B1, `(.L_x_180) ;  /* 0x000000e000017945 */ /* 0x000fe20003800000 */
[----:B------:R-:W-:Y:S01]  /*baf0*/  ISETP.GT.AND P1, PT, R46, 0xc8, PT ;  /* 0x000000c82e00780c */ /* 0x000fe20003f24270 */
[----:B---3--:R-:W-:Y:S01]  /*bb00*/  FFMA R21, R6, UR24, R2 ;  /* 0x0000001806157c23 */ /* 0x008fe20008000002 */
[----:B------:R-:W-:-:S04]  /*bb10*/  IMAD.WIDE.U32 R6, R0, UR6, R10 ;  /* 0x0000000600067c25 */ /* 0x000fc8000f8e000a */
[----:B------:R-:W-:Y:S01]  /*bb20*/  IMAD.IADD R11, R50, 0x1, R17 ;  /* 0x00000001320b7824 */ /* 0x000fe200078e0211 */
[----:B--2---:R-:W-:Y:S01]  /*bb30*/  IADD3 R9, R48, R7, RZ ;  /* 0x0000000730097210 */ /* 0x004fe20007ffe0ff */
[----:B------:R2:W-:Y:S01]  /*bb40*/  @P3 STG.E desc[UR22][R18.64+0x20], R21 ;  /* 0x0000201512003986 */ /* 0x0005e2000c101916 */
[----:B------:R-:W-:Y:S02]  /*bb50*/  IADD3 R7, P6, R28, R16, RZ ;  /* 0x000000101c077210 */ /* 0x000fe40007fde0ff */
[C---:B------:R-:W-:Y:S02]  /*bb60*/  LEA R8, P4, R6.reuse, UR8, 0x2 ;  /* 0x0000000806087c11 */ /* 0x040fe4000f8810ff */
[----:B------:R-:W-:Y:S01]  /*bb70*/  ISETP.GT.AND P3, PT, R47, RZ, P1 ;  /* 0x000000ff2f00720c */ /* 0x000fe20000f64270 */
[----:B------:R-:W-:Y:S01]  /*bb80*/  IMAD.X R10, R11, 0x1, R29, P6 ;  /* 0x000000010b0a7824 */ /* 0x000fe200030e061d */
[----:B------:R-:W-:Y:S01]  /*bb90*/  LEA.HI.X R9, R6, UR9, R9, 0x2, P4 ;  /* 0x0000000906097c11 */ /* 0x000fe2000a0f1409 */
[----:B------:R-:W-:Y:S10]  /*bba0*/  @!P2 BRA `(.L_x_181) ;  /* 0x000000000004a947 */ /* 0x000ff40003800000 */
[----:B------:R3:W5:Y:S02]  /*bbb0*/  LDG.E.LTC128B R54, desc[UR22][R8.64+0x20] ;  /* 0x0000201608367981 */ /* 0x000764000c1e1920 */
.L_x_181:
[----:B------:R-:W-:Y:S05]  /*bbc0*/  BSYNC B1 ;  /* 0x0000000000017941 */ /* 0x000fea0003800000 */
.L_x_180:
[----:B---3--:R-:W2:Y:S01]  /*bbd0*/  LDL.LU R8, [R1+0x10] ;  /* 0x0000100001087983 */ /* 0x008ea20000300800 */
[----:B-----5:R-:W-:Y:S01]  /*bbe0*/  FMUL R2, R54, UR25 ;  /* 0x0000001936027c20 */ /* 0x020fe20008400000 */
[C---:B------:R-:W-:Y:S02]  /*bbf0*/  LEA R6, P4, R7.reuse, UR8, 0x2 ;  /* 0x0000000807067c11 */ /* 0x040fe4000f8810ff */
[----:B------:R-:W3:Y:S02]  /*bc00*/  LDL.LU R20, [R1+0x14] ;  /* 0x0000140001147983 */ /* 0x000ee40000300800 */
[----:B------:R-:W-:Y:S01]  /*bc10*/  LEA.HI.X R7, R7, UR9, R10, 0x2, P4 ;  /* 0x0000000907077c11 */ /* 0x000fe2000a0f140a */
[----:B--2---:R-:W-:-:S05]  /*bc20*/  FFMA R19, R8, UR24, R2 ;  /* 0x0000001808137c23 */ /* 0x004fca0008000002 */
        /* <DEDUP_REMOVED lines=14> */
[----:B--2---:R-:W-:Y:S01]  /*bd10*/  IMAD.IADD R19, R3, 0x1, R7 ;  /* 0x0000000103137824 */ /* 0x004fe200078e0207 */
[----:B------:R-:W-:Y:S01]  /*bd20*/  MOV R18, R6 ;  /* 0x0000000600127202 */ /* 0x000fe20000000f00 */
[----:B------:R-:W-:Y:S01]  /*bd30*/  IMAD.WIDE.U32 R10, R34, R30, R12 ;  /* 0x0000001e220a7225 */ /* 0x000fe200078e000c */
[----:B------:R-:W-:-:S03]  /*bd40*/  ISETP.GT.AND P2, PT, R46, 0xc9, PT ;  /* 0x000000c92e00780c */ /* 0x000fc60003f44270 */
[----:B------:R-:W-:Y:S01]  /*bd50*/  IMAD.IADD R11, R49, 0x1, R11 ;  /* 0x00000001310b7824 */ /* 0x000fe200078e020b */
[----:B------:R-:W-:-:S04]  /*bd60*/  IADD3 R10, P4, P6, R178, R10, R36 ;  /* 0x0000000ab20a7210 */ /* 0x000fc80007e9e024 */
        /* <DEDUP_REMOVED lines=9> */
.L_x_183:
[----:B------:R-:W-:Y:S05]  /*be00*/  BSYNC B1 ;  /* 0x0000000000017941 */ /* 0x000fea0003800000 */
.L_x_182:
[----:B------:R-:W4:Y:S01]  /*be10*/  LDL.LU R6, [R1+0x18] ;  /* 0x0000180001067983 */ /* 0x000f220000300800 */
[----:B0-----:R-:W-:Y:S01]  /*be20*/  IADD3 R4, P3, R4, R51, RZ ;  /* 0x0000003304047210 */ /* 0x001fe20007f7e0ff */
[----:B-----5:R-:W-:Y:S01]  /*be30*/  FMUL R2, R54, UR25 ;  /* 0x0000001936027c20 */ /* 0x020fe20008400000 */
[----:B---3--:R-:W-:Y:S01]  /*be40*/  IMAD.WIDE.U32 R8, R34, R30, R14 ;  /* 0x0000001e22087225 */ /* 0x008fe200078e000e */
[----:B------:R-:W-:Y:S03]  /*be50*/  BSSY B1, `(.L_x_184) ;  /* 0x000000d000017945 */ /* 0x000fe60003800000 */
[----:B------:R-:W-:Y:S01]  /*be60*/  IMAD.X R5, R5, 0x1, R33, P3 ;  /* 0x0000000105057824 */ /* 0x000fe200018e0621 */
[----:B------:R-:W-:Y:S01]  /*be70*/  ISETP.GT.AND P3, PT, R47, 0x8, P1 ;  /* 0x000000082f00780c */ /* 0x000fe20000f64270 */
[----:B----4-:R-:W-:Y:S01]  /*be80*/  FFMA R23, R6, UR24, R2 ;  /* 0x0000001806177c23 */ /* 0x010fe20008000002 */
[----:B--2---:R-:W-:-:S04]  /*be90*/  IMAD.WIDE.U32 R6, R0, UR6, R10 ;  /* 0x0000000600067c25 */ /* 0x004fc8000f8e000a */
[----:B------:R0:W-:Y:S01]  /*bea0*/  @P4 STG.E desc[UR22][R4.64], R23 ;  /* 0x0000001704004986 */ /* 0x0001e2000c101916 */
[----:B------:R-:W-:Y:S01]  /*beb0*/  IADD3 R10, P4, P6, R178, R8, R36 ;  /* 0x00000008b20a7210 */ /* 0x000fe20007e9e024 */
[----:B------:R-:W-:Y:S01]  /*bec0*/  IMAD.IADD R21, R48, 0x1, R7 ;  /* 0x0000000130157824 */ /* 0x000fe200078e0207 */
[----:B------:R-:W-:Y:S01]  /*bed0*/  LEA R8, P1, R6, UR8, 0x2 ;  /* 0x0000000806087c11 */ /* 0x000fe2000f8210ff */
[----:B------:R-:W-:-:S03]  /*bee0*/  IMAD.IADD R7, R49, 0x1, R9 ;  /* 0x0000000131077824 */ /* 0x000fc600078e0209 */
[----:B------:R-:W-:Y:S01]  /*bef0*/  LEA.HI.X R9, R6, UR9, R21, 0x2, P1 ;  /* 0x0000000906097c11 */ /* 0x000fe200088f1415 */
[----:B------:R-:W-:Y:S08]  /*bf00*/  @!P3 BRA `(.L_x_185) ;  /* 0x000000000004b947 */ /* 0x000ff00003800000 */
[----:B------:R2:W5:Y:S02]  /*bf10*/  LDG.E.LTC128B R54, desc[UR22][R8.64+0x20] ;  /* 0x0000201608367981 */ /* 0x000564000c1e1920 */
.L_x_185:
[----:B------:R-:W-:Y:S05]  /*bf20*/  BSYNC B1 ;  /* 0x0000000000017941 */ /* 0x000fea0003800000 */
.L_x_184:
        /* <DEDUP_REMOVED lines=9> */
[----:B--2---:R-:W-:Y:S01]  /*bfc0*/  IMAD.IADD R9, R48, 0x1, R7 ;  /* 0x0000000130097824 */ /* 0x004fe200078e0207 */
[----:B------:R-:W-:Y:S01]  /*bfd0*/  IADD3 R7, P6, R28, R16, RZ ;  /* 0x000000101c077210 */ /* 0x000fe20007fde0ff */
[----:B------:R-:W-:Y:S01]  /*bfe0*/  IMAD.IADD R11, R50, 0x1, R17 ;  /* 0x00000001320b7824 */ /* 0x000fe200078e0211 */
[C---:B------:R-:W-:Y:S01]  /*bff0*/  LEA R8, P4, R6.reuse, UR8, 0x2 ;  /* 0x0000000806087c11 */ /* 0x040fe2000f8810ff */
[----:B------:R2:W-:Y:S01]  /*c000*/  @P3 STG.E desc[UR22][R18.64+0x20], R21 ;  /* 0x0000201512003986 */ /* 0x0005e2000c101916 */
[----:B------:R-:W-:Y:S01]  /*c010*/  ISETP.GT.AND P3, PT, R47, RZ, P1 ;  /* 0x000000ff2f00720c */ /* 0x000fe20000f64270 */
[----:B------:R-:W-:Y:S01]  /*c020*/  IMAD.X R10, R11, 0x1, R29, P6 ;  /* 0x000000010b0a7824 */ /* 0x000fe200030e061d */
[----:B------:R-:W-:Y:S01]  /*c030*/  LEA.HI.X R9, R6, UR9, R9, 0x2, P4 ;  /* 0x0000000906097c11 */ /* 0x000fe2000a0f1409 */
[----:B------:R-:W-:Y:S10]  /*c040*/  @!P2 BRA `(.L_x_187) ;  /* 0x000000000004a947 */ /* 0x000ff40003800000 */
[----:B------:R3:W5:Y:S02]  /*c050*/  LDG.E.LTC128B R54, desc[UR22][R8.64+0x20] ;  /* 0x0000201608367981 */ /* 0x000764000c1e1920 */
.L_x_187:
[----:B------:R-:W-:Y:S05]  /*c060*/  BSYNC B1 ;  /* 0x0000000000017941 */ /* 0x000fea0003800000 */
.L_x_186:
        /* <DEDUP_REMOVED lines=9> */
[C---:B------:R-:W-:Y:S01]  /*c100*/  IMAD.WIDE.U32 R12, R30.reuse, 0x7, R12 ;  /* 0x000000071e0c7825 */ /* 0x040fe200078e000c */
[----:B------:R-:W-:Y:S02]  /*c110*/  BSSY B1, `(.L_x_188) ;  /* 0x0000019000017945 */ /* 0x000fe40003800000 */
[----:B------:R-:W-:Y:S01]  /*c120*/  IADD3.X R17, R11, R31, RZ, P2, !PT ;  /* 0x0000001f0b117210 */ /* 0x000fe200017fe4ff */
[----:B------:R-:W-:Y:S01]  /*c130*/  IMAD.WIDE.U32 R14, R30, 0x7, R14 ;  /* 0x000000071e0e7825 */ /* 0x000fe200078e000e */
[----:B------:R-:W-:-:S02]  /*c140*/  IADD3 R2, P2, R16, R28, RZ ;  /* 0x0000001c10027210 */ /* 0x000fc40007f5e0ff */
[----:B------:R-:W-:Y:S01]  /*c150*/  IADD3 R12, P4, R12, R30, RZ ;  /* 0x0000001e0c0c7210 */ /* 0x000fe20007f9e0ff */
[----:B----4-:R-:W-:-:S03]  /*c160*/  IMAD.WIDE.U32 R6, R32, 0x1c, R4 ;  /* 0x0000001c20067825 */ /* 0x010fc600078e0004 */
[----:B------:R-:W-:Y:S01]  /*c170*/  IADD3.X R13, R31, R50, R13, P4, !PT ;  /* 0x000000321f0d7210 */ /* 0x000fe200027fe40d */
[----:B------:R-:W-:Y:S01]  /*c180*/  IMAD.X R9, R17, 0x1, R29, P2 ;  /* 0x0000000111097824 */ /* 0x000fe200010e061d */
[----:B------:R-:W-:Y:S01]  /*c190*/  LEA R8, P2, R2, UR8, 0x2 ;  /* 0x0000000802087c11 */ /* 0x000fe2000f8410ff */
[----:B--2---:R-:W-:Y:S02]  /*c1a0*/  IMAD.IADD R19, R3, 0x1, R7 ;  /* 0x0000000103137824 */ /* 0x004fe400078e0207 */
[----:B------:R-:W-:Y:S01]  /*c1b0*/  IMAD.WIDE.U32 R10, R34, R30, R12 ;  /* 0x0000001e220a7225 */ /* 0x000fe200078e000c */
[----:B------:R-:W-:Y:S02]  /*c1c0*/  LEA.HI.X R9, R2, UR9, R9, 0x2, P2 ;  /* 0x0000000902097c11 */ /* 0x000fe400090f1409 */
[----:B------:R-:W-:Y:S01]  /*c1d0*/  ISETP.GT.AND P2, PT, R46, 0xd1, PT ;  /* 0x000000d12e00780c */ /* 0x000fe20003f44270 */
[----:B------:R-:W-:Y:S01]  /*c1e0*/  IMAD.MOV.U32 R18, RZ, RZ, R6 ;  /* 0x000000ffff127224 */ /* 0x000fe200078e0006 */
[----:B------:R-:W-:Y:S01]  /*c1f0*/  IADD3 R10, P4, P6, R178, R10, R36 ;  /* 0x0000000ab20a7210 */ /* 0x000fe20007e9e024 */
        /* <DEDUP_REMOVED lines=10> */
.L_x_189:
[----:B------:R-:W-:Y:S05]  /*c2a0*/  BSYNC B1 ;  /* 0x0000000000017941 */ /* 0x000fea0003800000 */
.L_x_188:
        /* <DEDUP_REMOVED lines=12> */
[C---:B------:R-:W-:Y:S02]  /*c370*/  LEA R8, P1, R6.reuse, UR8, 0x2 ;  /* 0x0000000806087c11 */ /* 0x040fe4000f8210ff */
[----:B------:R-:W-:Y:S02]  /*c380*/  IADD3 R7, R49, R9, RZ ;  /* 0x0000000931077210 */ /* 0x000fe40007ffe0ff */
[----:B------:R-:W-:Y:S01]  /*c390*/  LEA.HI.X R9, R6, UR9, R21, 0x2, P1 ;  /* 0x0000000906097c11 */ /* 0x000fe200088f1415 */
[----:B------:R-:W-:Y:S08]  /*c3a0*/  @!P3 BRA `(.L_x_191) ;  /* 0x000000000004b947 */ /* 0x000ff00003800000 */
[----:B------:R2:W5:Y:S02]  /*c3b0*/  LDG.E.LTC128B R54, desc[UR22][R8.64+0x20] ;  /* 0x0000201608367981 */ /* 0x000564000c1e1920 */
.L_x_191:
[----:B------:R-:W-:Y:S05]  /*c3c0*/  BSYNC B1 ;  /* 0x0000000000017941 */ /* 0x000fea0003800000 */
.L_x_190:
        /* <DEDUP_REMOVED lines=19> */
.L_x_193:
[----:B------:R-:W-:Y:S05]  /*c500*/  BSYNC B1 ;  /* 0x0000000000017941 */ /* 0x000fea0003800000 */
.L_x_192:
        /* <DEDUP_REMOVED lines=20> */
[----:B------:R-:W-:Y:S01]  /*c650*/  IMAD.MOV.U32 R18, RZ, RZ, R6 ;  /* 0x000000ffff127224 */ /* 0x000fe200078e0006 */
[----:B--2---:R-:W-:Y:S01]  /*c660*/  IADD3 R19, R3, R7, RZ ;  /* 0x0000000703137210 */ /* 0x004fe20007ffe0ff */
        /* <DEDUP_REMOVED lines=13> */
.L_x_195:
[----:B------:R-:W-:Y:S05]  /*c740*/  BSYNC B1 ;  /* 0x0000000000017941 */ /* 0x000fea0003800000 */
.L_x_194:
        /* <DEDUP_REMOVED lines=17> */
.L_x_197:
[----:B------:R-:W-:Y:S05]  /*c860*/  BSYNC B1 ;  /* 0x0000000000017941 */ /* 0x000fea0003800000 */
.L_x_196:
[----:B------:R-:W3:Y:S01]  /*c870*/  LDL.LU R6, [R1+0x3c] ;  /* 0x00003c0001067983 */ /* 0x000ee20000300800 */
[----:B------:R-:W-:Y:S01]  /*c880*/  ISETP.GT.AND P2, PT, R47, 0x8, P2 ;  /* 0x000000082f00780c */ /* 0x000fe20001744270 */
[----:B-----5:R-:W-:Y:S01]  /*c890*/  FMUL R2, R54, UR25 ;  /* 0x0000001936027c20 */ /* 0x020fe20008400000 */
[----:B------:R-:W-:Y:S01]  /*c8a0*/  IADD3.X R11, R179, R7, R37, P4, P6 ;  /* 0x00000007b30b7210 */ /* 0x000fe200027ec425 */
[----:B------:R-:W-:Y:S01]  /*c8b0*/  IMAD.WIDE.U32 R16, R30, 0x7, R16 ;  /* 0x000000071e107825 */ /* 0x000fe200078e0010 */
[----:B------:R-:W-:Y:S01]  /*c8c0*/  ISETP.GT.AND P1, PT, R46, 0xe0, PT ;  /* 0x000000e02e00780c */ /* 0x000fe20003f24270 */
[----:B------:R-:W-:Y:S02]  /*c8d0*/  BSSY B1, `(.L_x_198) ;  /* 0x000000d000017945 */ /* 0x000fe40003800000 */
[----:B---3--:R-:W-:Y:S01]  /*c8e0*/  FFMA R21, R6, UR24, R2 ;  /* 0x0000001806157c23 */ /* 0x008fe20008000002 */
[----:B------:R-:W-:-:S04]  /*c8f0*/  IMAD.WIDE.U32 R6, R0, UR6, R10 ;  /* 0x0000000600067c25 */ /* 0x000fc8000f8e000a */
[----:B--2---:R-:W-:Y:S01]  /*c900*/  IMAD.IADD R9, R48, 0x1, R7 ;  /* 0x0000000130097824 */ /* 0x004fe200078e0207 */
[----:B------:R-:W-:Y:S01]  /*c910*/  LEA R8, P4, R6, UR8, 0x2 ;  /* 0x0000000806087c11 */ /* 0x000fe2000f8810ff */
[----:B------:R-:W-:Y:S01]  /*c920*/  IMAD.IADD R11, R50, 0x1, R17 ;  /* 0x00000001320b7824 */ /* 0x000fe200078e0211 */
[----:B------:R-:W-:Y:S01]  /*c930*/  IADD3 R7, P6, R28, R16, RZ ;  /* 0x000000101c077210 */ /* 0x000fe20007fde0ff */
[----:B------:R2:W-:Y:S01]  /*c940*/  @P3 STG.E desc[UR22][R18.64+0x20], R21 ;  /* 0x0000201512003986 */ /* 0x0005e2000c101916 */
[----:B------:R-:W-:Y:S02]  /*c950*/  ISETP.GT.AND P3, PT, R47, RZ, P1 ;  /* 0x000000ff2f00720c */ /* 0x000fe40000f64270 */
[----:B------:R-:W-:Y:S02]  /*c960*/  LEA.HI.X R9, R6, UR9, R9, 0x2, P4 ;  /* 0x0000000906097c11 */ /* 0x000fe4000a0f1409 */
[----:B------:R-:W-:Y:S01]  /*c970*/  IADD3.X R10, R11, R29, RZ, P6, !PT ;  /* 0x0000001d0b0a7210 */ /* 0x000fe200037fe4ff */
[----:B------:R-:W-:Y:S08]  /*c980*/  @!P2 BRA `(.L_x_199) ;  /* 0x000000000004a947 */ /* 0x000ff00003800000 */
[----:B------:R3:W5:Y:S02]  /*c990*/  LDG.E.LTC128B R54, desc[UR22][R8.64+0x20] ;  /* 0x0000201608367981 */ /* 0x000764000c1e1920 */
.L_x_199:
[----:B------:R-:W-:Y:S05]  /*c9a0*/  BSYNC B1 ;  /* 0x0000000000017941 */ /* 0x000fea0003800000 */
.L_x_198:
        /* <DEDUP_REMOVED lines=21> */
[----:B------:R-:W-:Y:S01]  /*cb00*/  ISETP.GT.AND P2, PT, R46, 0xe1, PT ;  /* 0x000000e12e00780c */ /* 0x000fe20003f44270 */
[----:B------:R-:W-:-:S04]  /*cb10*/  IMAD.WIDE.U32 R10, R34, R30, R12 ;  /* 0x0000001e220a7225 */ /* 0x000fc800078e000c */
        /* <DEDUP_REMOVED lines=12> */
.L_x_201:
[----:B------:R-:W-:Y:S05]  /*cbe0*/  BSYNC B1 ;  /* 0x0000000000017941 */ /* 0x000fea0003800000 */
.L_x_200:
        /* <DEDUP_REMOVED lines=10> */
[----:B------:R-:W-:Y:S02]  /*cc90*/  IADD3 R10, P4, P6, R178, R8, R36 ;  /* 0x00000008b20a7210 */ /* 0x000fe40007e9e024 */
[----:B------:R-:W-:Y:S01]  /*cca0*/  IADD3 R21, R48, R7, RZ ;  /* 0x0000000730157210 */ /* 0x000fe20007ffe0ff */
[----:B------:R-:W-:Y:S01]  /*ccb0*/  IMAD.IADD R7, R49, 0x1, R9 ;  /* 0x0000000131077824 */ /* 0x000fe200078e0209 */
[----:B------:R-:W-:-:S04]  /*ccc0*/  LEA R8, P1, R6, UR8, 0x2 ;  /* 0x0000000806087c11 */ /* 0x000fc8000f8210ff */
[----:B------:R-:W-:Y:S01]  /*ccd0*/  LEA.HI.X R9, R6, UR9, R21, 0x2, P1 ;  /* 0x0000000906097c11 */ /* 0x000fe200088f1415 */
[----:B------:R-:W-:Y:S08]  /*cce0*/  @!P3 BRA `(.L_x_203) ;  /* 0x000000000004b947 */ /* 0x000ff00003800000 */
[----:B------:R2:W5:Y:S02]  /*ccf0*/  LDG.E.LTC128B R54, desc[UR22][R8.64+0x20] ;  /* 0x0000201608367981 */ /* 0x000564000c1e1920 */
.L_x_203:
[----:B------:R-:W-:Y:S05]  /*cd00*/  BSYNC B1 ;  /* 0x0000000000017941 */ /* 0x000fea0003800000 */
.L_x_202:
        /* <DEDUP_REMOVED lines=19> */
.L_x_205:
[----:B------:R-:W-:Y:S05]  /*ce40*/  BSYNC B1 ;  /* 0x0000000000017941 */ /* 0x000fea0003800000 */
.L_x_204:
        /* <DEDUP_REMOVED lines=24> */
[----:B------:R-:W-:Y:S02]  /*cfd0*/  IADD3 R11, R49, R11, RZ ;  /* 0x0000000b310b7210 */ /* 0x000fe40007ffe0ff */
        /* <DEDUP_REMOVED lines=10> */
.L_x_207:
[----:B------:R-:W-:Y:S05]  /*d080*/  BSYNC B1 ;  /* 0x0000000000017941 */ /* 0x000fea0003800000 */
.L_x_206:
        /* <DEDUP_REMOVED lines=17> */
.L_x_209:
[----:B------:R-:W-:Y:S05]  /*d1a0*/  BSYNC B1 ;  /* 0x0000000000017941 */ /* 0x000fea0003800000 */
.L_x_208:
        /* <DEDUP_REMOVED lines=8> */
[----:B------:R-:W-:Y:S01]  /*d230*/  IMAD.WIDE.U32 R6, R0, UR6, R10 ;  /* 0x0000000600067c25 */ /* 0x000fe2000f8e000a */
[----:B------:R-:W-:-:S03]  /*d240*/  IADD3 R11, R50, R17, RZ ;  /* 0x00000011320b7210 */ /* 0x000fc60007ffe0ff */
[----:B--2---:R-:W-:Y:S01]  /*d250*/  IMAD.IADD R9, R48, 0x1, R7 ;  /* 0x0000000130097824 */ /* 0x004fe200078e0207 */
[----:B------:R-:W-:Y:S01]  /*d260*/  IADD3 R7, P6, R28, R16, RZ ;  /* 0x000000101c077210 */ /* 0x000fe20007fde0ff */
[----:B------:R2:W-:Y:S01]  /*d270*/  @P3 STG.E desc[UR22][R18.64+0x20], R21 ;  /* 0x0000201512003986 */ /* 0x0005e2000c101916 */
[C---:B------:R-:W-:Y:S02]  /*d280*/  LEA R8, P4, R6.reuse, UR8, 0x2 ;  /* 0x0000000806087c11 */ /* 0x040fe4000f8810ff */
[----:B------:R-:W-:Y:S01]  /*d290*/  ISETP.GT.AND P3, PT, R47, RZ, P1 ;  /* 0x000000ff2f00720c */ /* 0x000fe20000f64270 */
[----:B------:R-:W-:Y:S01]  /*d2a0*/  IMAD.X R10, R11, 0x1, R29, P6 ;  /* 0x000000010b0a7824 */ /* 0x000fe200030e061d */
[----:B------:R-:W-:Y:S01]  /*d2b0*/  LEA.HI.X R9, R6, UR9, R9, 0x2, P4 ;  /* 0x0000000906097c11 */ /* 0x000fe2000a0f1409 */
[----:B------:R-:W-:Y:S10]  /*d2c0*/  @!P2 BRA `(.L_x_211) ;  /* 0x000000000004a947 */ /* 0x000ff40003800000 */
[----:B------:R3:W5:Y:S02]  /*d2d0*/  LDG.E.LTC128B R54, desc[UR22][R8.64+0x20] ;  /* 0x0000201608367981 */ /* 0x000764000c1e1920 */
.L_x_211:
[----:B------:R-:W-:Y:S05]  /*d2e0*/  BSYNC B1 ;  /* 0x0000000000017941 */ /* 0x000fea0003800000 */
.L_x_210:
        /* <DEDUP_REMOVED lines=35> */
.L_x_213:
[----:B------:R-:W-:Y:S05]  /*d520*/  BSYNC B1 ;  /* 0x0000000000017941 */ /* 0x000fea0003800000 */
.L_x_212:
[----:B------:R-:W4:Y:S01]  /*d530*/  LDL.LU R6, [R1+0x68] ;  /* 0x0000680001067983 */ /* 0x000f220000300800 */
[----:B0-----:R-:W-:Y:S01]  /*d540*/  IADD3 R4, P3, R4, R51, RZ ;  /* 0x0000003304047210 */ /* 0x001fe20007f7e0ff */
[----:B-----5:R-:W-:Y:S01]  /*d550*/  FMUL R2, R54, UR25 ;  /* 0x0000001936027c20 */ /* 0x020fe20008400000 */
[----:B---3--:R-:W-:Y:S01]  /*d560*/  IMAD.WIDE.U32 R8, R34, R30, R14 ;  /* 0x0000001e22087225 */ /* 0x008fe200078e000e */
[----:B------:R-:W-:Y:S01]  /*d570*/  BSSY B1, `(.L_x_214) ;  /* 0x000000d000017945 */ /* 0x000fe20003800000 */
[----:B------:R-:W-:Y:S02]  /*d580*/  IADD3.X R5, R5, R33, RZ, P3, !PT ;  /* 0x0000002105057210 */ /* 0x000fe40001ffe4ff */
        /* <DEDUP_REMOVED lines=11> */
.L_x_215:
[----:B------:R-:W-:Y:S05]  /*d640*/  BSYNC B1 ;  /* 0x0000000000017941 */ /* 0x000fea0003800000 */
.L_x_214:
[----:B------:R-:W3:Y:S01]  /*d650*/  LDL.LU R6, [R1+0x6c] ;  /* 0x00006c0001067983 */ /* 0x000ee20000300800 */
[----:B-----5:R-:W-:Y:S01]  /*d660*/  FMUL R2, R54, UR25 ;  /* 0x0000001936027c20 */ /* 0x020fe20008400000 */
[----:B------:R-:W-:Y:S01]  /*d670*/  IADD3.X R11, R179, R7, R37, P4, P6 ;  /* 0x00000007b30b7210 */ /* 0x000fe200027ec425 */
[----:B------:R-:W-:Y:S01]  /*d680*/  IMAD.WIDE.U32 R16, R30, 0x7, R16 ;  /* 0x000000071e107825 */ /* 0x000fe200078e0010 */
[----:B------:R-:W-:Y:S01]  /*d690*/  ISETP.GT.AND P2, PT, R47, 0x8, P2 ;  /* 0x000000082f00780c */ /* 0x000fe20001744270 */
[----:B------:R-:W-:Y:S01]  /*d6a0*/  BSSY B1, `(.L_x_216) ;  /* 0x000000e000017945 */ /* 0x000fe20003800000 */
[----:B------:R-:W-:Y:S01]  /*d6b0*/  ISETP.GT.AND P1, PT, R46, 0xf8, PT ;  /* 0x000000f82e00780c */ /* 0x000fe20003f24270 */
[----:B0-----:R-:W-:-:S03]  /*d6c0*/  IMAD.IADD R23, R50, 0x1, R17 ;  /* 0x0000000132177824 */ /* 0x001fc600078e0211 */
[----:B------:R-:W-:Y:S01]  /*d6d0*/  ISETP.GT.AND P4, PT, R47, RZ, P1 ;  /* 0x000000ff2f00720c */ /* 0x000fe20000f84270 */
[----:B---3--:R-:W-:Y:S01]  /*d6e0*/  FFMA R21, R6, UR24, R2 ;  /* 0x0000001806157c23 */ /* 0x008fe20008000002 */
[----:B------:R-:W-:-:S04]  /*d6f0*/  IMAD.WIDE.U32 R6, R0, UR6, R10 ;  /* 0x0000000600067c25 */ /* 0x000fc8000f8e000a */
[----:B--2---:R-:W-:Y:S01]  /*d700*/  IMAD.IADD R9, R48, 0x1, R7 ;  /* 0x0000000130097824 */ /* 0x004fe200078e0207 */
[----:B------:R0:W-:Y:S01]  /*d710*/  @P3 STG.E desc[UR22][R18.64+0x20], R21 ;  /* 0x0000201512003986 */ /* 0x0001e2000c101916 */
[----:B------:R-:W-:Y:S02]  /*d720*/  IADD3 R7, P6, R28, R16, RZ ;  /* 0x000000101c077210 */ /* 0x000fe40007fde0ff */
[----:B------:R-:W-:-:S03]  /*d730*/  LEA R8, P3, R6, UR8, 0x2 ;  /* 0x0000000806087c11 */ /* 0x000fc6000f8610ff */
[----:B------:R-:W-:Y:S01]  /*d740*/  IMAD.X R10, R23, 0x1, R29, P6 ;  /* 0x00000001170a7824 */ /* 0x000fe200030e061d */
[----:B------:R-:W-:Y:S01]  /*d750*/  LEA.HI.X R9, R6, UR9, R9, 0x2, P3 ;  /* 0x0000000906097c11 */ /* 0x000fe200098f1409 */
[----:B------:R-:W-:Y:S08]  /*d760*/  @!P2 BRA `(.L_x_217) ;  /* 0x000000000004a947 */ /* 0x000ff00003800000 */
[----:B------:R2:W5:Y:S02]  /*d770*/  LDG.E.LTC128B R54, desc[UR22][R8.64+0x20] ;  /* 0x0000201608367981 */ /* 0x000564000c1e1920 */
.L_x_217:
[----:B------:R-:W-:Y:S05]  /*d780*/  BSYNC B1 ;  /* 0x0000000000017941 */ /* 0x000fea0003800000 */
.L_x_216:
[----:B--2---:R-:W2:Y:S01]  /*d790*/  LDL.LU R8, [R1+0x70] ;  /* 0x0000700001087983 */ /* 0x004ea20000300800 */
[----:B-----5:R-:W-:Y:S01]  /*d7a0*/  FMUL R2, R54, UR25 ;  /* 0x0000001936027c20 */ /* 0x020fe20008400000 */
[C---:B------:R-:W-:Y:S02]  /*d7b0*/  LEA R6, P3, R7.reuse, UR8, 0x2 ;  /* 0x0000000807067c11 */ /* 0x040fe4000f8610ff */
[----:B0-----:R-:W3:Y:S02]  /*d7c0*/  LDL.LU R18, [R1+0x74] ;  /* 0x0000740001127983 */ /* 0x001ee40000300800 */
[----:B------:R-:W-:Y:S01]  /*d7d0*/  LEA.HI.X R7, R7, UR9, R10, 0x2, P3 ;  /* 0x0000000907077c11 */ /* 0x000fe200098f140a */
[----:B------:R-:W-:-:S04]  /*d7e0*/  IMAD.WIDE.U32 R12, R30, 0x7, R12 ;  /* 0x000000071e0c7825 */ /* 0x000fc800078e000c */
[----:B------:R-:W-:-:S04]  /*d7f0*/  IMAD.WIDE.U32 R14, R30, 0x7, R14 ;  /* 0x000000071e0e7825 */ /* 0x000fc800078e000e */
[----:B--2---:R-:W-:-:S05]  /*d800*/  FFMA R17, R8, UR24, R2 ;  /* 0x0000001808117c23 */ /* 0x004fca0008000002 */
[----:B------:R0:W-:Y:S04]  /*d810*/  @P2 STG.E desc[UR22][R4.64+0x20], R17 ;  /* 0x0000201104002986 */ /* 0x0001e8000c101916 */
[----:B------:R2:W4:Y:S01]  /*d820*/  @P4 LDG.E.LTC128B R54, desc[UR22][R6.64] ;  /* 0x0000001606364981 */ /* 0x000522000c1e1920 */
[-C--:B------:R-:W-:Y:S01]  /*d830*/  IADD3 R8, P2, R12, R30.reuse, RZ ;  /* 0x0000001e0c087210 */ /* 0x080fe20007f5e0ff */
[----:B------:R-:W-:Y:S01]  /*d840*/  BSSY B1, `(.L_x_218) ;  /* 0x000001c000017945 */ /* 0x000fe20003800000 */
[----:B------:R-:W-:Y:S02]  /*d850*/  IADD3 R10, P3, R14, R30, RZ ;  /* 0x0000001e0e0a7210 */ /* 0x000fe40007f7e0ff */
[CC--:B------:R-:W-:Y:S02]  /*d860*/  IADD3.X R9, R31.reuse, R50.reuse, R13, P2, !PT ;  /* 0x000000321f097210 */ /* 0x0c0fe400017fe40d */
[----:B------:R-:W-:-:S02]  /*d870*/  IADD3.X R11, R31, R50, R15, P3, !PT ;  /* 0x000000321f0b7210 */ /* 0x000fc40001ffe40f */
[-C--:B------:R-:W-:Y:S01]  /*d880*/  IADD3 R16, P2, P3, R28, R30.reuse, R16 ;  /* 0x0000001e1c107210 */ /* 0x080fe20007b5e010 */
[-C--:B------:R-:W-:Y:S01]  /*d890*/  IMAD.WIDE.U32 R8, R34, R30.reuse, R8 ;  /* 0x0000001e22087225 */ /* 0x080fe200078e0008 */
[----:B------:R-:W-:Y:S02]  /*d8a0*/  IADD3 R12, P6, R4, R51, RZ ;  /* 0x00000033040c7210 */ /* 0x000fe40007fde0ff */
[----:B------:R-:W-:Y:S01]  /*d8b0*/  IADD3.X R29, R29, R31, R23, P2, P3 ;  /* 0x0000001f1d1d7210 */ /* 0x000fe200017e6417 */
[----:B------:R-:W-:Y:S01]  /*d8c0*/  IMAD.WIDE.U32 R34, R34, R30, R10 ;  /* 0x0000001e22227225 */ /* 0x000fe200078e000a */
[----:B------:R-:W-:-:S03]  /*d8d0*/  IADD3 R10, P2, P3, R178, R8, R36 ;  /* 0x00000008b20a7210 */ /* 0x000fc60007b5e024 */
[C---:B--2---:R-:W-:Y:S01]  /*d8e0*/  IMAD.IADD R7, R49.reuse, 0x1, R9 ;  /* 0x0000000131077824 */ /* 0x044fe200078e0209 */
[----:B------:R-:W-:Y:S01]  /*d8f0*/  IADD3 R49, R49, R35, RZ ;  /* 0x0000002331317210 */ /* 0x000fe20007ffe0ff */
[----:B------:R-:W-:-:S03]  /*d900*/  IMAD.X R13, R5, 0x1, R33, P6 ;  /* 0x00000001050d7824 */ /* 0x000fc600030e0621 */
[----:B------:R-:W-:Y:S01]  /*d910*/  IADD3.X R11, R179, R7, R37, P2, P3 ;  /* 0x00000007b30b7210 */ /* 0x000fe200017e6425 */
[----:B------:R-:W-:Y:S01]  /*d920*/  IMAD.WIDE.U32 R6, R32, 0x1c, R4 ;  /* 0x0000001c20067825 */ /* 0x000fe200078e0004 */
[----:B------:R-:W-:-:S03]  /*d930*/  IADD3 R34, P2, P3, R178, R34, R36 ;  /* 0x00000022b2227210 */ /* 0x000fc60007b5e024 */
[----:B------:R-:W-:Y:S01]  /*d940*/  IMAD.IADD R7, R3, 0x1, R7 ;  /* 0x0000000103077824 */ /* 0x000fe200078e0207 */
[----:B------:R-:W-:Y:S02]  /*d950*/  IADD3.X R35, R179, R49, R37, P2, P3 ;  /* 0x00000031b3237210 */ /* 0x000fe400017e6425 */
[----:B------:R-:W-:Y:S02]  /*d960*/  LEA R8, P3, R16, UR8, 0x2 ;  /* 0x0000000810087c11 */ /* 0x000fe4000f8610ff */
[----:B------:R-:W-:Y:S02]  /*d970*/  ISETP.GT.AND P2, PT, R46, 0xf9, PT ;  /* 0x000000f92e00780c */ /* 0x000fe40003f44270 */
[----:B------:R-:W-:Y:S02]  /*d980*/  LEA.HI.X R9, R16, UR9, R29, 0x2, P3 ;  /* 0x0000000910097c11 */ /* 0x000fe400098f141d */
[----:B------:R-:W-:Y:S01]  /*d990*/  ISETP.GT.AND P3, PT, R47, RZ, P2 ;  /* 0x000000ff2f00720c */ /* 0x000fe20001764270 */
[----:B----4-:R-:W-:-:S04]  /*d9a0*/  FMUL R2, R54, UR25 ;  /* 0x0000001936027c20 */ /* 0x010fc80008400000 */
[----:B---3--:R-:W-:Y:S01]  /*d9b0*/  FFMA R15, R18, UR24, R2 ;  /* 0x00000018120f7c23 */ /* 0x008fe20008000002 */
[----:B------:R-:W-:-:S04]  /*d9c0*/  IMAD.WIDE.U32 R2, R0, UR6, R10 ;  /* 0x0000000600027c25 */ /* 0x000fc8000f8e000a */
[----:B------:R0:W-:Y:S03]  /*d9d0*/  @P4 STG.E desc[UR22][R6.64], R15 ;  /* 0x0000000f06004986 */ /* 0x0001e6000c101916 */
[----:B------:R-:W-:Y:S05]  /*d9e0*/  @!P3 BRA `(.L_x_219) ;  /* 0x000000000004b947 */ /* 0x000fea0003800000 */
[----:B------:R2:W5:Y:S02]  /*d9f0*/  LDG.E.LTC128B R54, desc[UR22][R8.64] ;  /* 0x0000001608367981 */ /* 0x000564000c1e1920 */
.L_x_219:
[----:B------:R-:W-:Y:S05]  /*da00*/  BSYNC B1 ;  /* 0x0000000000017941 */ /* 0x000fea0003800000 */
.L_x_218:
[----:B--2---:R-:W2:Y:S01]  /*da10*/  LDL.LU R8, [R1+0x78] ;  /* 0x0000780001087983 */ /* 0x004ea20000300800 */
[----:B0----5:R-:W-:Y:S01]  /*da20*/  FMUL R5, R54, UR25 ;  /* 0x0000001936057c20 */ /* 0x021fe20008400000 */
[----:B------:R-:W-:Y:S01]  /*da30*/  ISETP.GT.AND P1, PT, R47, 0x8, P1 ;  /* 0x000000082f00780c */ /* 0x000fe20000f24270 */
[----:B------:R-:W-:Y:S01]  /*da40*/  IMAD.IADD R3, R48, 0x1, R3 ;  /* 0x0000000130037824 */ /* 0x000fe200078e0203 */
[----:B------:R-:W-:Y:S01]  /*da50*/  LEA R4, P4, R2, UR8, 0x2 ;  /* 0x0000000802047c11 */ /* 0x000fe2000f8810ff */
[----:B------:R-:W-:Y:S01]  /*da60*/  BSSY B1, `(.L_x_220) ;  /* 0x0000006000017945 */ /* 0x000fe20003800000 */
[----:B--2---:R-:W-:Y:S02]  /*da70*/  FFMA R9, R8, UR24, R5 ;  /* 0x0000001808097c23 */ /* 0x004fe40008000005 */
[----:B------:R-:W-:-:S03]  /*da80*/  LEA.HI.X R5, R2, UR9, R3, 0x2, P4 ;  /* 0x0000000902057c11 */ /* 0x000fc6000a0f1403 */
[----:B------:R0:W-:Y:S04]  /*da90*/  @P3 STG.E desc[UR22][R12.64], R9 ;  /* 0x000000090c003986 */ /* 0x0001e8000c101916 */
[----:B------:R-:W-:Y:S05]  /*daa0*/  @!P1 BRA `(.L_x_221) ;  /* 0x0000000000049947 */ /* 0x000fea0003800000 */
[----:B------:R2:W5:Y:S02]  /*dab0*/  LDG.E.LTC128B R54, desc[UR22][R4.64+0x20] ;  /* 0x0000201604367981 */ /* 0x000564000c1e1920 */
.L_x_221:
[----:B------:R-:W-:Y:S05]  /*dac0*/  BSYNC B1 ;  /* 0x0000000000017941 */ /* 0x000fea0003800000 */
.L_x_220:
[----:B--2---:R-:W0:Y:S01]  /*dad0*/  LDL.LU R5, [R1+0x7c] ;  /* 0x00007c0001057983 */ /* 0x004e220000300800 */
[----:B------:R-:W-:Y:S01]  /*dae0*/  ISETP.GT.AND P2, PT, R47, 0x8, P2 ;  /* 0x000000082f00780c */ /* 0x000fe20001744270 */
[----:B-----5:R-:W-:Y:S01]  /*daf0*/  FMUL R4, R54, UR25 ;  /* 0x0000001936047c20 */ /* 0x020fe20008400000 */
[----:B------:R-:W-:Y:S01]  /*db00*/  IMAD.WIDE.U32 R2, R0, UR6, R34 ;  /* 0x0000000600027c25 */ /* 0x000fe2000f8e0022 */
[----:B------:R-:W-:Y:S03]  /*db10*/  BSSY B1, `(.L_x_222) ;  /* 0x0000008000017945 */ /* 0x000fe60003800000 */
[----:B------:R-:W-:Y:S02]  /*db20*/  IMAD.IADD R3, R48, 0x1, R3 ;  /* 0x0000000130037824 */ /* 0x000fe400078e0203 */
[----:B0-----:R-:W-:-:S05]  /*db30*/  FFMA R9, R5, UR24, R4 ;  /* 0x0000001805097c23 */ /* 0x001fca0008000004 */
[----:B------:R0:W-:Y:S01]  /*db40*/  @P1 STG.E desc[UR22][R6.64+0x20], R9 ;  /* 0x0000200906001986 */ /* 0x0001e2000c101916 */
[----:B------:R-:W-:-:S04]  /*db50*/  LEA R4, P1, R2, UR8, 0x2 ;  /* 0x0000000802047c11 */ /* 0x000fc8000f8210ff */
[----:B------:R-:W-:Y:S01]  /*db60*/  LEA.HI.X R5, R2, UR9, R3, 0x2, P1 ;  /* 0x0000000902057c11 */ /* 0x000fe200088f1403 */
[----:B------:R-:W-:Y:S08]  /*db70*/  @!P2 BRA `(.L_x_223) ;  /* 0x000000000004a947 */ /* 0x000ff00003800000 */
[----:B------:R2:W5:Y:S02]  /*db80*/  LDG.E.LTC128B R54, desc[UR22][R4.64+0x20] ;  /* 0x0000201604367981 */ /* 0x000564000c1e1920 */
.L_x_223:
[----:B------:R-:W-:Y:S05]  /*db90*/  BSYNC B1 ;  /* 0x0000000000017941 */ /* 0x000fea0003800000 */
.L_x_222:
[----:B------:R-:W3:Y:S01]  /*dba0*/  LDL.LU R0, [R1+0x98] ;  /* 0x0000980001007983 */ /* 0x000ee20000300800 */
[----:B-----5:R-:W-:-:S04]  /*dbb0*/  FMUL R54, R54, UR25 ;  /* 0x0000001936367c20 */ /* 0x020fc80008400000 */
[----:B---3--:R-:W-:Y:S01]  /*dbc0*/  FFMA R3, R0, UR24, R54 ;  /* 0x0000001800037c23 */ /* 0x008fe20008000036 */
[----:B------:R-:W-:Y:S06]  /*dbd0*/  @!P2 BRA `(.L_x_224) ;  /* 0x0000002400dca947 */ /* 0x000fec0003800000 */
[----:B------:R3:W-:Y:S01]  /*dbe0*/  STG.E desc[UR22][R12.64+0x20], R3 ;  /* 0x000020030c007986 */ /* 0x0007e2000c101916 */
[----:B------:R-:W-:Y:S05]  /*dbf0*/  BRA `(.L_x_224) ;  /* 0x0000002400d47947 */ /* 0x000fea0003800000 */
.L_x_33:
[----:B------:R-:W-:Y:S01]  /*dc00*/  ISETP.GT.AND P3, PT, R46, 0x1, PT ;  /* 0x000000012e00780c */ /* 0x000fe20003f64270 */
[----:B------:R-:W-:Y:S01]  /*dc10*/  ULDC.64 UR6, c[0x0][0x6c0] ;  /* 0x0001b00000067ab9 */ /* 0x000fe20000000a00 */
[----:B-----5:R-:W3:Y:S01]  /*dc20*/  LDL.LU R0, [R1+0x1c] ;  /* 0x00001c0001007983 */ /* 0x020ee20000300800 */
[----:B------:R-:W-:Y:S01]  /*dc30*/  LEA R24, P6, R38, UR6, 0x2 ;  /* 0x0000000626187c11 */ /* 0x000fe2000f8c10ff */
[----:B------:R-:W-:Y:S01]  /*dc40*/  FMUL R29, R3, UR24 ;  /* 0x00000018031d7c20 */ /* 0x000fe20008400000 */
[C---:B------:R-:W-:Y:S01]  /*dc50*/  ISETP.GT.AND P4, PT, R47.reuse, RZ, P3 ;  /* 0x000000ff2f00720c */ /* 0x040fe20001f84270 */
[----:B------:R-:W-:Y:S01]  /*dc60*/  FMUL R31, R4, UR24 ;  /* 0x00000018041f7c20 */ /* 0x000fe20008400000 */
[----:B------:R-:W-:Y:S01]  /*dc70*/  ISETP.GT.AND P1, PT, R47, 0x8, P1 ;  /* 0x000000082f00780c */ /* 0x000fe20000f24270 */
[----:B------:R-:W-:Y:S01]  /*dc80*/  FMUL R35, R5, UR24 ;  /* 0x0000001805237c20 */ /* 0x000fe20008400000 */
[----:B------:R-:W-:Y:S01]  /*dc90*/  LEA.HI.X R25, R38, UR7, R43, 0x2, P6 ;  /* 0x0000000726197c11 */ /* 0x000fe2000b0f142b */
[----:B------:R-:W-:Y:S01]  /*dca0*/  FMUL R37, R6, UR24 ;  /* 0x0000001806257c20 */ /* 0x000fe20008400000 */
[C---:B------:R-:W-:Y:S01]  /*dcb0*/  LEA R26, P6, R32.reuse, R24, 0x2 ;  /* 0x00000018201a7211 */ /* 0x040fe200078c10ff */
[----:B------:R-:W-:Y:S01]  /*dcc0*/  IMAD R3, R33, 0x1c, RZ ;  /* 0x0000001c21037824 */ /* 0x000fe200078e02ff */
[----:B------:R-:W-:Y:S01]  /*dcd0*/  ISETP.GT.AND P3, PT, R47, 0x8, P3 ;  /* 0x000000082f00780c */ /* 0x000fe20001f64270 */
[----:B------:R0:W-:Y:S01]  /*dce0*/  @P2 STG.E desc[UR22][R24.64], R29 ;  /* 0x0000001d18002986 */ /* 0x0001e2000c101916 */
[--C-:B------:R-:W-:Y:S01]  /*dcf0*/  LEA.HI.X R27, R32, R25, R33.reuse, 0x2, P6 ;  /* 0x00000019201b7211 */ /* 0x100fe200030f1421 */
[----:B------:R-:W-:Y:S01]  /*dd00*/  FMUL R9, R9, UR24 ;  /* 0x0000001809097c20 */ /* 0x000fe20008400000 */
[----:B------:R-:W-:Y:S01]  /*dd10*/  ISETP.GT.AND P2, PT, R46, 0x8, PT ;  /* 0x000000082e00780c */ /* 0x000fe20003f44270 */
[----:B------:R-:W-:Y:S01]  /*dd20*/  FMUL R11, R11, UR24 ;  /* 0x000000180b0b7c20 */ /* 0x000fe20008400000 */
[C---:B------:R-:W-:Y:S01]  /*dd30*/  SHF.L.U64.HI R33, R32.reuse, 0x5, R33 ;  /* 0x0000000520217819 */ /* 0x040fe20000010221 */
[----:B------:R4:W-:Y:S01]  /*dd40*/  @P4 STG.E desc[UR22][R26.64], R31 ;  /* 0x0000001f1a004986 */ /* 0x0009e2000c101916 */
[C---:B------:R-:W-:Y:S01]  /*dd50*/  ISETP.GT.AND P4, PT, R47.reuse, RZ, P2 ;  /* 0x000000ff2f00720c */ /* 0x040fe20001784270 */
[----:B------:R-:W-:Y:S01]  /*dd60*/  IMAD.WIDE.U32 R4, R32, 0x1c, R26 ;  /* 0x0000001c20047825 */ /* 0x000fe200078e001a */
[----:B------:R-:W-:Y:S01]  /*dd70*/  ISETP.GT.AND P2, PT, R47, 0x8, P2 ;  /* 0x000000082f00780c */ /* 0x000fe20001744270 */
[----:B------:R1:W-:Y:S01]  /*dd80*/  @P1 STG.E desc[UR22][R24.64+0x20], R35 ;  /* 0x0000202318001986 */ /* 0x0003e2000c101916 */
[----:B------:R-:W-:Y:S01]  /*dd90*/  ISETP.GT.AND P1, PT, R46, 0x9, PT ;  /* 0x000000092e00780c */ /* 0x000fe20003f24270 */
[----:B0-----:R-:W-:-:S02]  /*dda0*/  IMAD.SHL.U32 R29, R32, 0x20, RZ ;  /* 0x00000020201d7824 */ /* 0x001fc400078e00ff */
[----:B------:R-:W-:Y:S01]  /*ddb0*/  FMUL R13, R13, UR24 ;  /* 0x000000180d0d7c20 */ /* 0x000fe20008400000 */
[----:B------:R0:W-:Y:S01]  /*ddc0*/  @P3 STG.E desc[UR22][R26.64+0x20], R37 ;  /* 0x000020251a003986 */ /* 0x0001e2000c101916 */
[----:B------:R-:W-:Y:S01]  /*ddd0*/  ISETP.GT.AND P3, PT, R47, RZ, P1 ;  /* 0x000000ff2f00720c */ /* 0x000fe20000f64270 */
[----:B------:R-:W-:Y:S01]  /*dde0*/  IMAD.IADD R5, R3, 0x1, R5 ;  /* 0x0000000103057824 */ /* 0x000fe200078e0205 */
[----:B------:R-:W-:Y:S01]  /*ddf0*/  IADD3 R6, P6, R29, R26, RZ ;  /* 0x0000001a1d067210 */ /* 0x000fe20007fde0ff */
[----:B----4-:R-:W-:Y:S01]  /*de00*/  FMUL R31, R7, UR24 ;  /* 0x00000018071f7c20 */ /* 0x010fe20008400000 */
[----:B------:R-:W-:Y:S02]  /*de10*/  ISETP.GT.AND P1, PT, R47, 0x8, P1 ;  /* 0x000000082f00780c */ /* 0x000fe40000f24270 */
[----:B------:R-:W-:Y:S01]  /*de20*/  IADD3.X R7, R33, R27, RZ, P6, !PT ;  /* 0x0000001b21077210 */ /* 0x000fe200037fe4ff */
[----:B-1----:R-:W-:Y:S01]  /*de30*/  FMUL R25, R8, UR24 ;  /* 0x0000001808197c20 */ /* 0x002fe20008400000 */
[----:B------:R-:W-:Y:S01]  /*de40*/  @P4 STG.E desc[UR22][R4.64], R31 ;  /* 0x0000001f04004986 */ /* 0x000fe2000c101916 */
[----:B------:R-:W-:-:S02]  /*de50*/  ISETP.GT.AND P4, PT, R46, 0x10, PT ;  /* 0x000000102e00780c */ /* 0x000fc40003f84270 */
[----:B------:R-:W-:Y:S01]  /*de60*/  ISETP.GT.AND P6, PT, R46, 0x11, PT ;  /* 0x000000112e00780c */ /* 0x000fe20003fc4270 */
[----:B0-----:R-:W-:Y:S01]  /*de70*/  FMUL R27, R10, UR24 ;  /* 0x000000180a1b7c20 */ /* 0x001fe20008400000 */
[----:B------:R0:W-:Y:S01]  /*de80*/  @P3 STG.E desc[UR22][R6.64], R25 ;  /* 0x0000001906003986 */ /* 0x0001e2000c101916 */
[C---:B------:R-:W-:Y:S02]  /*de90*/  ISETP.GT.AND P3, PT, R47.reuse, RZ, P4 ;  /* 0x000000ff2f00720c */ /* 0x040fe40002764270 */
[C---:B------:R-:W-:Y:S01]  /*dea0*/  ISETP.GT.AND P4, PT, R47.reuse, 0x8, P4 ;  /* 0x000000082f00780c */ /* 0x040fe20002784270 */
[----:B------:R1:W-:Y:S01]  /*deb0*/  @P2 STG.E desc[UR22][R4.64+0x20], R9 ;  /* 0x0000200904002986 */ /* 0x0003e2000c101916 */
[C---:B------:R-:W-:Y:S02]  /*dec0*/  ISETP.GT.AND P2, PT, R47.reuse, RZ, P6 ;  /* 0x000000ff2f00720c */ /* 0x040fe40003744270 */
[----:B------:R-:W-:Y:S01]  /*ded0*/  ISETP.GT.AND P6, PT, R47, 0x8, P6 ;  /* 0x000000082f00780c */ /* 0x000fe200037c4270 */
[----:B------:R4:W-:Y:S01]  /*dee0*/  @P1 STG.E desc[UR22][R6.64+0x20], R27 ;  /* 0x0000201b06001986 */ /* 0x0009e2000c101916 */
[----:B0-----:R-:W-:Y:S01]  /*def0*/  FMUL R25, R12, UR24 ;  /* 0x000000180c197c20 */ /* 0x001fe20008400000 */
[----:B-1----:R-:W-:Y:S01]  /*df00*/  IMAD.WIDE.U32 R4, R32, 0x1c, R6 ;  /* 0x0000001c20047825 */ /* 0x002fe200078e0006 */
[----:B----4-:R-:W-:-:S03]  /*df10*/  IADD3 R6, P1, R29, R6, RZ ;  /* 0x000000061d067210 */ /* 0x010fc60007f3e0ff */
[----:B------:R-:W-:Y:S02]  /*df20*/  IMAD.IADD R5, R3, 0x1, R5 ;  /* 0x0000000103057824 */ /* 0x000fe400078e0205 */
[----:B------:R-:W-:Y:S01]  /*df30*/  FMUL R27, R14, UR24 ;  /* 0x000000180e1b7c20 */ /* 0x000fe20008400000 */
[----:B------:R-:W-:Y:S01]  /*df40*/  FMUL R15, R15, UR24 ;  /* 0x000000180f0f7c20 */ /* 0x000fe20008400000 */
[----:B------:R-:W-:Y:S01]  /*df50*/  FMUL R17, R17, UR24 ;  /* 0x0000001811117c20 */ /* 0x000fe20008400000 */
[----:B------:R-:W-:Y:S01]  /*df60*/  IMAD.X R7, R33, 0x1, R7, P1 ;  /* 0x0000000121077824 */ /* 0x000fe200008e0607 */
[----:B------:R-:W-:Y:S04]  /*df70*/  @P3 STG.E desc[UR22][R4.64], R11 ;  /* 0x0000000b04003986 */ /* 0x000fe8000c101916 */
[----:B------:R-:W-:Y:S01]  /*df80*/  @P2 STG.E desc[UR22][R6.64], R25 ;  /* 0x0000001906002986 */ /* 0x000fe2000c101916 */
[----:B------:R-:W-:-:S02]  /*df90*/  ISETP.GT.AND P2, PT, R46, 0x18, PT ;  /* 0x000000182e00780c */ /* 0x000fc40003f44270 */
[----:B------:R-:W-:Y:S01]  /*dfa0*/  ISETP.GT.AND P1, PT, R46, 0x19, PT ;  /* 0x000000192e00780c */ /* 0x000fe20003f24270 */
[----:B------:R-:W-:Y:S01]  /*dfb0*/  FMUL R19, R19, UR24 ;  /* 0x0000001813137c20 */ /* 0x000fe20008400000 */
[C---:B------:R-:W-:Y:S01]  /*dfc0*/  ISETP.GT.AND P3, PT, R47.reuse, RZ, P2 ;  /* 0x000000ff2f00720c */ /* 0x040fe20001764270 */
[----:B------:R0:W-:Y:S01]  /*dfd0*/  @P4 STG.E desc[UR22][R4.64+0x20], R13 ;  /* 0x0000200d04004986 */ /* 0x0001e2000c101916 */
[----:B------:R-:W-:Y:S01]  /*dfe0*/  IMAD.WIDE.U32 R8, R32, 0x1c, R6 ;  /* 0x0000001c20087825 */ /* 0x000fe200078e0006 */
[C---:B------:R-:W-:Y:S02]  /*dff0*/  ISETP.GT.AND P4, PT, R47.reuse, RZ, P1 ;  /* 0x000000ff2f00720c */ /* 0x040fe40000f84270 */
[----:B------:R-:W-:Y:S01]  /*e000*/  ISETP.GT.AND P2, PT, R47, 0x8, P2 ;  /* 0x000000082f00780c */ /* 0x000fe20001744270 */
[----:B------:R1:W-:Y:S01]  /*e010*/  @P6 STG.E desc[UR22][R6.64+0x20], R27 ;  /* 0x0000201b06006986 */ /* 0x0003e2000c101916 */
[----:B------:R-:W-:Y:S01]  /*e020*/  IMAD.IADD R9, R3, 0x1, R9 ;  /* 0x0000000103097824 */ /* 0x000fe200078e0209 */
[----:B------:R-:W-:Y:S01]  /*e030*/  ISETP.GT.AND P1, PT, R47, 0x8, P1 ;  /* 0x000000082f00780c */ /* 0x000fe20000f24270 */
[----:B------:R-:W-:Y:S01]  /*e040*/  FMUL R21, R21, UR24 ;  /* 0x0000001815157c20 */ /* 0x000fe20008400000 */
[----:B------:R-:W-:Y:S01]  /*e050*/  FMUL R23, R23, UR24 ;  /* 0x0000001817177c20 */ /* 0x000fe20008400000 */
[----:B------:R-:W-:Y:S01]  /*e060*/  FMUL R153, R153, UR24 ;  /* 0x0000001899997c20 */ /* 0x000fe20008400000 */
[----:B------:R-:W-:Y:S01]  /*e070*/  FMUL R155, R155, UR24 ;  /* 0x000000189b9b7c20 */ /* 0x000fe20008400000 */
[----:B0-----:R-:W-:Y:S01]  /*e080*/  IADD3 R4, P6, R29, R6, RZ ;  /* 0x000000061d047210 */ /* 0x001fe20007fde0ff */
[----:B------:R-:W-:Y:S01]  /*e090*/  FMUL R11, R16, UR24 ;  /* 0x00000018100b7c20 */ /* 0x000fe20008400000 */
[----:B------:R-:W-:Y:S01]  /*e0a0*/  @P3 STG.E desc[UR22][R8.64], R15 ;  /* 0x0000000f08003986 */ /* 0x000fe2000c101916 */
[----:B------:R-:W-:-:S02]  /*e0b0*/  ISETP.GT.AND P3, PT, R46, 0x20, PT ;  /* 0x000000202e00780c */ /* 0x000fc40003f64270 */
[----:B------:R-:W-:Y:S01]  /*e0c0*/  IMAD.X R5, R33, 0x1, R7, P6 ;  /* 0x0000000121057824 */ /* 0x000fe200030e0607 */
[----:B------:R-:W-:Y:S01]  /*e0d0*/  ISETP.GT.AND P6, PT, R46, 0x21, PT ;  /* 0x000000212e00780c */ /* 0x000fe20003fc4270 */
[----:B------:R-:W-:Y:S01]  /*e0e0*/  FMUL R13, R18, UR24 ;  /* 0x00000018120d7c20 */ /* 0x000fe20008400000 */
[----:B------:R-:W-:Y:S01]  /*e0f0*/  FMUL R157, R157, UR24 ;  /* 0x000000189d9d7c20 */ /* 0x000fe20008400000 */
[----:B------:R-:W-:Y:S01]  /*e100*/  FMUL R159, R159, UR24 ;  /* 0x000000189f9f7c20 */ /* 0x000fe20008400000 */
[----:B------:R0:W-:Y:S01]  /*e110*/  @P4 STG.E desc[UR22][R4.64], R11 ;  /* 0x0000000b04004986 */ /* 0x0001e2000c101916 */
[----:B------:R-:W-:-:S03]  /*e120*/  ISETP.GT.AND P4, PT, R47, RZ, P3 ;  /* 0x000000ff2f00720c */ /* 0x000fc60001f84270 */
[----:B------:R-:W-:Y:S01]  /*e130*/  @P2 STG.E desc[UR22][R8.64+0x20], R17 ;  /* 0x0000201108002986 */ /* 0x000fe2000c101916 */
[C---:B------:R-:W-:Y:S01]  /*e140*/  ISETP.GT.AND P2, PT, R47.reuse, RZ, P6 ;  /* 0x000000ff2f00720c */ /* 0x040fe20003744270 */
[----:B-1----:R-:W-:Y:S02]  /*e150*/  IMAD.WIDE.U32 R6, R32, 0x1c, R4 ;  /* 0x0000001c20067825 */ /* 0x002fe400078e0004 */
[----:B------:R1:W-:Y:S01]  /*e160*/  @P1 STG.E desc[UR22][R4.64+0x20], R13 ;  /* 0x0000200d04001986 */ /* 0x0003e2000c101916 */
[----:B------:R-:W-:Y:S01]  /*e170*/  ISETP.GT.AND P3, PT, R47, 0x8, P3 ;  /* 0x000000082f00780c */ /* 0x000fe20001f64270 */
[----:B------:R-:W-:Y:S02]  /*e180*/  IMAD.IADD R7, R3, 0x1, R7 ;  /* 0x0000000103077824 */ /* 0x000fe400078e0207 */
[----:B0-----:R-:W-:Y:S01]  /*e190*/  FMUL R11, R20, UR24 ;  /* 0x00000018140b7c20 */ /* 0x001fe20008400000 */
[----:B------:R-:W-:Y:S01]  /*e1a0*/  FMUL R161, R161, UR24 ;  /* 0x00000018a1a17c20 */ /* 0x000fe20008400000 */
[----:B------:R-:W-:Y:S01]  /*e1b0*/  FMUL R163, R163, UR24 ;  /* 0x00000018a3a37c20 */ /* 0x000fe20008400000 */
[----:B------:R-:W4:Y:S01]  /*e1c0*/  LDL.LU R14, [R1+0x10] ;  /* 0x00001000010e7983 */ /* 0x000f220000300800 */
[----:B-1----:R-:W-:-:S03]  /*e1d0*/  IADD3 R4, P1, R29, R4, RZ ;  /* 0x000000041d047210 */ /* 0x002fc60007f3e0ff */
[----:B------:R-:W-:Y:S01]  /*e1e0*/  @P4 STG.E desc[UR22][R6.64], R19 ;  /* 0x0000001306004986 */ /* 0x000fe2000c101916 */
[----:B------:R-:W-:Y:S01]  /*e1f0*/  ISETP.GT.AND P6, PT, R47, 0x8, P6 ;  /* 0x000000082f00780c */ /* 0x000fe200037c4270 */
[----:B------:R-:W-:Y:S02]  /*e200*/  IMAD.X R5, R33, 0x1, R5, P1 ;  /* 0x0000000121057824 */ /* 0x000fe400008e0605 */
[----:B------:R-:W-:Y:S01]  /*e210*/  FMUL R13, R22, UR24 ;  /* 0x00000018160d7c20 */ /* 0x000fe20008400000 */
[----:B------:R-:W-:Y:S01]  /*e220*/  FMUL R15, R158, UR24 ;  /* 0x000000189e0f7c20 */ /* 0x000fe20008400000 */
[----:B------:R-:W2:Y:S04]  /*e230*/  LDL.LU R16, [R1+0xc] ;  /* 0x00000c0001107983 */ /* 0x000ea80000300800 */
[----:B------:R0:W-:Y:S01]  /*e240*/  @P2 STG.E desc[UR22][R4.64], R11 ;  /* 0x0000000b04002986 */ /* 0x0001e2000c101916 */
[----:B------:R-:W-:-:S02]  /*e250*/  ISETP.GT.AND P2, PT, R46, 0x28, PT ;  /* 0x000000282e00780c */ /* 0x000fc40003f44270 */
[----:B------:R-:W-:Y:S01]  /*e260*/  ISETP.GT.AND P1, PT, R46, 0x29, PT ;  /* 0x000000292e00780c */ /* 0x000fe20003f24270 */
[----:B------:R-:W-:Y:S01]  /*e270*/  IMAD.WIDE.U32 R8, R32, 0x1c, R4 ;  /* 0x0000001c20087825 */ /* 0x000fe200078e0004 */
[C---:B------:R-:W-:Y:S01]  /*e280*/  ISETP.GT.AND P4, PT, R47.reuse, RZ, P2 ;  /* 0x000000ff2f00720c */ /* 0x040fe20001784270 */
[----:B------:R-:W-:Y:S01]  /*e290*/  @P3 STG.E desc[UR22][R6.64+0x20], R21 ;  /* 0x0000201506003986 */ /* 0x000fe2000c101916 */
[C---:B------:R-:W-:Y:S02]  /*e2a0*/  ISETP.GT.AND P3, PT, R47.reuse, RZ, P1 ;  /* 0x000000ff2f00720c */ /* 0x040fe40000f64270 */
[----:B------:R-:W-:Y:S01]  /*e2b0*/  ISETP.GT.AND P2, PT, R47, 0x8, P2 ;  /* 0x000000082f00780c */ /* 0x000fe20001744270 */
[----:B------:R1:W-:Y:S01]  /*e2c0*/  @P6 STG.E desc[UR22][R4.64+0x20], R13 ;  /* 0x0000200d04006986 */ /* 0x0003e2000c101916 */
[----:B------:R-:W-:Y:S02]  /*e2d0*/  IADD3 R9, R3, R9, RZ ;  /* 0x0000000903097210 */ /* 0x000fe40007ffe0ff */
[----:B------:R-:W-:Y:S01]  /*e2e0*/  ISETP.GT.AND P1, PT, R47, 0x8, P1 ;  /* 0x000000082f00780c */ /* 0x000fe20000f24270 */
[----:B0-----:R-:W-:Y:S01]  /*e2f0*/  FMUL R11, R154, UR24 ;  /* 0x000000189a0b7c20 */ /* 0x001fe20008400000 */
[----:B------:R-:W-:Y:S01]  /*e300*/  FMUL R165, R165, UR24 ;  /* 0x00000018a5a57c20 */ /* 0x000fe20008400000 */
[----:B------:R-:W-:Y:S01]  /*e310*/  FMUL R167, R167, UR24 ;  /* 0x00000018a7a77c20 */ /* 0x000fe20008400000 */
[----:B------:R-:W-:Y:S01]  /*e320*/  FMUL R169, R169, UR24 ;  /* 0x00000018a9a97c20 */ /* 0x000fe20008400000 */
[----:B------:R-:W-:Y:S01]  /*e330*/  FMUL R171, R171, UR24 ;  /* 0x00000018abab7c20 */ /* 0x000fe20008400000 */
[----:B------:R-:W-:Y:S01]  /*e340*/  FMUL R17, R172, UR24 ;  /* 0x00000018ac117c20 */ /* 0x000fe20008400000 */
[----:B------:R-:W-:Y:S01]  /*e350*/  FMUL R173, R173, UR24 ;  /* 0x00000018adad7c20 */ /* 0x000fe20008400000 */
[----:B------:R-:W-:Y:S01]  /*e360*/  FMUL R175, R175, UR24 ;  /* 0x00000018afaf7c20 */ /* 0x000fe20008400000 */
[----:B-1----:R-:W-:Y:S01]  /*e370*/  IADD3 R4, P6, R29, R4, RZ ;  /* 0x000000041d047210 */ /* 0x002fe20007fde0ff */
[----:B------:R-:W-:Y:S01]  /*e380*/  @P4 STG.E desc[UR22][R8.64], R23 ;  /* 0x0000001708004986 */ /* 0x000fe2000c101916 */
[----:B------:R-:W-:-:S03]  /*e390*/  ISETP.GT.AND P4, PT, R46, 0x30, PT ;  /* 0x000000302e00780c */ /* 0x000fc60003f84270 */
[----:B------:R-:W-:Y:S01]  /*e3a0*/  IMAD.X R5, R33, 0x1, R5, P6 ;  /* 0x0000000121057824 */ /* 0x000fe200030e0605 */
[----:B------:R-:W-:Y:S01]  /*e3b0*/  ISETP.GT.AND P6, PT, R46, 0x31, PT ;  /* 0x000000312e00780c */ /* 0x000fe20003fc4270 */
[----:B------:R-:W-:Y:S01]  /*e3c0*/  FMUL R177, R177, UR24 ;  /* 0x00000018b1b17c20 */ /* 0x000fe20008400000 */
[----:B------:R-:W-:Y:S01]  /*e3d0*/  FMUL R181, R181, UR24 ;  /* 0x00000018b5b57c20 */ /* 0x000fe20008400000 */
[----:B------:R-:W-:Y:S01]  /*e3e0*/  FMUL R183, R183, UR24 ;  /* 0x00000018b7b77c20 */ /* 0x000fe20008400000 */
[----:B------:R-:W-:Y:S01]  /*e3f0*/  @P3 STG.E desc[UR22][R4.64], R153 ;  /* 0x0000009904003986 */ /* 0x000fe2000c101916 */
[----:B------:R-:W-:-:S03]  /*e400*/  ISETP.GT.AND P3, PT, R47, RZ, P4 ;  /* 0x000000ff2f00720c */ /* 0x000fc60002764270 */
[----:B------:R-:W-:Y:S01]  /*e410*/  @P2 STG.E desc[UR22][R8.64+0x20], R11 ;  /* 0x0000200b08002986 */ /* 0x000fe2000c101916 */
[----:B------:R-:W-:Y:S01]  /*e420*/  ISETP.GT.AND P2, PT, R47, RZ, P6 ;  /* 0x000000ff2f00720c */ /* 0x000fe20003744270 */
[----:B------:R-:W-:Y:S02]  /*e430*/  IMAD.WIDE.U32 R6, R32, 0x1c, R4 ;  /* 0x0000001c20067825 */ /* 0x000fe400078e0004 */
[----:B------:R0:W-:Y:S02]  /*e440*/  @P1 STG.E desc[UR22][R4.64+0x20], R155 ;  /* 0x0000209b04001986 */ /* 0x0001e4000c101916 */
[----:B------:R-:W-:Y:S01]  /*e450*/  FMUL R13, R156, UR24 ;  /* 0x000000189c0d7c20 */ /* 0x000fe20008400000 */
[----:B------:R-:W-:Y:S01]  /*e460*/  IMAD.IADD R7, R3, 0x1, R7 ;  /* 0x0000000103077824 */ /* 0x000fe200078e0207 */
[----:B------:R-:W-:Y:S01]  /*e470*/  ISETP.GT.AND P4, PT, R47, 0x8, P4 ;  /* 0x000000082f00780c */ /* 0x000fe20002784270 */
[----:B------:R-:W-:Y:S01]  /*e480*/  FMUL R185, R185, UR24 ;  /* 0x00000018b9b97c20 */ /* 0x000fe20008400000 */
[----:B------:R-:W-:Y:S01]  /*e490*/  FMUL R187, R187, UR24 ;  /* 0x00000018bbbb7c20 */ /* 0x000fe20008400000 */
[----:B------:R-:W-:Y:S01]  /*e4a0*/  FMUL R189, R189, UR24 ;  /* 0x00000018bdbd7c20 */ /* 0x000fe20008400000 */
[----:B------:R-:W-:Y:S01]  /*e4b0*/  FMUL R191, R191, UR24 ;  /* 0x00000018bfbf7c20 */ /* 0x000fe20008400000 */
[----:B------:R-:W-:Y:S01]  /*e4c0*/  FMUL R193, R193, UR24 ;  /* 0x00000018c1c17c20 */ /* 0x000fe20008400000 */
[----:B------:R-:W-:Y:S01]  /*e4d0*/  FMUL R195, R195, UR24 ;  /* 0x00000018c3c37c20 */ /* 0x000fe20008400000 */
[----:B------:R-:W-:Y:S01]  /*e4e0*/  FMUL R197, R197, UR24 ;  /* 0x00000018c5c57c20 */ /* 0x000fe20008400000 */
[----:B------:R-:W-:Y:S01]  /*e4f0*/  FMUL R199, R199, UR24 ;  /* 0x00000018c7c77c20 */ /* 0x000fe20008400000 */
[----:B0-----:R-:W-:Y:S01]  /*e500*/  IADD3 R4, P1, R29, R4, RZ ;  /* 0x000000041d047210 */ /* 0x001fe20007f3e0ff */
[----:B------:R0:W-:Y:S01]  /*e510*/  @P3 STG.E desc[UR22][R6.64], R13 ;  /* 0x0000000d06003986 */ /* 0x0001e2000c101916 */
[----:B------:R-:W-:-:S03]  /*e520*/  ISETP.GT.AND P6, PT, R47, 0x8, P6 ;  /* 0x000000082f00780c */ /* 0x000fc600037c4270 */
[----:B------:R-:W-:Y:S02]  /*e530*/  IMAD.X R5, R33, 0x1, R5, P1 ;  /* 0x0000000121057824 */ /* 0x000fe400008e0605 */
[----:B------:R-:W-:Y:S01]  /*e540*/  FMUL R201, R201, UR24 ;  /* 0x00000018c9c97c20 */ /* 0x000fe20008400000 */
[----:B------:R-:W-:Y:S01]  /*e550*/  FMUL R203, R203, UR24 ;  /* 0x00000018cbcb7c20 */ /* 0x000fe20008400000 */
[----:B------:R-:W-:Y:S01]  /*e560*/  FMUL R205, R205, UR24 ;  /* 0x00000018cdcd7c20 */ /* 0x000fe20008400000 */
[----:B------:R-:W-:Y:S01]  /*e570*/  FMUL R207, R207, UR24 ;  /* 0x00000018cfcf7c20 */ /* 0x000fe20008400000 */
[----:B------:R-:W-:Y:S01]  /*e580*/  @P2 STG.E desc[UR22][R4.64], R157 ;  /* 0x0000009d04002986 */ /* 0x000fe2000c101916 */
[C---:B------:R-:W-:Y:S02]  /*e590*/  ISETP.GT.AND P2, PT, R46.reuse, 0x38, PT ;  /* 0x000000382e00780c */ /* 0x040fe40003f44270 */
[----:B------:R-:W-:Y:S01]  /*e5a0*/  ISETP.GT.AND P1, PT, R46, 0x39, PT ;  /* 0x000000392e00780c */ /* 0x000fe20003f24270 */
[----:B------:R-:W-:Y:S01]  /*e5b0*/  FMUL R209, R209, UR24 ;  /* 0x00000018d1d17c20 */ /* 0x000fe20008400000 */
[C---:B------:R-:W-:Y:S01]  /*e5c0*/  ISETP.GT.AND P3, PT, R47.reuse, RZ, P2 ;  /* 0x000000ff2f00720c */ /* 0x040fe20001764270 */
[----:B------:R1:W-:Y:S01]  /*e5d0*/  @P4 STG.E desc[UR22][R6.64+0x20], R15 ;  /* 0x0000200f06004986 */ /* 0x0003e2000c101916 */
[----:B------:R-:W-:Y:S01]  /*e5e0*/  IMAD.WIDE.U32 R8, R32, 0x1c, R4 ;  /* 0x0000001c20087825 */ /* 0x000fe200078e0004 */
[----:B------:R-:W-:-:S02]  /*e5f0*/  ISETP.GT.AND P4, PT, R47, RZ, P1 ;  /* 0x000000ff2f00720c */ /* 0x000fc40000f84270 */
[----:B------:R-:W-:Y:S01]  /*e600*/  ISETP.GT.AND P2, PT, R47, 0x8, P2 ;  /* 0x000000082f00780c */ /* 0x000fe20001744270 */
[----:B------:R1:W-:Y:S01]  /*e610*/  @P6 STG.E desc[UR22][R4.64+0x20], R159 ;  /* 0x0000209f04006986 */ /* 0x0003e2000c101916 */
[----:B------:R-:W-:Y:S01]  /*e620*/  IADD3 R10, P6, R29, R4, RZ ;  /* 0x000000041d0a7210 */ /* 0x000fe20007fde0ff */
[----:B------:R-:W-:Y:S02]  /*e630*/  IMAD.IADD R9, R3, 0x1, R9 ;  /* 0x0000000103097824 */ /* 0x000fe400078e0209 */
[----:B0-----:R-:W-:Y:S01]  /*e640*/  FMUL R13, R160, UR24 ;  /* 0x00000018a00d7c20 */ /* 0x001fe20008400000 */
[----:B------:R-:W-:Y:S01]  /*e650*/  ISETP.GT.AND P1, PT, R47, 0x8, P1 ;  /* 0x000000082f00780c */ /* 0x000fe20000f24270 */
[----:B------:R-:W-:Y:S01]  /*e660*/  FMUL R211, R211, UR24 ;  /* 0x00000018d3d37c20 */ /* 0x000fe20008400000 */
[----:B------:R-:W-:Y:S02]  /*e670*/  IMAD.X R11, R33, 0x1, R5, P6 ;  /* 0x00000001210b7824 */ /* 0x000fe400030e0605 */
[----:B-1----:R-:W-:Y:S01]  /*e680*/  FMUL R15, R162, UR24 ;  /* 0x00000018a20f7c20 */ /* 0x002fe20008400000 */
[----:B------:R0:W-:Y:S01]  /*e690*/  @P3 STG.E desc[UR22][R8.64], R13 ;  /* 0x0000000d08003986 */ /* 0x0001e2000c101916 */
[----:B------:R-:W-:-:S02]  /*e6a0*/  ISETP.GT.AND P3, PT, R46, 0x40, PT ;  /* 0x000000402e00780c */ /* 0x000fc40003f64270 */
[----:B------:R-:W-:Y:S01]  /*e6b0*/  ISETP.GT.AND P6, PT, R46, 0x41, PT ;  /* 0x000000412e00780c */ /* 0x000fe20003fc4270 */
[----:B------:R-:W-:Y:S01]  /*e6c0*/  @P4 STG.E desc[UR22][R10.64], R161 ;  /* 0x000000a10a004986 */ /* 0x000fe2000c101916 */
[----:B------:R-:W-:-:S03]  /*e6d0*/  ISETP.GT.AND P4, PT, R47, RZ, P3 ;  /* 0x000000ff2f00720c */ /* 0x000fc60001f84270 */
[----:B------:R1:W-:Y:S01]  /*e6e0*/  @P2 STG.E desc[UR22][R8.64+0x20], R15 ;  /* 0x0000200f08002986 */ /* 0x0003e2000c101916 */
[----:B------:R-:W-:Y:S01]  /*e6f0*/  ISETP.GT.AND P2, PT, R47, RZ, P6 ;  /* 0x000000ff2f00720c */ /* 0x000fe20003744270 */
[----:B------:R-:W-:Y:S02]  /*e700*/  IMAD.WIDE.U32 R6, R32, 0x1c, R10 ;  /* 0x0000001c20067825 */ /* 0x000fe400078e000a */
[----:B------:R1:W-:Y:S01]  /*e710*/  @P1 STG.E desc[UR22][R10.64+0x20], R163 ;  /* 0x000020a30a001986 */ /* 0x0003e2000c101916 */
[----:B------:R-:W-:Y:S02]  /*e720*/  IADD3 R4, P1, R29, R10, RZ ;  /* 0x0000000a1d047210 */ /* 0x000fe40007f3e0ff */
[----:B------:R-:W-:Y:S01]  /*e730*/  ISETP.GT.AND P3, PT, R47, 0x8, P3 ;  /* 0x000000082f00780c */ /* 0x000fe20001f64270 */
[----:B------:R-:W-:Y:S02]  /*e740*/  IMAD.IADD R7, R3, 0x1, R7 ;  /* 0x0000000103077824 */ /* 0x000fe400078e0207 */
[----:B0-----:R-:W-:Y:S01]  /*e750*/  FMUL R13, R164, UR24 ;  /* 0x00000018a40d7c20 */ /* 0x001fe20008400000 */
[----:B------:R-:W-:Y:S01]  /*e760*/  IADD3.X R5, R33, R11, RZ, P1, !PT ;  /* 0x0000000b21057210 */ /* 0x000fe20000ffe4ff */
[----:B------:R-:W-:Y:S01]  /*e770*/  FMUL R213, R213, UR24 ;  /* 0x00000018d5d57c20 */ /* 0x000fe20008400000 */
[----:B------:R-:W-:Y:S01]  /*e780*/  ISETP.GT.AND P6, PT, R47, 0x8, P6 ;  /* 0x000000082f00780c */ /* 0x000fe200037c4270 */
[----:B-1----:R-:W-:Y:S01]  /*e790*/  FMUL R15, R166, UR24 ;  /* 0x00000018a60f7c20 */ /* 0x002fe20008400000 */
[----:B------:R0:W-:Y:S01]  /*e7a0*/  @P4 STG.E desc[UR22][R6.64], R13 ;  /* 0x0000000d06004986 */ /* 0x0001e2000c101916 */
[----:B------:R-:W-:-:S03]  /*e7b0*/  ISETP.GT.AND P1, PT, R46, 0x49, PT ;  /* 0x000000492e00780c */ /* 0x000fc60003f24270 */
[----:B------:R-:W-:Y:S01]  /*e7c0*/  @P2 STG.E desc[UR22][R4.64], R165 ;  /* 0x000000a504002986 */ /* 0x000fe2000c101916 */
[----:B------:R-:W-:-:S03]  /*e7d0*/  ISETP.GT.AND P2, PT, R46, 0x48, PT ;  /* 0x000000482e00780c */ /* 0x000fc60003f44270 */
[----:B------:R1:W-:Y:S01]  /*e7e0*/  @P3 STG.E desc[UR22][R6.64+0x20], R15 ;  /* 0x0000200f06003986 */ /* 0x0003e2000c101916 */
[C---:B------:R-:W-:Y:S02]  /*e7f0*/  ISETP.GT.AND P4, PT, R47.reuse, RZ, P2 ;  /* 0x000000ff2f00720c */ /* 0x040fe40001784270 */
[----:B------:R-:W-:Y:S01]  /*e800*/  ISETP.GT.AND P3, PT, R47, RZ, P1 ;  /* 0x000000ff2f00720c */ /* 0x000fe20000f64270 */
[----:B------:R1:W-:Y:S01]  /*e810*/  @P6 STG.E desc[UR22][R4.64+0x20], R167 ;  /* 0x000020a704006986 */ /* 0x0003e2000c101916 */
[----:B------:R-:W-:Y:S01]  /*e820*/  IMAD.WIDE.U32 R8, R32, 0x1c, R4 ;  /* 0x0000001c20087825 */ /* 0x000fe200078e0004 */
[----:B------:R-:W-:Y:S02]  /*e830*/  IADD3 R10, P6, R29, R4, RZ ;  /* 0x000000041d0a7210 */ /* 0x000fe40007fde0ff */
[----:B------:R-:W-:Y:S01]  /*e840*/  ISETP.GT.AND P2, PT, R47, 0x8, P2 ;  /* 0x000000082f00780c */ /* 0x000fe20001744270 */
[----:B------:R-:W-:Y:S02]  /*e850*/  IMAD.IADD R9, R3, 0x1, R9 ;  /* 0x0000000103097824 */ /* 0x000fe400078e0209 */
[----:B0-----:R-:W-:Y:S01]  /*e860*/  FMUL R13, R168, UR24 ;  /* 0x00000018a80d7c20 */ /* 0x001fe20008400000 */
[----:B------:R-:W-:Y:S01]  /*e870*/  ISETP.GT.AND P1, PT, R47, 0x8, P1 ;  /* 0x000000082f00780c */ /* 0x000fe20000f24270 */
[----:B------:R-:W-:-:S02]  /*e880*/  IMAD.X R11, R33, 0x1, R5, P6 ;  /* 0x00000001210b7824 */ /* 0x000fc400030e0605 */
[----:B-1----:R-:W-:Y:S01]  /*e890*/  FMUL R15, R170, UR24 ;  /* 0x00000018aa0f7c20 */ /* 0x002fe20008400000 */
[----:B------:R-:W-:Y:S01]  /*e8a0*/  FMUL R215, R215, UR24 ;  /* 0x00000018d7d77c20 */ /* 0x000fe20008400000 */
[----:B------:R0:W-:Y:S01]  /*e8b0*/  @P4 STG.E desc[UR22][R8.64], R13 ;  /* 0x0000000d08004986 */ /* 0x0001e2000c101916 */
[----:B------:R-:W-:-:S03]  /*e8c0*/  ISETP.GT.AND P4, PT, R46, 0x50, PT ;  /* 0x000000502e00780c */ /* 0x000fc60003f84270 */
[----:B------:R-:W-:Y:S01]  /*e8d0*/  @P3 STG.E desc[UR22][R10.64], R169 ;  /* 0x000000a90a003986 */ /* 0x000fe2000c101916 */
[----:B------:R-:W-:Y:S02]  /*e8e0*/  ISETP.GT.AND P3, PT, R46, 0x51, PT ;  /* 0x000000512e00780c */ /* 0x000fe40003f64270 */
[C---:B------:R-:W-:Y:S01]  /*e8f0*/  ISETP.GT.AND P6, PT, R47.reuse, RZ, P4 ;  /* 0x000000ff2f00720c */ /* 0x040fe200027c4270 */
[----:B------:R1:W-:Y:S01]  /*e900*/  @P2 STG.E desc[UR22][R8.64+0x20], R15 ;  /* 0x0000200f08002986 */ /* 0x0003e2000c101916 */
[----:B------:R-:W-:Y:S01]  /*e910*/  ISETP.GT.AND P2, PT, R47, RZ, P3 ;  /* 0x000000ff2f00720c */ /* 0x000fe20001f44270 */
[----:B------:R-:W-:Y:S02]  /*e920*/  IMAD.WIDE.U32 R4, R32, 0x1c, R10 ;  /* 0x0000001c20047825 */ /* 0x000fe400078e000a */
[----:B------:R3:W-:Y:S01]  /*e930*/  @P1 STG.E desc[UR22][R10.64+0x20], R171 ;  /* 0x000020ab0a001986 */ /* 0x0007e2000c101916 */
[----:B------:R-:W-:Y:S02]  /*e940*/  IADD3 R6, P1, R29, R10, RZ ;  /* 0x0000000a1d067210 */ /* 0x000fe40007f3e0ff */
[----:B------:R-:W-:Y:S01]  /*e950*/  ISETP.GT.AND P4, PT, R47, 0x8, P4 ;  /* 0x000000082f00780c */ /* 0x000fe20002784270 */
[----:B0-----:R-:W-:Y:S01]  /*e960*/  IMAD.IADD R13, R3, 0x1, R5 ;  /* 0x00000001030d7824 */ /* 0x001fe200078e0205 */
[----:B------:R-:W-:Y:S01]  /*e970*/  ISETP.GT.AND P3, PT, R47, 0x8, P3 ;  /* 0x000000082f00780c */ /* 0x000fe20001f64270 */
[----:B------:R-:W-:-:S02]  /*e980*/  IMAD.MOV.U32 R12, RZ, RZ, R4 ;  /* 0x000000ffff0c7224 */ /* 0x000fc400078e0004 */
[----:B------:R-:W-:Y:S01]  /*e990*/  FMUL R217, R217, UR24 ;  /* 0x00000018d9d97c20 */ /* 0x000fe20008400000 */
[----:B------:R-:W-:Y:S02]  /*e9a0*/  IMAD.X R7, R33, 0x1, R11, P1 ;  /* 0x0000000121077824 */ /* 0x000fe400008e060b */
[----:B-1----:R-:W-:Y:S01]  /*e9b0*/  FMUL R15, R174, UR24 ;  /* 0x00000018ae0f7c20 */ /* 0x002fe20008400000 */
[C---:B------:R-:W-:Y:S01]  /*e9c0*/  ISETP.GT.AND P1, PT, R46.reuse, 0x58, PT ;  /* 0x000000582e00780c */ /* 0x040fe20003f24270 */
[----:B------:R0:W-:Y:S04]  /*e9d0*/  @P6 STG.E desc[UR22][R12.64], R17 ;  /* 0x000000110c006986 */ /* 0x0001e8000c101916 */
[----:B------:R-:W-:Y:S01]  /*e9e0*/  @P2 STG.E desc[UR22][R6.64], R173 ;  /* 0x000000ad06002986 */ /* 0x000fe2000c101916 */
[----:B------:R-:W-:-:S02]  /*e9f0*/  ISETP.GT.AND P2, PT, R46, 0x59, PT ;  /* 0x000000592e00780c */ /* 0x000fc40003f44270 */
[C---:B------:R-:W-:Y:S01]  /*ea00*/  ISETP.GT.AND P6, PT, R47.reuse, RZ, P1 ;  /* 0x000000ff2f00720c */ /* 0x040fe20000fc4270 */
[----:B------:R1:W-:Y:S01]  /*ea10*/  @P4 STG.E desc[UR22][R12.64+0x20], R15 ;  /* 0x0000200f0c004986 */ /* 0x0003e2000c101916 */
[----:B------:R-:W-:Y:S01]  /*ea20*/  ISETP.GT.AND P4, PT, R47, RZ, P2 ;  /* 0x000000ff2f00720c */ /* 0x000fe20001784270 */
[----:B------:R-:W-:Y:S02]  /*ea30*/  IMAD.WIDE.U32 R4, R32, 0x1c, R6 ;  /* 0x0000001c20047825 */ /* 0x000fe400078e0006 */
[----:B------:R1:W-:Y:S01]  /*ea40*/  @P3 STG.E desc[UR22][R6.64+0x20], R175 ;  /* 0x000020af06003986 */ /* 0x0003e2000c101916 */
[----:B------:R-:W-:Y:S02]  /*ea50*/  IADD3 R8, P3, R29, R6, RZ ;  /* 0x000000061d087210 */ /* 0x000fe40007f7e0ff */
[----:B------:R-:W-:Y:S01]  /*ea60*/  ISETP.GT.AND P1, PT, R47, 0x8, P1 ;  /* 0x000000082f00780c */ /* 0x000fe20000f24270 */
[----:B---3--:R-:W-:Y:S02]  /*ea70*/  IMAD.IADD R11, R3, 0x1, R5 ;  /* 0x00000001030b7824 */ /* 0x008fe400078e0205 */
[----:B0-----:R-:W-:Y:S01]  /*ea80*/  FMUL R17, R176, UR24 ;  /* 0x00000018b0117c20 */ /* 0x001fe20008400000 */
[----:B------:R-:W-:Y:S01]  /*ea90*/  MOV R10, R4 ;  /* 0x00000004000a7202 */ /* 0x000fe20000000f00 */
[----:B------:R-:W-:Y:S01]  /*eaa0*/  IMAD.X R9, R33, 0x1, R7, P3 ;  /* 0x0000000121097824 */ /* 0x000fe200018e0607 */
[----:B------:R-:W-:Y:S01]  /*eab0*/  ISETP.GT.AND P2, PT, R47, 0x8, P2 ;  /* 0x000000082f00780c */ /* 0x000fe20001744270 */
        /* <DEDUP_REMOVED lines=14> */
[----:B------:R-:W-:Y:S01]  /*eba0*/  IMAD.MOV.U32 R12, RZ, RZ, R4 ;  /* 0x000000ffff0c7224 */ /* 0x000fe200078e0004 */
[----:B------:R-:W-:Y:S01]  /*ebb0*/  ISETP.GT.AND P4, PT, R47, 0x8, P4 ;  /* 0x000000082f00780c */ /* 0x000fe20002784270 */
[----:B------:R-:W-:-:S02]  /*ebc0*/  IMAD.X R7, R33, 0x1, R9, P2 ;  /* 0x0000000121077824 */ /* 0x000fc400010e0609 */
[----:B-1----:R-:W-:Y:S01]  /*ebd0*/  FMUL R15, R184, UR24 ;  /* 0x00000018b80f7c20 */ /* 0x002fe20008400000 */
[----:B------:R-:W-:Y:S01]  /*ebe0*/  FMUL R219, R219, UR24 ;  /* 0x00000018dbdb7c20 */ /* 0x000fe20008400000 */
[----:B------:R0:W-:Y:S01]  /*ebf0*/  @P6 STG.E desc[UR22][R12.64], R17 ;  /* 0x000000110c006986 */ /* 0x0001e2000c101916 */
[----:B------:R-:W-:-:S03]  /*ec00*/  ISETP.GT.AND P2, PT, R46, 0x69, PT ;  /* 0x000000692e00780c */ /* 0x000fc60003f44270 */
[----:B------:R-:W-:Y:S01]  /*ec10*/  @P1 STG.E desc[UR22][R6.64], R183 ;  /* 0x000000b706001986 */ /* 0x000fe2000c101916 */
[----:B------:R-:W-:-:S03]  /*ec20*/  ISETP.GT.AND P1, PT, R46, 0x68, PT ;  /* 0x000000682e00780c */ /* 0x000fc60003f24270 */
[----:B------:R1:W-:Y:S01]  /*ec30*/  @P3 STG.E desc[UR22][R12.64+0x20], R15 ;  /* 0x0000200f0c003986 */ /* 0x0003e2000c101916 */
[C---:B------:R-:W-:Y:S02]  /*ec40*/  ISETP.GT.AND P6, PT, R47.reuse, RZ, P1 ;  /* 0x000000ff2f00720c */ /* 0x040fe40000fc4270 */
[----:B------:R-:W-:Y:S01]  /*ec50*/  ISETP.GT.AND P3, PT, R47, RZ, P2 ;  /* 0x000000ff2f00720c */ /* 0x000fe20001764270 */
[----:B------:R-:W-:Y:S01]  /*ec60*/  IMAD.WIDE.U32 R4, R32, 0x1c, R6 ;  /* 0x0000001c20047825 */ /* 0x000fe200078e0006 */
[----:B------:R1:W-:Y:S01]  /*ec70*/  @P4 STG.E desc[UR22][R6.64+0x20], R185 ;  /* 0x000020b906004986 */ /* 0x0003e2000c101916 */
[----:B---3--:R-:W-:Y:S02]  /*ec80*/  IADD3 R8, P4, R29, R6, RZ ;  /* 0x000000061d087210 */ /* 0x008fe40007f9e0ff */
[----:B------:R-:W-:Y:S01]  /*ec90*/  ISETP.GT.AND P1, PT, R47, 0x8, P1 ;  /* 0x000000082f00780c */ /* 0x000fe20000f24270 */
[----:B------:R-:W-:Y:S02]  /*eca0*/  IMAD.IADD R11, R3, 0x1, R5 ;  /* 0x00000001030b7824 */ /* 0x000fe400078e0205 */
[----:B0-----:R-:W-:Y:S01]  /*ecb0*/  FMUL R17, R186, UR24 ;  /* 0x00000018ba117c20 */ /* 0x001fe20008400000 */
[----:B------:R-:W-:Y:S01]  /*ecc0*/  IMAD.MOV.U32 R10, RZ, RZ, R4 ;  /* 0x000000ffff0a7224 */ /* 0x000fe200078e0004 */
[----:B------:R-:W-:Y:S01]  /*ecd0*/  ISETP.GT.AND P2, PT, R47, 0x8, P2 ;  /* 0x000000082f00780c */ /* 0x000fe20001744270 */
[----:B------:R-:W-:Y:S01]  /*ece0*/  FMUL R221, R221, UR24 ;  /* 0x00000018dddd7c20 */ /* 0x000fe20008400000 */
[----:B------:R-:W-:Y:S01]  /*ecf0*/  IADD3.X R9, R33, R7, RZ, P4, !PT ;  /* 0x0000000721097210 */ /* 0x000fe200027fe4ff */
[----:B-1----:R-:W-:Y:S01]  /*ed00*/  FMUL R15, R188, UR24 ;  /* 0x00000018bc0f7c20 */ /* 0x002fe20008400000 */
        /* <DEDUP_REMOVED lines=11> */
[----:B------:R-:W-:-:S02]  /*edc0*/  IMAD.IADD R13, R3, 0x1, R5 ;  /* 0x00000001030d7824 */ /* 0x000fc400078e0205 */
[----:B0-----:R-:W-:Y:S01]  /*edd0*/  FMUL R17, R190, UR24 ;  /* 0x00000018be117c20 */ /* 0x001fe20008400000 */
[----:B------:R-:W-:Y:S01]  /*ede0*/  IMAD.MOV.U32 R12, RZ, RZ, R4 ;  /* 0x000000ffff0c7224 */ /* 0x000fe200078e0004 */
[----:B------:R-:W-:Y:S01]  /*edf0*/  ISETP.GT.AND P3, PT, R47, 0x8, P3 ;  /* 0x000000082f00780c */ /* 0x000fe20001f64270 */
[----:B------:R-:W-:Y:S02]  /*ee00*/  IMAD.X R7, R33, 0x1, R9, P2 ;  /* 0x0000000121077824 */ /* 0x000fe400010e0609 */
        /* <DEDUP_REMOVED lines=11> */
[----:B---3--:R-:W-:Y:S02]  /*eec0*/  IADD3 R8, P3, R29, R6, RZ ;  /* 0x000000061d087210 */ /* 0x008fe40007f7e0ff */
[----:B------:R-:W-:Y:S01]  /*eed0*/  ISETP.GT.AND P1, PT, R47, 0x8, P1 ;  /* 0x000000082f00780c */ /* 0x000fe20000f24270 */
[----:B------:R-:W-:Y:S02]  /*eee0*/  IMAD.IADD R11, R3, 0x1, R5 ;  /* 0x00000001030b7824 */ /* 0x000fe400078e0205 */
[----:B0-----:R-:W-:Y:S01]  /*eef0*/  FMUL R17, R194, UR24 ;  /* 0x00000018c2117c20 */ /* 0x001fe20008400000 */
[----:B------:R-:W-:Y:S01]  /*ef00*/  IMAD.MOV.U32 R10, RZ, RZ, R4 ;  /* 0x000000ffff0a7224 */ /* 0x000fe200078e0004 */
[----:B------:R-:W-:Y:S01]  /*ef10*/  ISETP.GT.AND P2, PT, R47, 0x8, P2 ;  /* 0x000000082f00780c */ /* 0x000fe20001744270 */
[----:B------:R-:W-:-:S02]  /*ef20*/  IMAD.X R9, R33, 0x1, R7, P3 ;  /* 0x0000000121097824 */ /* 0x000fc400018e0607 */
[----:B-1----:R-:W-:Y:S01]  /*ef30*/  FMUL R15, R196, UR24 ;  /* 0x00000018c40f7c20 */ /* 0x002fe20008400000 */
[C---:B------:R-:W-:Y:S01]  /*ef40*/  ISETP.GT.AND P3, PT, R46.reuse, 0x80, PT ;  /* 0x000000802e00780c */ /* 0x040fe20003f64270 */
[----:B------:R0:W-:Y:S04]  /*ef50*/  @P6 STG.E desc[UR22][R10.64], R17 ;  /* 0x000000110a006986 */ /* 0x0001e8000c101916 */
[----:B------:R-:W-:Y:S01]  /*ef60*/  @P4 STG.E desc[UR22][R8.64], R195 ;  /* 0x000000c308004986 */ /* 0x000fe2000c101916 */
[----:B------:R-:W-:Y:S02]  /*ef70*/  ISETP.GT.AND P4, PT, R46, 0x81, PT ;  /* 0x000000812e00780c */ /* 0x000fe40003f84270 */
[C---:B------:R-:W-:Y:S01]  /*ef80*/  ISETP.GT.AND P6, PT, R47.reuse, RZ, P3 ;  /* 0x000000ff2f00720c */ /* 0x040fe20001fc4270 */
[----:B------:R1:W-:Y:S01]  /*ef90*/  @P1 STG.E desc[UR22][R10.64+0x20], R15 ;  /* 0x0000200f0a001986 */ /* 0x0003e2000c101916 */
[----:B------:R-:W-:Y:S01]  /*efa0*/  ISETP.GT.AND P1, PT, R47, RZ, P4 ;  /* 0x000000ff2f00720c */ /* 0x000fe20002724270 */
[----:B------:R-:W-:-:S02]  /*efb0*/  IMAD.WIDE.U32 R4, R32, 0x1c, R8 ;  /* 0x0000001c20047825 */ /* 0x000fc400078e0008 */
[----:B------:R3:W-:Y:S01]  /*efc0*/  @P2 STG.E desc[UR22][R8.64+0x20], R197 ;  /* 0x000020c508002986 */ /* 0x0007e2000c101916 */
[----:B----4-:R-:W-:Y:S02]  /*efd0*/  IADD3 R6, P2, R29, R8, RZ ;  /* 0x000000081d067210 */ /* 0x010fe40007f5e0ff */
[----:B------:R-:W-:Y:S01]  /*efe0*/  ISETP.GT.AND P3, PT, R47, 0x8, P3 ;  /* 0x000000082f00780c */ /* 0x000fe20001f64270 */
[----:B0-----:R-:W-:Y:S01]  /*eff0*/  FMUL R17, R198, UR24 ;  /* 0x00000018c6117c20 */ /* 0x001fe20008400000 */
[----:B------:R-:W-:Y:S01]  /*f000*/  IADD3 R13, R3, R5, RZ ;  /* 0x00000005030d7210 */ /* 0x000fe20007ffe0ff */
        /* <DEDUP_REMOVED lines=33> */
[----:B------:R-:W-:Y:S02]  /*f220*/  IMAD.IADD R13, R3, 0x1, R5 ;  /* 0x00000001030d7824 */ /* 0x000fe400078e0205 */
[----:B0-----:R-:W-:Y:S01]  /*f230*/  FMUL R17, R206, UR24 ;  /* 0x00000018ce117c20 */ /* 0x001fe20008400000 */
[----:B------:R-:W-:Y:S01]  /*f240*/  IMAD.MOV.U32 R12, RZ, RZ, R4 ;  /* 0x000000ffff0c7224 */ /* 0x000fe200078e0004 */
        /* <DEDUP_REMOVED lines=34> */
[----:B------:R-:W-:Y:S01]  /*f470*/  MOV R12, R4 ;  /* 0x00000004000c7202 */ /* 0x000fe20000000f00 */
[----:B------:R-:W-:Y:S01]  /*f480*/  IMAD.X R7, R33, 0x1, R9, P2 ;  /* 0x0000000121077824 */ /* 0x000fe200010e0609 */
[----:B------:R-:W-:Y:S01]  /*f490*/  ISETP.GT.AND P4, PT, R47, 0x8, P4 ;  /* 0x000000082f00780c */ /* 0x000fe20002784270 */
        /* <DEDUP_REMOVED lines=33> */
[----:B------:R-:W-:Y:S01]  /*f6b0*/  ISETP.GT.AND P3, PT, R47, 0x8, P3 ;  /* 0x000000082f00780c */ /* 0x000fe20001f64270 */
[----:B------:R-:W-:Y:S02]  /*f6c0*/  IMAD.X R7, R33, 0x1, R9, P2 ;  /* 0x0000000121077824 */ /* 0x000fe400010e0609 */
[----:B-1----:R-:W-:Y:S01]  /*f6d0*/  FMUL R15, R224, UR24 ;  /* 0x00000018e00f7c20 */ /* 0x002fe20008400000 */
[----:B------:R-:W4:Y:S01]  /*f6e0*/  LDL.LU R18, [R1+0x20] ;  /* 0x0000200001127983 */ /* 0x000f220000300800 */
[----:B------:R-:W-:-:S03]  /*f6f0*/  ISETP.GT.AND P2, PT, R46, 0xb9, PT ;  /* 0x000000b92e00780c */ /* 0x000fc60003f44270 */
[----:B------:R0:W-:Y:S04]  /*f700*/  @P6 STG.E desc[UR22][R12.64], R17 ;  /* 0x000000110c006986 */ /* 0x0001e8000c101916 */
[----:B------:R-:W-:Y:S01]  /*f710*/  @P1 STG.E desc[UR22][R6.64], R223 ;  /* 0x000000df06001986 */ /* 0x000fe2000c101916 */
[----:B------:R-:W-:-:S03]  /*f720*/  ISETP.GT.AND P1, PT, R46, 0xb8, PT ;  /* 0x000000b82e00780c */ /* 0x000fc60003f24270 */
[----:B------:R1:W-:Y:S01]  /*f730*/  @P4 STG.E desc[UR22][R12.64+0x20], R15 ;  /* 0x0000200f0c004986 */ /* 0x0003e2000c101916 */
[C---:B------:R-:W-:Y:S02]  /*f740*/  ISETP.GT.AND P6, PT, R47.reuse, RZ, P1 ;  /* 0x000000ff2f00720c */ /* 0x040fe40000fc4270 */
[----:B------:R-:W-:Y:S01]  /*f750*/  ISETP.GT.AND P4, PT, R47, RZ, P2 ;  /* 0x000000ff2f00720c */ /* 0x000fe20001784270 */
[----:B------:R-:W-:Y:S01]  /*f760*/  IMAD.WIDE.U32 R4, R32, 0x1c, R6 ;  /* 0x0000001c20047825 */ /* 0x000fe200078e0006 */
[----:B------:R-:W-:Y:S01]  /*f770*/  @P3 STG.E desc[UR22][R6.64+0x20], R225 ;  /* 0x000020e106003986 */ /* 0x000fe2000c101916 */
[----:B---3--:R-:W-:Y:S02]  /*f780*/  IADD3 R8, P3, R29, R6, RZ ;  /* 0x000000061d087210 */ /* 0x008fe40007f7e0ff */
[----:B------:R-:W-:Y:S01]  /*f790*/  ISETP.GT.AND P1, PT, R47, 0x8, P1 ;  /* 0x000000082f00780c */ /* 0x000fe20000f24270 */
[----:B0-----:R-:W-:Y:S01]  /*f7a0*/  FMUL R17, R226, UR24 ;  /* 0x00000018e2117c20 */ /* 0x001fe20008400000 */
[----:B------:R-:W-:Y:S01]  /*f7b0*/  IADD3 R11, R3, R5, RZ ;  /* 0x00000005030b7210 */ /* 0x000fe20007ffe0ff */
        /* <DEDUP_REMOVED lines=10> */
[----:B------:R-:W-:-:S02]  /*f860*/  ISETP.GT.AND P1, PT, R47, RZ, P4 ;  /* 0x000000ff2f00720c */ /* 0x000fc40002724270 */
[----:B------:R-:W-:Y:S01]  /*f870*/  ISETP.GT.AND P3, PT, R47, 0x8, P3 ;  /* 0x000000082f00780c */ /* 0x000fe20001f64270 */
[----:B------:R-:W3:Y:S01]  /*f880*/  LDL.LU R20, [R1+0x18] ;  /* 0x0000180001147983 */ /* 0x000ee20000300800 */
[----:B------:R-:W-:-:S03]  /*f890*/  IMAD.WIDE.U32 R4, R32, 0x1c, R8 ;  /* 0x0000001c20047825 */ /* 0x000fc600078e0008 */
[----:B------:R-:W3:Y:S01]  /*f8a0*/  LDL.LU R21, [R1+0x14] ;  /* 0x0000140001157983 */ /* 0x000ee20000300800 */
[----:B------:R-:W-:Y:S02]  /*f8b0*/  IMAD.IADD R13, R3, 0x1, R5 ;  /* 0x00000001030d7824 */ /* 0x000fe400078e0205 */
[----:B0-----:R-:W-:Y:S01]  /*f8c0*/  FMUL R17, R152, UR24 ;  /* 0x0000001898117c20 */ /* 0x001fe20008400000 */
[----:B------:R-:W-:Y:S01]  /*f8d0*/  IMAD.MOV.U32 R12, RZ, RZ, R4 ;  /* 0x000000ffff0c7224 */ /* 0x000fe200078e0004 */
[----:B------:R0:W-:Y:S01]  /*f8e0*/  @P2 STG.E desc[UR22][R8.64+0x20], R19 ;  /* 0x0000201308002986 */ /* 0x0001e2000c101916 */
[----:B------:R-:W-:Y:S01]  /*f8f0*/  IADD3 R6, P2, R29, R8, RZ ;  /* 0x000000081d067210 */ /* 0x000fe20007f5e0ff */
[----:B------:R-:W-:Y:S01]  /*f900*/  FMUL R229, R229, UR24 ;  /* 0x00000018e5e57c20 */ /* 0x000fe20008400000 */
[----:B--2---:R-:W-:Y:S01]  /*f910*/  FMUL R15, R16, UR24 ;  /* 0x00000018100f7c20 */ /* 0x004fe20008400000 */
[----:B------:R-:W-:Y:S01]  /*f920*/  @P6 STG.E desc[UR22][R12.64], R17 ;  /* 0x000000110c006986 */ /* 0x000fe2000c101916 */
[----:B------:R-:W-:Y:S01]  /*f930*/  ISETP.GT.AND P4, PT, R47, 0x8, P4 ;  /* 0x000000082f00780c */ /* 0x000fe20002784270 */
[----:B------:R-:W-:Y:S01]  /*f940*/  IMAD.X R7, R33, 0x1, R9, P2 ;  /* 0x0000000121077824 */ /* 0x000fe200010e0609 */
[----:B------:R-:W-:Y:S01]  /*f950*/  ISETP.GT.AND P2, PT, R46, 0xc8, PT ;  /* 0x000000c82e00780c */ /* 0x000fe20003f44270 */
[----:B------:R-:W2:Y:S04]  /*f960*/  LDL.LU R22, [R1+0x24] ;  /* 0x0000240001167983 */ /* 0x000ea80000300800 */
[----:B------:R-:W-:Y:S01]  /*f970*/  @P1 STG.E desc[UR22][R6.64], R229 ;  /* 0x000000e506001986 */ /* 0x000fe2000c101916 */
[----:B0-----:R-:W-:-:S03]  /*f980*/  FMUL R19, R14, UR24 ;  /* 0x000000180e137c20 */ /* 0x001fc60008400000 */
[----:B------:R-:W2:Y:S04]  /*f990*/  LDL.LU R16, [R1+0x28] ;  /* 0x0000280001107983 */ /* 0x000ea80000300800 */
[----:B------:R0:W-:Y:S04]  /*f9a0*/  @P3 STG.E desc[UR22][R12.64+0x20], R15 ;  /* 0x0000200f0c003986 */ /* 0x0001e8000c101916 */
[----:B------:R-:W2:Y:S01]  /*f9b0*/  LDL.LU R14, [R1+0x2c] ;  /* 0x00002c00010e7983 */ /* 0x000ea20000300800 */
[----:B0-----:R-:W-:-:S03]  /*f9c0*/  FMUL R15, R0, UR24 ;  /* 0x00000018000f7c20 */ /* 0x001fc60008400000 */
[----:B------:R-:W2:Y:S01]  /*f9d0*/  LDL.LU R0, [R1+0x30] ;  /* 0x0000300001007983 */ /* 0x000ea20000300800 */
[----:B------:R-:W-:Y:S02]  /*f9e0*/  ISETP.GT.AND P1, PT, R46, 0xc9, PT ;  /* 0x000000c92e00780c */ /* 0x000fe40003f24270 */
[C---:B------:R-:W-:Y:S01]  /*f9f0*/  ISETP.GT.AND P6, PT, R47.reuse, RZ, P2 ;  /* 0x000000ff2f00720c */ /* 0x040fe200017c4270 */
[----:B------:R-:W-:Y:S01]  /*fa00*/  IMAD.WIDE.U32 R4, R32, 0x1c, R6 ;  /* 0x0000001c20047825 */ /* 0x000fe200078e0006 */
[----:B------:R-:W-:Y:S01]  /*fa10*/  ISETP.GT.AND P3, PT, R47, RZ, P1 ;  /* 0x000000ff2f00720c */ /* 0x000fe20000f64270 */
[----:B------:R-:W-:Y:S01]  /*fa20*/  @P4 STG.E desc[UR22][R6.64+0x20], R19 ;  /* 0x0000201306004986 */ /* 0x000fe2000c101916 */
[----:B------:R-:W-:Y:S01]  /*fa30*/  IADD3 R8, P4, R29, R6, RZ ;  /* 0x000000061d087210 */ /* 0x000fe20007f9e0ff */
[----:B------:R-:W-:Y:S01]  /*fa40*/  IMAD.IADD R11, R3, 0x1, R5 ;  /* 0x00000001030b7824 */ /* 0x000fe200078e0205 */
[----:B------:R-:W-:-:S03]  /*fa50*/  MOV R10, R4 ;  /* 0x00000004000a7202 */ /* 0x000fc60000000f00 */
[----:B------:R-:W-:Y:S02]  /*fa60*/  IMAD.X R9, R33, 0x1, R7, P4 ;  /* 0x0000000121097824 */ /* 0x000fe400020e0607 */
[----:B----4-:R-:W-:Y:S01]  /*fa70*/  FMUL R23, R18, UR24 ;  /* 0x0000001812177c20 */ /* 0x010fe20008400000 */
[----:B---3--:R-:W-:Y:S01]  /*fa80*/  FMUL R17, R21, UR24 ;  /* 0x0000001815117c20 */ /* 0x008fe20008400000 */
[----:B------:R-:W-:Y:S02]  /*fa90*/  FMUL R21, R20, UR24 ;  /* 0x0000001814157c20 */ /* 0x000fe40008400000 */
[----:B------:R-:W3:Y:S04]  /*faa0*/  LDL.LU R20, [R1+0x34] ;  /* 0x0000340001147983 */ /* 0x000ee80000300800 */
[----:B------:R2:W-:Y:S04]  /*fab0*/  @P6 STG.E desc[UR22][R10.64], R17 ;  /* 0x000000110a006986 */ /* 0x0005e8000c101916 */
[----:B------:R-:W4:Y:S04]  /*fac0*/  LDL.LU R18, [R1+0x38] ;  /* 0x0000380001127983 */ /* 0x000f280000300800 */
[----:B------:R-:W4:Y:S04]  /*fad0*/  LDL.LU R154, [R1+0x3c] ;  /* 0x00003c00019a7983 */ /* 0x000f280000300800 */
[----:B------:R0:W-:Y:S01]  /*fae0*/  @P3 STG.E desc[UR22][R8.64], R21 ;  /* 0x0000001508003986 */ /* 0x0001e2000c101916 */
[----:B--2---:R-:W-:-:S03]  /*faf0*/  FMUL R17, R16, UR24 ;  /* 0x0000001810117c20 */ /* 0x004fc60008400000 */
[----:B------:R-:W2:Y:S01]  /*fb00*/  LDL.LU R16, [R1+0x40] ;  /* 0x0000400001107983 */ /* 0x000ea20000300800 */
[----:B------:R-:W-:-:S03]  /*fb10*/  FMUL R19, R14, UR24 ;  /* 0x000000180e137c20 */ /* 0x000fc60008400000 */
[----:B------:R-:W2:Y:S01]  /*fb20*/  LDL.LU R14, [R1+0x44] ;  /* 0x00004400010e7983 */ /* 0x000ea20000300800 */
[----:B0-----:R-:W-:-:S03]  /*fb30*/  FMUL R21, R0, UR24 ;  /* 0x0000001800157c20 */ /* 0x001fc60008400000 */
[----:B------:R-:W2:Y:S01]  /*fb40*/  LDL.LU R0, [R1+0x48] ;  /* 0x0000480001007983 */ /* 0x000ea20000300800 */
[C---:B------:R-:W-:Y:S02]  /*fb50*/  ISETP.GT.AND P2, PT, R47.reuse, 0x8, P2 ;  /* 0x000000082f00780c */ /* 0x040fe40001744270 */
[----:B------:R-:W-:Y:S02]  /*fb60*/  ISETP.GT.AND P1, PT, R47, 0x8, P1 ;  /* 0x000000082f00780c */ /* 0x000fe40000f24270 */
[----:B------:R-:W-:-:S09]  /*fb70*/  ISETP.GT.AND P3, PT, R46, 0xd1, PT ;  /* 0x000000d12e00780c */ /* 0x000fd20003f64270 */
[----:B------:R0:W-:Y:S01]  /*fb80*/  @P2 STG.E desc[UR22][R10.64+0x20], R15 ;  /* 0x0000200f0a002986 */ /* 0x0001e2000c101916 */
[----:B------:R-:W-:-:S04]  /*fb90*/  ISETP.GT.AND P2, PT, R46, 0xd0, PT ;  /* 0x000000d02e00780c */ /* 0x000fc80003f44270 */
[C---:B------:R-:W-:Y:S01]  /*fba0*/  ISETP.GT.AND P4, PT, R47.reuse, RZ, P2 ;  /* 0x000000ff2f00720c */ /* 0x040fe20001784270 */
[----:B------:R-:W-:Y:S01]  /*fbb0*/  @P1 STG.E desc[UR22][R8.64+0x20], R23 ;  /* 0x0000201708001986 */ /* 0x000fe2000c101916 */
[C---:B------:R-:W-:Y:S01]  /*fbc0*/  ISETP.GT.AND P1, PT, R47.reuse, 0x8, P2 ;  /* 0x000000082f00780c */ /* 0x040fe20001724270 */
[----:B------:R-:W-:Y:S01]  /*fbd0*/  IMAD.WIDE.U32 R4, R32, 0x1c, R8 ;  /* 0x0000001c20047825 */ /* 0x000fe200078e0008 */
[----:B------:R-:W-:Y:S02]  /*fbe0*/  ISETP.GT.AND P2, PT, R47, RZ, P3 ;  /* 0x000000ff2f00720c */ /* 0x000fe40001f44270 */
[----:B------:R-:W-:Y:S01]  /*fbf0*/  IADD3 R6, P6, R29, R8, RZ ;  /* 0x000000081d067210 */ /* 0x000fe20007fde0ff */
[----:B------:R-:W-:Y:S02]  /*fc00*/  IMAD.IADD R13, R3, 0x1, R5 ;  /* 0x00000001030d7824 */ /* 0x000fe400078e0205 */
[----:B0-----:R-:W-:Y:S01]  /*fc10*/  FMUL R15, R22, UR24 ;  /* 0x00000018160f7c20 */ /* 0x001fe20008400000 */
[----:B------:R-:W-:Y:S01]  /*fc20*/  IMAD.MOV.U32 R12, RZ, RZ, R4 ;  /* 0x000000ffff0c7224 */ /* 0x000fe200078e0004 */
[----:B------:R-:W2:Y:S01]  /*fc30*/  LDL.LU R22, [R1+0x4c] ;  /* 0x00004c0001167983 */ /* 0x000ea20000300800 */
[----:B------:R-:W-:-:S03]  /*fc40*/  IMAD.X R7, R33, 0x1, R9, P6 ;  /* 0x0000000121077824 */ /* 0x000fc600030e0609 */
[----:B------:R3:W-:Y:S01]  /*fc50*/  @P4 STG.E desc[UR22][R12.64], R15 ;  /* 0x0000000f0c004986 */ /* 0x0007e2000c101916 */
[----:B------:R-:W-:Y:S02]  /*fc60*/  ISETP.GT.AND P4, PT, R46, 0xd8, PT ;  /* 0x000000d82e00780c */ /* 0x000fe40003f84270 */
[C---:B------:R-:W-:Y:S01]  /*fc70*/  ISETP.GT.AND P3, PT, R47.reuse, 0x8, P3 ;  /* 0x000000082f00780c */ /* 0x040fe20001f64270 */
[----:B------:R4:W-:Y:S01]  /*fc80*/  @P2 STG.E desc[UR22][R6.64], R17 ;  /* 0x0000001106002986 */ /* 0x0009e2000c101916 */
[----:B------:R-:W-:Y:S01]  /*fc90*/  ISETP.GT.AND P2, PT, R47, RZ, P4 ;  /* 0x000000ff2f00720c */ /* 0x000fe20002744270 */
[----:B------:R-:W-:-:S04]  /*fca0*/  IMAD.WIDE.U32 R4, R32, 0x1c, R6 ;  /* 0x0000001c20047825 */ /* 0x000fc800078e0006 */
[----:B------:R-:W-:Y:S02]  /*fcb0*/  IMAD.IADD R11, R3, 0x1, R5 ;  /* 0x00000001030b7824 */ /* 0x000fe400078e0205 */
[----:B------:R-:W-:Y:S01]  /*fcc0*/  IMAD.MOV.U32 R10, RZ, RZ, R4 ;  /* 0x000000ffff0a7224 */ /* 0x000fe200078e0004 */
[----:B------:R2:W-:Y:S04]  /*fcd0*/  @P1 STG.E desc[UR22][R12.64+0x20], R19 ;  /* 0x000020130c001986 */ /* 0x0005e8000c101916 */
[----:B------:R0:W-:Y:S01]  /*fce0*/  @P3 STG.E desc[UR22][R6.64+0x20], R21 ;  /* 0x0000201506003986 */ /* 0x0001e2000c101916 */
[----:B---3--:R-:W-:-:S03]  /*fcf0*/  FMUL R15, R20, UR24 ;  /* 0x00000018140f7c20 */ /* 0x008fc60008400000 */
[----:B------:R-:W3:Y:S04]  /*fd00*/  LDL.LU R20, [R1+0x50] ;  /* 0x0000500001147983 */ /* 0x000ee80000300800 */
[----:B------:R1:W-:Y:S01]  /*fd10*/  @P2 STG.E desc[UR22][R10.64], R15 ;  /* 0x0000000f0a002986 */ /* 0x0003e2000c101916 */
[----:B----4-:R-:W-:-:S03]  /*fd20*/  FMUL R17, R18, UR24 ;  /* 0x0000001812117c20 */ /* 0x010fc60008400000 */
[----:B------:R-:W4:Y:S01]  /*fd30*/  LDL.LU R18, [R1+0x54] ;  /* 0x0000540001127983 */ /* 0x000f220000300800 */
[----:B--2---:R-:W-:-:S03]  /*fd40*/  FMUL R19, R16, UR24 ;  /* 0x0000001810137c20 */ /* 0x004fc60008400000 */
[----:B------:R-:W2:Y:S01]  /*fd50*/  LDL.LU R16, [R1+0x58] ;  /* 0x0000580001107983 */ /* 0x000ea20000300800 */
[----:B0-----:R-:W-:-:S03]  /*fd60*/  FMUL R21, R14, UR24 ;  /* 0x000000180e157c20 */ /* 0x001fc60008400000 */
[----:B------:R-:W2:Y:S01]  /*fd70*/  LDL.LU R14, [R1+0x5c] ;  /* 0x00005c00010e7983 */ /* 0x000ea20000300800 */
[----:B-1----:R-:W-:-:S03]  /*fd80*/  FMUL R15, R0, UR24 ;  /* 0x00000018000f7c20 */ /* 0x002fc60008400000 */
[----:B------:R-:W2:Y:S01]  /*fd90*/  LDL.LU R0, [R1+0x60] ;  /* 0x0000600001007983 */ /* 0x000ea20000300800 */
[----:B------:R-:W-:Y:S02]  /*fda0*/  ISETP.GT.AND P6, PT, R46, 0xd9, PT ;  /* 0x000000d92e00780c */ /* 0x000fe40003fc4270 */
[----:B------:R-:W-:Y:S01]  /*fdb0*/  IADD3 R8, P1, R29, R6, RZ ;  /* 0x000000061d087210 */ /* 0x000fe20007f3e0ff */
[----:B------:R-:W2:Y:S01]  /*fdc0*/  LDL.LU R153, [R1+0x64] ;  /* 0x0000640001997983 */ /* 0x000ea20000300800 */
[C---:B------:R-:W-:Y:S02]  /*fdd0*/  ISETP.GT.AND P3, PT, R47.reuse, RZ, P6 ;  /* 0x000000ff2f00720c */ /* 0x040fe40003764270 */
[C---:B------:R-:W-:Y:S02]  /*fde0*/  ISETP.GT.AND P4, PT, R47.reuse, 0x8, P4 ;  /* 0x000000082f00780c */ /* 0x040fe40002784270 */
[----:B------:R-:W-:Y:S02]  /*fdf0*/  ISETP.GT.AND P6, PT, R47, 0x8, P6 ;  /* 0x000000082f00780c */ /* 0x000fe400037c4270 */
[----:B------:R-:W-:Y:S01]  /*fe00*/  IADD3.X R9, R33, R7, RZ, P1, !PT ;  /* 0x0000000721097210 */ /* 0x000fe20000ffe4ff */
[----:B------:R-:W-:Y:S01]  /*fe10*/  FMUL R7, R154, UR24 ;  /* 0x000000189a077c20 */ /* 0x000fe20008400000 */
[C---:B------:R-:W-:Y:S01]  /*fe20*/  ISETP.GT.AND P1, PT, R46.reuse, 0xe0, PT ;  /* 0x000000e02e00780c */ /* 0x040fe20003f24270 */
[----:B------:R-:W2:Y:S04]  /*fe30*/  LDL.LU R154, [R1+0x68] ;  /* 0x00006800019a7983 */ /* 0x000ea80000300800 */
[----:B------:R0:W-:Y:S01]  /*fe40*/  @P3 STG.E desc[UR22][R8.64], R17 ;  /* 0x0000001108003986 */ /* 0x0001e2000c101916 */
[----:B------:R-:W-:Y:S01]  /*fe50*/  ISETP.GT.AND P3, PT, R46, 0xe1, PT ;  /* 0x000000e12e00780c */ /* 0x000fe20003f64270 */
[----:B------:R-:W-:Y:S01]  /*fe60*/  IMAD.WIDE.U32 R4, R32, 0x1c, R8 ;  /* 0x0000001c20047825 */ /* 0x000fe200078e0008 */
[C---:B------:R-:W-:Y:S01]  /*fe70*/  ISETP.GT.AND P2, PT, R47.reuse, RZ, P1 ;  /* 0x000000ff2f00720c */ /* 0x040fe20000f44270 */
[----:B------:R-:W-:Y:S01]  /*fe80*/  @P4 STG.E desc[UR22][R10.64+0x20], R7 ;  /* 0x000020070a004986 */ /* 0x000fe2000c101916 */
[C---:B------:R-:W-:Y:S01]  /*fe90*/  ISETP.GT.AND P4, PT, R47.reuse, RZ, P3 ;  /* 0x000000ff2f00720c */ /* 0x040fe20001f84270 */
[----:B------:R-:W-:Y:S01]  /*fea0*/  IMAD.MOV.U32 R12, RZ, RZ, R4 ;  /* 0x000000ffff0c7224 */ /* 0x000fe200078e0004 */
[C---:B------:R-:W-:Y:S01]  /*feb0*/  ISETP.GT.AND P1, PT, R47.reuse, 0x8, P1 ;  /* 0x000000082f00780c */ /* 0x040fe20000f24270 */
[----:B------:R3:W-:Y:S01]  /*fec0*/  @P6 STG.E desc[UR22][R8.64+0x20], R19 ;  /* 0x0000201308006986 */ /* 0x0007e2000c101916 */
[----:B------:R-:W-:Y:S01]  /*fed0*/  ISETP.GT.AND P3, PT, R47, 0x8, P3 ;  /* 0x000000082f00780c */ /* 0x000fe20001f64270 */
[----:B0-----:R-:W-:-:S02]  /*fee0*/  FMUL R17, R22, UR24 ;  /* 0x0000001816117c20 */ /* 0x001fc40008400000 */
[----:B------:R-:W2:Y:S01]  /*fef0*/  LDL.LU R22, [R1+0x6c] ;  /* 0x00006c0001167983 */ /* 0x000ea20000300800 */
[----:B------:R-:W-:Y:S01]  /*ff00*/  IADD3 R4, P6, R29, R8, RZ ;  /* 0x000000081d047210 */ /* 0x000fe20007fde0ff */
[----:B------:R-:W-:-:S04]  /*ff10*/  IMAD.IADD R13, R3, 0x1, R5 ;  /* 0x00000001030d7824 */ /* 0x000fc800078e0205 */
[----:B------:R-:W-:Y:S01]  /*ff20*/  IMAD.X R5, R33, 0x1, R9, P6 ;  /* 0x0000000121057824 */ /* 0x000fe200030e0609 */
[----:B------:R4:W-:Y:S04]  /*ff30*/  @P2 STG.E desc[UR22][R12.64], R21 ;  /* 0x000000150c002986 */ /* 0x0009e8000c101916 */
        /* <DEDUP_REMOVED lines=13> */
[C---:B------:R-:W-:Y:S02]  /*10010*/  ISETP.GT.AND P2, PT, R46.reuse, 0xe8, PT ;  /* 0x000000e82e00780c */ /* 0x040fe40003f44270 */
[----:B------:R-:W-:Y:S02]  /*10020*/  ISETP.GT.AND P4, PT, R46, 0xe9, PT ;  /* 0x000000e92e00780c */ /* 0x000fe40003f84270 */
[C---:B------:R-:W-:Y:S02]  /*10030*/  ISETP.GT.AND P6, PT, R47.reuse, RZ, P2 ;  /* 0x000000ff2f00720c */ /* 0x040fe400017c4270 */
[----:B------:R-:W-:Y:S01]  /*10040*/  ISETP.GT.AND P1, PT, R47, RZ, P4 ;  /* 0x000000ff2f00720c */ /* 0x000fe20002724270 */
[----:B------:R-:W-:Y:S01]  /*10050*/  IMAD.WIDE.U32 R6, R32, 0x1c, R4 ;  /* 0x0000001c20067825 */ /* 0x000fe200078e0004 */
[----:B------:R-:W-:Y:S02]  /*10060*/  IADD3 R8, P3, R29, R4, RZ ;  /* 0x000000041d087210 */ /* 0x000fe40007f7e0ff */
[----:B------:R-:W-:Y:S01]  /*10070*/  ISETP.GT.AND P2, PT, R47, 0x8, P2 ;  /* 0x000000082f00780c */ /* 0x000fe20001744270 */
[----:B------:R-:W-:Y:S01]  /*10080*/  IMAD.IADD R11, R3, 0x1, R7 ;  /* 0x00000001030b7824 */ /* 0x000fe200078e0207 */
[----:B------:R-:W-:Y:S01]  /*10090*/  ISETP.GT.AND P4, PT, R47, 0x8, P4 ;  /* 0x000000082f00780c */ /* 0x000fe20002784270 */
[----:B------:R-:W-:-:S02]  /*100a0*/  IMAD.MOV.U32 R10, RZ, RZ, R6 ;  /* 0x000000ffff0a7224 */ /* 0x000fc400078e0006 */
[----:B------:R-:W-:-:S03]  /*100b0*/  IMAD.X R9, R33, 0x1, R5, P3 ;  /* 0x0000000121097824 */ /* 0x000fc600018e0605 */
[----:B------:R0:W-:Y:S01]  /*100c0*/  @P6 STG.E desc[UR22][R10.64], R21 ;  /* 0x000000150a006986 */ /* 0x0001e2000c101916 */
[----:B------:R-:W-:-:S03]  /*100d0*/  ISETP.GT.AND P6, PT, R46, 0xf0, PT ;  /* 0x000000f02e00780c */ /* 0x000fc60003fc4270 */
[----:B------:R1:W-:Y:S01]  /*100e0*/  @P1 STG.E desc[UR22][R8.64], R15 ;  /* 0x0000000f08001986 */ /* 0x0003e2000c101916 */
[----:B------:R-:W-:Y:S02]  /*100f0*/  ISETP.GT.AND P1, PT, R46, 0xf1, PT ;  /* 0x000000f12e00780c */ /* 0x000fe40003f24270 */
[C---:B------:R-:W-:Y:S01]  /*10100*/  ISETP.GT.AND P3, PT, R47.reuse, RZ, P6 ;  /* 0x000000ff2f00720c */ /* 0x040fe20003764270 */
[----:B------:R1:W-:Y:S01]  /*10110*/  @P2 STG.E desc[UR22][R10.64+0x20], R17 ;  /* 0x000020110a002986 */ /* 0x0003e2000c101916 */
[C---:B------:R-:W-:Y:S01]  /*10120*/  ISETP.GT.AND P2, PT, R47.reuse, RZ, P1 ;  /* 0x000000ff2f00720c */ /* 0x040fe20000f44270 */
[----:B------:R-:W-:Y:S01]  /*10130*/  IMAD.WIDE.U32 R4, R32, 0x1c, R8 ;  /* 0x0000001c20047825 */ /* 0x000fe200078e0008 */
[----:B------:R-:W-:Y:S01]  /*10140*/  ISETP.GT.AND P6, PT, R47, 0x8, P6 ;  /* 0x000000082f00780c */ /* 0x000fe200037c4270 */
[----:B------:R3:W-:Y:S01]  /*10150*/  @P4 STG.E desc[UR22][R8.64+0x20], R19 ;  /* 0x0000201308004986 */ /* 0x0007e2000c101916 */
[----:B------:R-:W-:Y:S01]  /*10160*/  IADD3 R6, P4, R29, R8, RZ ;  /* 0x000000081d067210 */ /* 0x000fe20007f9e0ff */
[----:B0-----:R-:W-:Y:S01]  /*10170*/  FMUL R21, R153, UR24 ;  /* 0x0000001899157c20 */ /* 0x001fe20008400000 */
[----:B------:R-:W-:Y:S01]  /*10180*/  ISETP.GT.AND P1, PT, R47, 0x8, P1 ;  /* 0x000000082f00780c */ /* 0x000fe20000f24270 */
[----:B------:R-:W-:Y:S01]  /*10190*/  IMAD.MOV.U32 R12, RZ, RZ, R4 ;  /* 0x000000ffff0c7224 */ /* 0x000fe200078e0004 */
[----:B------:R-:W-:Y:S01]  /*101a0*/  IADD3 R13, R3, R5, RZ ;  /* 0x00000005030d7210 */ /* 0x000fe20007ffe0ff */
[----:B------:R-:W-:-:S02]  /*101b0*/  IMAD.X R7, R33, 0x1, R9, P4 ;  /* 0x0000000121077824 */ /* 0x000fc400020e0609 */
[----:B-1----:R-:W-:Y:S01]  /*101c0*/  FMUL R15, R22, UR24 ;  /* 0x00000018160f7c20 */ /* 0x002fe20008400000 */
[----:B------:R-:W-:Y:S01]  /*101d0*/  FMUL R11, R154, UR24 ;  /* 0x000000189a0b7c20 */ /* 0x000fe20008400000 */
[C---:B------:R-:W-:Y:S01]  /*101e0*/  ISETP.GT.AND P4, PT, R46.reuse, 0xf8, PT ;  /* 0x000000f82e00780c */ /* 0x040fe20003f84270 */
[----:B------:R-:W-:Y:S01]  /*101f0*/  @P3 STG.E desc[UR22][R12.64], R21 ;  /* 0x000000150c003986 */ /* 0x000fe2000c101916 */
[----:B------:R-:W-:-:S03]  /*10200*/  ISETP.GT.AND P3, PT, R46, 0xf9, PT ;  /* 0x000000f92e00780c */ /* 0x000fc60003f64270 */
[----:B------:R4:W-:Y:S01]  /*10210*/  @P2 STG.E desc[UR22][R6.64], R11 ;  /* 0x0000000b06002986 */ /* 0x0009e2000c101916 */
[----:B------:R-:W-:-:S03]  /*10220*/  ISETP.GT.AND P2, PT, R47, RZ, P3 ;  /* 0x000000ff2f00720c */ /* 0x000fc60001f44270 */
[----:B------:R2:W-:Y:S01]  /*10230*/  @P6 STG.E desc[UR22][R12.64+0x20], R15 ;  /* 0x0000200f0c006986 */ /* 0x0005e2000c101916 */
[C---:B------:R-:W-:Y:S02]  /*10240*/  ISETP.GT.AND P6, PT, R47.reuse, RZ, P4 ;  /* 0x000000ff2f00720c */ /* 0x040fe400027c4270 */
[C---:B------:R-:W-:Y:S01]  /*10250*/  ISETP.GT.AND P4, PT, R47.reuse, 0x8, P4 ;  /* 0x000000082f00780c */ /* 0x040fe20002784270 */
[----:B------:R-:W-:Y:S01]  /*10260*/  IMAD.WIDE.U32 R4, R32, 0x1c, R6 ;  /* 0x0000001c20047825 */ /* 0x000fe200078e0006 */
[----:B------:R-:W-:-:S03]  /*10270*/  ISETP.GT.AND P3, PT, R47, 0x8, P3 ;  /* 0x000000082f00780c */ /* 0x000fc60001f64270 */
[----:B------:R-:W-:Y:S02]  /*10280*/  IMAD.IADD R5, R3, 0x1, R5 ;  /* 0x0000000103057824 */ /* 0x000fe400078e0205 */
[----:B---3--:R-:W-:-:S05]  /*10290*/  FMUL R9, R20, UR24 ;  /* 0x0000001814097c20 */ /* 0x008fca0008400000 */
[----:B------:R0:W-:Y:S01]  /*102a0*/  @P1 STG.E desc[UR22][R6.64+0x20], R9 ;  /* 0x0000200906001986 */ /* 0x0001e2000c101916 */
[----:B------:R-:W-:Y:S01]  /*102b0*/  IADD3 R2, P1, R29, R6, RZ ;  /* 0x000000061d027210 */ /* 0x000fe20007f3e0ff */
[----:B----4-:R-:W-:-:S04]  /*102c0*/  FMUL R11, R18, UR24 ;  /* 0x00000018120b7c20 */ /* 0x010fc80008400000 */
[----:B------:R-:W-:Y:S01]  /*102d0*/  IMAD.X R3, R33, 0x1, R7, P1 ;  /* 0x0000000121037824 */ /* 0x000fe200008e0607 */
[----:B------:R0:W-:Y:S01]  /*102e0*/  @P6 STG.E desc[UR22][R4.64], R11 ;  /* 0x0000000b04006986 */ /* 0x0001e2000c101916 */
[----:B--2---:R-:W-:Y:S01]  /*102f0*/  FMUL R13, R16, UR24 ;  /* 0x00000018100d7c20 */ /* 0x004fe20008400000 */
[----:B------:R-:W-:-:S04]  /*10300*/  FMUL R15, R14, UR24 ;  /* 0x000000180e0f7c20 */ /* 0x000fc80008400000 */
[----:B------:R0:W-:Y:S04]  /*10310*/  @P2 STG.E desc[UR22][R2.64], R13 ;  /* 0x0000000d02002986 */ /* 0x0001e8000c101916 */
[----:B------:R0:W-:Y:S01]  /*10320*/  @P4 STG.E desc[UR22][R4.64+0x20], R15 ;  /* 0x0000200f04004986 */ /* 0x0001e2000c101916 */
[----:B------:R-:W-:-:S05]  /*10330*/  FMUL R17, R0, UR24 ;  /* 0x0000001800117c20 */ /* 0x000fca0008400000 */
[----:B------:R0:W-:Y:S02]  /*10340*/  @P3 STG.E desc[UR22][R2.64+0x20], R17 ;  /* 0x0000201102003986 */ /* 0x0001e4000c101916 */
.L_x_224:
[----:B------:R-:W-:Y:S05]  /*10350*/  BSYNC B0 ;  /* 0x0000000000007941 */ /* 0x000fea0003800000 */
.L_x_32:
[----:B------:R-:W4:Y:S01]  /*10360*/  LDL.LU R22, [R1+0x8c] ;  /* 0x00008c0001167983 */ /* 0x000f220000300800 */
[----:B0--3-5:R-:W-:Y:S02]  /*10370*/  IMAD.U32 R3, RZ, RZ, UR17 ;  /* 0x00000011ff037e24 */ /* 0x029fe4000f8e00ff */
[----:B------:R-:W-:Y:S01]  /*10380*/  IMAD.U32 R0, RZ, RZ, UR30 ;  /* 0x0000001eff007e24 */ /* 0x000fe2000f8e00ff */
[----:B------:R-:W3:Y:S01]  /*10390*/  LDL.LU R19, [R1+0x90] ;  /* 0x0000900001137983 */ /* 0x000ee20000300800 */
[----:B------:R0:W-:Y:S01]  /*103a0*/  SYNCS.ARRIVE.TRANS64.A1T0 RZ, [R3+UR28], RZ ;  /* 0x000000ff03ff79a7 */ /* 0x0001e2000810001c */
[----:B------:R-:W-:Y:S01]  /*103b0*/  MOV R2, UR30 ;  /* 0x0000001e00027c02 */ /* 0x000fe20008000f00 */
[----:B--2---:R-:W-:Y:S01]  /*103c0*/  IMAD.MOV.U32 R4, RZ, RZ, -0x1 ;  /* 0xffffffffff047424 */ /* 0x004fe200078e00ff */
[----:B------:R-:W-:Y:S01]  /*103d0*/  ULDC.64 UR6, c[0x0][0x750] ;  /* 0x0001d40000067ab9 */ /* 0x000fe20000000a00 */
[----:B0-----:R-:W-:Y:S01]  /*103e0*/  IMAD.U32 R3, RZ, RZ, UR21 ;  /* 0x00000015ff037e24 */ /* 0x001fe2000f8e00ff */
[----:B---3--:R-:W-:Y:S01]  /*103f0*/  LEA R19, P1, R0, R19, 0x1 ;  /* 0x0000001300137211 */ /* 0x008fe200078208ff */
[----:B------:R-:W-:-:S03]  /*10400*/  IMAD.MOV.U32 R0, RZ, RZ, -0x1 ;  /* 0xffffffffff007424 */ /* 0x000fc600078e00ff */
[----:B----4-:R-:W-:Y:S01]  /*10410*/  LEA.HI.X R22, R2, R22, R3, 0x1, P1 ;  /* 0x0000001602167211 */ /* 0x010fe200008f0c03 */
[----:B------:R-:W-:Y:S01]  /*10420*/  IMAD.MOV.U32 R3, RZ, RZ, -0x1 ;  /* 0xffffffffff037424 */ /* 0x000fe200078e00ff */
[----:B------:R0:W-:Y:S01]  /*10430*/  STL [R1+0x90], R19 ;  /* 0x0000901301007387 */ /* 0x0001e20000100800 */
[----:B------:R-:W-:Y:S02]  /*10440*/  ISETP.GE.U32.AND P1, PT, R19, UR6, PT ;  /* 0x0000000613007c0c */ /* 0x000fe4000bf26070 */
[----:B------:R-:W-:Y:S01]  /*10450*/  PRMT R2, RZ, 0x7610, R2 ;  /* 0x00007610ff027816 */ /* 0x000fe20000000002 */
[----:B------:R0:W-:Y:S01]  /*10460*/  STL [R1+0x8c], R22 ;  /* 0x00008c1601007387 */ /* 0x0001e20000100800 */
[----:B------:R-:W-:-:S03]  /*10470*/  ISETP.GE.U32.AND.EX P1, PT, R22, UR7, PT, P1 ;  /* 0x0000000716007c0c */ /* 0x000fc6000bf26110 */
[----:B------:R0:W-:Y:S04]  /*10480*/  STL [R1+0x84], R4 ;  /* 0x0000840401007387 */ /* 0x0001e80000100800 */
[----:B------:R0:W-:Y:S06]  /*10490*/  STL [R1+0x94], R3 ;  /* 0x0000940301007387 */ /* 0x0001ec0000100800 */
[----:B------:R-:W-:Y:S05]  /*104a0*/  @P1 BRA `(.L_x_225) ;  /* 0x0000000400741947 */ /* 0x000fea0003800000 */
[----:B------:R-:W2:Y:S01]  /*104b0*/  S2R R14, SR_CTAID.X ;  /* 0x00000000000e7919 */ /* 0x000ea20000002500 */
[----:B------:R-:W3:Y:S01]  /*104c0*/  LDC.64 R8, c[0x0][0x728] ;  /* 0x0001ca00ff087b82 */ /* 0x000ee20000000a00 */
[----:B------:R-:W-:Y:S01]  /*104d0*/  ULDC UR6, c[0x0][0x150] ;  /* 0x0000540000067ab9 */ /* 0x000fe20000000800 */
[----:B------:R-:W-:Y:S01]  /*104e0*/  IMAD.MOV.U32 R6, RZ, RZ, R19 ;  /* 0x000000ffff067224 */ /* 0x000fe200078e0013 */
[----:B------:R-:W4:Y:S01]  /*104f0*/  S2R R16, SR_CTAID.Y ;  /* 0x0000000000107919 */ /* 0x000f220000002600 */
[----:B------:R-:W-:-:S04]  /*10500*/  IMAD.MOV.U32 R7, RZ, RZ, R22 ;  /* 0x000000ffff077224 */ /* 0x000fc800078e0016 */
[----:B------:R-:W0:Y:S08]  /*10510*/  LDC R17, c[0x0][0x144] ;  /* 0x00005100ff117b82 */ /* 0x000e300000000800 */
[----:B------:R-:W0:Y:S08]  /*10520*/  LDC R10, c[0x0][0x730] ;  /* 0x0001cc00ff0a7b82 */ /* 0x000e300000000800 */
[----:B------:R-:W0:Y:S01]  /*10530*/  LDC.64 R12, c[0x0][0x720] ;  /* 0x0001c800ff0c7b82 */ /* 0x000e220000000a00 */
[----:B---3--:R-:W-:-:S04]  /*10540*/  ISETP.NE.U32.AND P1, PT, R8, RZ, PT ;  /* 0x000000ff0800720c */ /* 0x008fc80003f25070 */
[----:B------:R-:W-:Y:S02]  /*10550*/  ISETP.NE.AND.EX P1, PT, R9, RZ, PT, P1 ;  /* 0x000000ff0900720c */ /* 0x000fe40003f25310 */
[----:B--2---:R-:W-:-:S05]  /*10560*/  I2FP.F32.U32 R0, R14 ;  /* 0x0000000e00007245 */ /* 0x004fca0000201000 */
[----:B------:R-:W-:-:S04]  /*10570*/  FMUL R0, R0, UR6 ;  /* 0x0000000600007c20 */ /* 0x000fc80008400000 */
[----:B------:R2:W3:Y:S02]  /*10580*/  F2I.U32.TRUNC.NTZ R15, R0 ;  /* 0x00000000000f7305 */ /* 0x0004e4000020f000 */
[----:B----4-:R-:W-:Y:S05]  /*10590*/  @!P1 BRA `(.L_x_226) ;  /* 0x0000000000289947 */ /* 0x010fea0003800000 */
[----:B--2---:R-:W2:Y:S02]  /*105a0*/  LDC R0, c[0x0][0x734] ;  /* 0x0001cd00ff007b82 */ /* 0x004ea40000000800 */
[----:B--2---:R-:W-:-:S04]  /*105b0*/  IADD3 R7, P1, R19, R0, RZ ;  /* 0x0000000013077210 */ /* 0x004fc80007f3e0ff */
[----:B------:R-:W-:-:S05]  /*105c0*/  IADD3.X R11, RZ, R22, RZ, P1, !PT ;  /* 0x00000016ff0b7210 */ /* 0x000fca0000ffe4ff */
[----:B0-----:R-:W-:-:S04]  /*105d0*/  IMAD.WIDE.U32 R2, R11, R8, RZ ;  /* 0x000000080b027225 */ /* 0x001fc800078e00ff */
[----:B------:R-:W-:-:S04]  /*105e0*/  IMAD.WIDE.U32 R4, P1, R7, R9, R2 ;  /* 0x0000000907047225 */ /* 0x000fc80007820002 */
[----:B------:R-:W-:-:S04]  /*105f0*/  IMAD.WIDE.U32 R2, R7, R8, RZ ;  /* 0x0000000807027225 */ /* 0x000fc800078e00ff */
[----:B------:R-:W-:Y:S01]  /*10600*/  IMAD.X R7, RZ, RZ, RZ, P1 ;  /* 0x000000ffff077224 */ /* 0x000fe200008e06ff */
[----:B------:R-:W-:Y:S01]  /*10610*/  IADD3 RZ, P1, R3, R4, RZ ;  /* 0x0000000403ff7210 */ /* 0x000fe20007f3e0ff */
[----:B------:R-:W-:-:S04]  /*10620*/  IMAD.MOV.U32 R6, RZ, RZ, R5 ;  /* 0x000000ffff067224 */ /* 0x000fc800078e0005 */
[----:B------:R-:W-:-:S08]  /*10630*/  IMAD.WIDE.U32.X R6, R11, R9, R6, P1 ;  /* 0x000000090b067225 */ /* 0x000fd000008e0406 */
.L_x_226:
[-CC-:B0-----:R-:W-:Y:S01]  /*10640*/  SHF.R.U64 R11, R6, R10.reuse, R7.reuse ;  /* 0x0000000a060b7219 */ /* 0x181fe20000001207 */
[----:B------:R-:W0:Y:S01]  /*10650*/  LDC.64 R20, c[0x0][0x740] ;  /* 0x0001d000ff147b82 */ /* 0x000e220000000a00 */
[----:B--2---:R-:W-:Y:S01]  /*10660*/  SHF.R.U32.HI R0, RZ, R10, R7 ;  /* 0x0000000aff007219 */ /* 0x004fe20000011607 */
[----:B------:R-:W-:Y:S01]  /*10670*/  IMAD.MOV.U32 R2, RZ, RZ, R19 ;  /* 0x000000ffff027224 */ /* 0x000fe200078e0013 */
[----:B------:R-:W-:Y:S01]  /*10680*/  IADD3 R5, P1, RZ, -R11, RZ ;  /* 0x8000000bff057210 */ /* 0x000fe20007f3e0ff */
[----:B---3--:R-:W-:Y:S01]  /*10690*/  IMAD.MOV R15, RZ, RZ, -R15 ;  /* 0x000000ffff0f7224 */ /* 0x008fe200078e0a0f */
[----:B------:R-:W-:Y:S01]  /*106a0*/  ULDC UR6, c[0x0][0x154] ;  /* 0x0000550000067ab9 */ /* 0x000fe20000000800 */
[----:B------:R-:W-:Y:S02]  /*106b0*/  IMAD.MOV.U32 R7, RZ, RZ, 0x1 ;  /* 0x00000001ff077424 */ /* 0x000fe400078e00ff */
[----:B------:R-:W2:Y:S01]  /*106c0*/  LDC R4, c[0x0][0x718] ;  /* 0x0001c600ff047b82 */ /* 0x000ea20000000800 */
[----:B------:R-:W-:-:S02]  /*106d0*/  IMAD.X R3, RZ, RZ, ~R0, P1 ;  /* 0x000000ffff037224 */ /* 0x000fc400008e0e00 */
[----:B------:R-:W-:Y:S02]  /*106e0*/  IMAD R17, R17, R15, R14 ;  /* 0x0000000f11117224 */ /* 0x000fe400078e020e */
[-C--:B------:R-:W-:Y:S02]  /*106f0*/  IMAD R0, R3, R12.reuse, RZ ;  /* 0x0000000c03007224 */ /* 0x080fe400078e02ff */
[----:B------:R-:W-:Y:S01]  /*10700*/  IMAD.MOV.U32 R3, RZ, RZ, R22 ;  /* 0x000000ffff037224 */ /* 0x000fe200078e0016 */
[----:B------:R-:W3:Y:S01]  /*10710*/  LDC R6, c[0x0][0x708] ;  /* 0x0001c200ff067b82 */ /* 0x000ee20000000800 */
[----:B------:R-:W-:-:S04]  /*10720*/  IMAD.WIDE.U32 R2, R5, R12, R2 ;  /* 0x0000000c05027225 */ /* 0x000fc800078e0002 */
[----:B------:R-:W-:-:S03]  /*10730*/  IMAD R5, R5, R13, R0 ;  /* 0x0000000d05057224 */ /* 0x000fc600078e0200 */
[----:B------:R-:W4:Y:S01]  /*10740*/  LDC R18, c[0x0][0x758] ;  /* 0x0001d600ff127b82 */ /* 0x000f220000000800 */
[----:B------:R-:W-:Y:S02]  /*10750*/  I2FP.F32.U32 R0, R16 ;  /* 0x0000001000007245 */ /* 0x000fe40000201000 */
[----:B0-----:R-:W-:Y:S02]  /*10760*/  ISETP.NE.U32.AND P1, PT, R20, RZ, PT ;  /* 0x000000ff1400720c */ /* 0x001fe40003f25070 */
[----:B------:R-:W-:Y:S01]  /*10770*/  IADD3 R3, R3, R5, RZ ;  /* 0x0000000503037210 */ /* 0x000fe20007ffe0ff */
[----:B------:R-:W-:Y:S01]  /*10780*/  FMUL R0, R0, UR6 ;  /* 0x0000000600007c20 */ /* 0x000fe20008400000 */
[----:B------:R-:W-:Y:S01]  /*10790*/  ISETP.NE.AND.EX P1, PT, R21, RZ, PT, P1 ;  /* 0x000000ff1500720c */ /* 0x000fe20003f25310 */
[----:B------:R-:W0:Y:S01]  /*107a0*/  LDC R15, c[0x0][0x148] ;  /* 0x00005200ff0f7b82 */ /* 0x000e220000000800 */
[-CC-:B--2---:R-:W-:Y:S01]  /*107b0*/  SHF.R.U64 R10, R2, R4.reuse, R3.reuse ;  /* 0x00000004020a7219 */ /* 0x184fe20000001203 */
[----:B------:R2:W0:Y:S01]  /*107c0*/  F2I.U32.TRUNC.NTZ R12, R0 ;  /* 0x00000000000c7305 */ /* 0x000422000020f000 */
[----:B------:R-:W-:Y:S01]  /*107d0*/  SHF.R.U32.HI R3, RZ, R4, R3 ;  /* 0x00000004ff037219 */ /* 0x000fe20000011603 */
[----:B------:R-:W-:-:S04]  /*107e0*/  IMAD.MOV.U32 R5, RZ, RZ, -0x1 ;  /* 0xffffffffff057424 */ /* 0x000fc800078e00ff */
[----:B------:R-:W0:Y:S01]  /*107f0*/  LDC R14, c[0x0][0x700] ;  /* 0x0001c000ff0e7b82 */ /* 0x000e220000000800 */
[-CC-:B---3--:R-:W-:Y:S02]  /*10800*/  SHF.R.U64 R8, R10, R6.reuse, R3.reuse ;  /* 0x000000060a087219 */ /* 0x188fe40000001203 */
[----:B------:R-:W-:-:S05]  /*10810*/  SHF.R.U32.HI R3, RZ, R6, R3 ;  /* 0x00000006ff037219 */ /* 0x000fca0000011603 */
[----:B------:R-:W3:Y:S01]  /*10820*/  LDC R22, c[0x0][0x748] ;  /* 0x0001d200ff167b82 */ /* 0x000ee20000000800 */
[-CC-:B----4-:R-:W-:Y:S02]  /*10830*/  SHF.R.U64 R13, R8, R18.reuse, R3.reuse ;  /* 0x00000012080d7219 */ /* 0x190fe40000001203 */
[-C--:B------:R-:W-:Y:S02]  /*10840*/  SHF.L.U32 R5, R5, R18.reuse, RZ ;  /* 0x0000001205057219 */ /* 0x080fe400000006ff */
[-C--:B------:R-:W-:Y:S01]  /*10850*/  SHF.R.U32.HI R3, RZ, R18.reuse, R3 ;  /* 0x00000012ff037219 */ /* 0x080fe20000011603 */
[----:B------:R-:W-:Y:S01]  /*10860*/  IMAD.MOV.U32 R2, RZ, RZ, R13 ;  /* 0x000000ffff027224 */ /* 0x000fe200078e000d */
[----:B------:R-:W-:Y:S01]  /*10870*/  SHF.L.U32 R18, R7, R18, RZ ;  /* 0x0000001207127219 */ /* 0x000fe200000006ff */
[----:B------:R-:W4:Y:S01]  /*10880*/  LDC R23, c[0x0][0x738] ;  /* 0x0001ce00ff177b82 */ /* 0x000f220000000800 */
[----:B------:R-:W-:-:S07]  /*10890*/  LOP3.LUT R19, RZ, R5, RZ, 0x33, !PT ;  /* 0x00000005ff137212 */ /* 0x000fce00078e33ff */
[----:B------:R-:W0:Y:S01]  /*108a0*/  LDC R24, c[0x0][0x710] ;  /* 0x0001c400ff187b82 */ /* 0x000e220000000800 */
[----:B--2---:R-:W-:Y:S05]  /*108b0*/  @!P1 BRA `(.L_x_227) ;  /* 0x0000000000289947 */ /* 0x004fea0003800000 */
[----:B------:R-:W2:Y:S02]  /*108c0*/  LDC R0, c[0x0][0x74c] ;  /* 0x0001d300ff007b82 */ /* 0x000ea40000000800 */
[----:B--2---:R-:W-:-:S05]  /*108d0*/  IADD3 R7, P1, R13, R0, RZ ;  /* 0x000000000d077210 */ /* 0x004fca0007f3e0ff */
        /* <DEDUP_REMOVED lines=8> */
.L_x_227:
[----:B---3--:R-:W-:Y:S01]  /*10960*/  SHF.R.U64 R0, R2, R22, R3 ;  /* 0x0000001602007219 */ /* 0x008fe20000001203 */
[----:B0-----:R-:W-:Y:S01]  /*10970*/  VIADD R5, R14, 0xffffffff ;  /* 0xffffffff0e057836 */ /* 0x001fe20000000000 */
[----:B------:R-:W-:Y:S01]  /*10980*/  LOP3.LUT R3, R8, R19, RZ, 0xc0, !PT ;  /* 0x0000001308037212 */ /* 0x000fe200078ec0ff */
[----:B------:R-:W-:Y:S01]  /*10990*/  IMAD.MOV.U32 R4, RZ, RZ, 0x1 ;  /* 0x00000001ff047424 */ /* 0x000fe200078e00ff */
[----:B------:R-:W-:Y:S01]  /*109a0*/  IADD3 R12, -R12, RZ, RZ ;  /* 0x000000ff0c0c7210 */ /* 0x000fe20007ffe1ff */
[----:B------:R-:W-:Y:S02]  /*109b0*/  IMAD.MOV R2, RZ, RZ, -R0 ;  /* 0x000000ffff027224 */ /* 0x000fe400078e0a00 */
[----:B------:R-:W-:Y:S01]  /*109c0*/  IMAD R0, R18, R0, R3 ;  /* 0x0000000012007224 */ /* 0x000fe200078e0203 */
[----:B------:R-:W-:Y:S01]  /*109d0*/  LOP3.LUT R3, R10, R5, RZ, 0xc0, !PT ;  /* 0x000000050a037212 */ /* 0x000fe200078ec0ff */
[----:B------:R-:W-:Y:S02]  /*109e0*/  @P5 IMAD R17, R15, R12, R16 ;  /* 0x0000000c0f115224 */ /* 0x000fe400078e0210 */
[----:B----4-:R-:W-:-:S02]  /*109f0*/  IMAD R2, R2, R23, R13 ;  /* 0x0000001702027224 */ /* 0x010fc400078e020d */
[----:B------:R-:W-:Y:S02]  /*10a00*/  IMAD R0, R0, R24, R17 ;  /* 0x0000001800007224 */ /* 0x000fe400078e0211 */
[----:B------:R-:W-:Y:S01]  /*10a10*/  IMAD R3, R2, R14, R3 ;  /* 0x0000000e02037224 */ /* 0x000fe200078e0203 */
[----:B------:R-:W-:-:S04]  /*10a20*/  PRMT R2, R4, 0x7610, R2 ;  /* 0x0000761004027816 */ /* 0x000fc80000000002 */
[----:B------:R-:W-:Y:S02]  /*10a30*/  SEL R4, R3, R0, !P5 ;  /* 0x0000000003047207 */ /* 0x000fe40006800000 */
[----:B------:R-:W-:Y:S01]  /*10a40*/  SEL R3, R0, R3, !P5 ;  /* 0x0000000300037207 */ /* 0x000fe20006800000 */
[----:B------:R-:W-:Y:S02]  /*10a50*/  IMAD.MOV.U32 R0, RZ, RZ, R11 ;  /* 0x000000ffff007224 */ /* 0x000fe400078e000b */
[----:B------:R2:W-:Y:S04]  /*10a60*/  STL [R1+0x94], R4 ;  /* 0x0000940401007387 */ /* 0x0005e80000100800 */
[----:B------:R2:W-:Y:S02]  /*10a70*/  STL [R1+0x84], R3 ;  /* 0x0000840301007387 */ /* 0x0005e40000100800 */
.L_x_225:
[----:B------:R-:W-:Y:S01]  /*10a80*/  LOP3.LUT P1, RZ, R2, 0xff, RZ, 0xc0, !PT ;  /* 0x000000ff02ff7812 */ /* 0x000fe2000782c0ff */
[----:B------:R-:W-:-:S12]  /*10a90*/  ULOP3.LUT UR29, UR29, 0x1, URZ, 0x3c, !UPT ;  /* 0x000000011d1d7892 */ /* 0x000fd8000f8e3c3f */
[----:B------:R-:W-:Y:S05]  /*10aa0*/  @P1 BRA `(.L_x_228) ;  /* 0xffffff0c009c1947 */ /* 0x000fea000383ffff */
[----:B------:R-:W-:Y:S05]  /*10ab0*/  EXIT ;  /* 0x000000000000794d */ /* 0x000fea0003800000 */
.L_x_18:
[----:B------:R-:W-:-:S08]  /*10ac0*/  ISETP.NE.AND P0, PT, RZ, UR6, PT ;  /* 0x00000006ff007c0c */ /* 0x000fd0000bf05270 */
[----:B012---:R-:W0:-:S00]  /*10ad0*/  USETMAXREG.DEALLOC.CTAPOOL 0x28 ;  /* 0x00000028000079c8 */ /* 0x007e0000080e0500 */
[----:B------:R-:W-:Y:S05]  /*10ae0*/  @P0 EXIT ;  /* 0x000000000000094d */ /* 0x000fea0003800000 */
[----:B0-----:R-:W-:Y:S01]  /*10af0*/  LOP3.LUT P0, RZ, R6, 0xff, RZ, 0xc0, !PT ;  /* 0x000000ff06ff7812 */ /* 0x001fe2000780c0ff */
[----:B------:R-:W-:Y:S02]  /*10b00*/  IMAD.MOV.U32 R8, RZ, RZ, 0x1 ;  /* 0x00000001ff087424 */ /* 0x000fe400078e00ff */
[----:B------:R-:W-:-:S10]  /*10b10*/  IMAD.MOV.U32 R9, RZ, RZ, RZ ;  /* 0x000000ffff097224 */ /* 0x000fd400078e00ff */
[----:B------:R-:W-:Y:S05]  /*10b20*/  @!P0 BRA `(.L_x_229) ;  /* 0x0000000c00948947 */ /* 0x000fea0003800000 */
[----:B------:R-:W0:Y:S01]  /*10b30*/  S2UR UR32, SR_CgaCtaId ;  /* 0x00000000002079c3 */ /* 0x000e220000008800 */
[----:B------:R-:W-:Y:S01]  /*10b40*/  LOP3.LUT P0, RZ, R2, 0x1f, RZ, 0xc0, !PT ;  /* 0x0000001f02ff7812 */ /* 0x000fe2000780c0ff */
[----:B------:R-:W-:Y:S01]  /*10b50*/  ULDC UR23, c[0x0][0x758] ;  /* 0x0001d60000177ab9 */ /* 0x000fe20000000800 */
[----:B------:R-:W-:Y:S01]  /*10b60*/  UMOV UR4, 0xffffffff ;  /* 0xffffffff00047882 */ /* 0x000fe20000000000 */
[----:B------:R-:W-:Y:S01]  /*10b70*/  BSSY B0, `(.L_x_229) ;  /* 0x00000e0000007945 */ /* 0x000fe20003800000 */
[----:B------:R-:W-:Y:S01]  /*10b80*/  USHF.L.U32 UR4, UR4, UR23, URZ ;  /* 0x0000001704047299 */ /* 0x000fe2000800063f */
[C---:B------:R-:W-:Y:S01]  /*10b90*/  ISETP.NE.AND P2, PT, R3.reuse, RZ, PT ;  /* 0x000000ff0300720c */ /* 0x040fe20003f45270 */
[----:B------:R-:W-:Y:S01]  /*10ba0*/  IMAD.MOV.U32 R8, RZ, RZ, 0x1 ;  /* 0x00000001ff087424 */ /* 0x000fe200078e00ff */
[----:B------:R-:W-:Y:S01]  /*10bb0*/  ISETP.NE.OR P0, PT, R3, RZ, !P0 ;  /* 0x000000ff0300720c */ /* 0x000fe20004705670 */
[----:B------:R-:W-:Y:S01]  /*10bc0*/  IMAD.MOV.U32 R9, RZ, RZ, RZ ;  /* 0x000000ffff097224 */ /* 0x000fe200078e00ff */
[----:B------:R-:W-:Y:S01]  /*10bd0*/  MOV R10, 0x1 ;  /* 0x00000001000a7802 */ /* 0x000fe20000000f00 */
[----:B------:R-:W-:Y:S01]  /*10be0*/  ULDC UR22, c[0x0][0x700] ;  /* 0x0001c00000167ab9 */ /* 0x000fe20000000800 */
[----:B------:R-:W-:Y:S01]  /*10bf0*/  UMOV UR5, 0x1 ;  /* 0x0000000100057882 */ /* 0x000fe20000000000 */
[----:B------:R-:W-:-:S02]  /*10c00*/  UIADD3 UR42, UR15, 0x1, URZ ;  /* 0x000000010f2a7890 */ /* 0x000fc4000fffe03f */
[----:B------:R-:W-:Y:S02]  /*10c10*/  ULOP3.LUT UR35, UR14, 0x2, URZ, 0xfc, !UPT ;  /* 0x000000020e237892 */ /* 0x000fe4000f8efc3f */
[----:B------:R-:W-:Y:S02]  /*10c20*/  UIADD3 UR22, UR22, -0x1, URZ ;  /* 0xffffffff16167890 */ /* 0x000fe4000fffe03f */
[----:B------:R-:W-:Y:S02]  /*10c30*/  USHF.L.U32 UR23, UR5, UR23, URZ ;  /* 0x0000001705177299 */ /* 0x000fe4000800063f */
[----:B------:R-:W-:Y:S01]  /*10c40*/  ULOP3.LUT UR33, URZ, UR4, URZ, 0x33, !UPT ;  /* 0x000000043f217292 */ /* 0x000fe2000f8e333f */
[----:B------:R-:W-:Y:S01]  /*10c50*/  ULDC.64 UR36, c[0x0][0x198] ;  /* 0x0000660000247ab9 */ /* 0x000fe20000000a00 */
[----:B0-----:R-:W-:Y:S02]  /*10c60*/  USHF.L.U32 UR10, UR32, 0x5, URZ ;  /* 0x00000005200a7899 */ /* 0x001fe4000800063f */
[----:B------:R-:W-:-:S02]  /*10c70*/  USHF.L.U32 UR29, UR32, 0xa, URZ ;  /* 0x0000000a201d7899 */ /* 0x000fc4000800063f */
[----:B------:R-:W-:Y:S02]  /*10c80*/  USHF.L.U32 UR32, UR32, 0x8, URZ ;  /* 0x0000000820207899 */ /* 0x000fe4000800063f */
[----:B------:R-:W-:Y:S02]  /*10c90*/  ULOP3.LUT UR29, UR29, 0x400, URZ, 0xc0, !UPT ;  /* 0x000004001d1d7892 */ /* 0x000fe4000f8ec03f */
[----:B------:R-:W-:Y:S02]  /*10ca0*/  ULOP3.LUT UR32, UR32, 0x100, URZ, 0xc0, !UPT ;  /* 0x0000010020207892 */ /* 0x000fe4000f8ec03f */
[----:B------:R-:W-:-:S12]  /*10cb0*/  ULOP3.LUT UR10, UR10, 0x20, URZ, 0xc0, !UPT ;  /* 0x000000200a0a7892 */ /* 0x000fd8000f8ec03f */
.L_x_241:
[----:B------:R-:W-:-:S03]  /*10cc0*/  UMOV UR4, 0xffffffff ;  /* 0xffffffff00047882 */ /* 0x000fc60000000000 */
[----:B01----:R-:W-:Y:S05]  /*10cd0*/  BRA.DIV UR4, `(.L_x_230) ;  /* 0x00000016045c7947 */ /* 0x003fea000b800000 */
[----:B------:R-:W-:-:S13]  /*10ce0*/  ELECT P1, URZ, PT ;  /* 0x00000000003f782f */ /* 0x000fda0003820000 */
.L_x_262:
[----:B------:R-:W0:Y:S01]  /*10cf0*/  LDC R2, c[0x0][0x604] ;  /* 0x00018100ff027b82 */ /* 0x000e220000000800 */
[----:B------:R-:W-:Y:S01]  /*10d00*/  BSSY B1, `(.L_x_231) ;  /* 0x000004a000017945 */ /* 0x000fe20003800000 */
[----:B0-----:R-:W-:-:S13]  /*10d10*/  ISETP.LT.OR P1, PT, R2, 0x1, !P1 ;  /* 0x000000010200780c */ /* 0x001fda0004f21670 */
[----:B------:R-:W-:Y:S05]  /*10d20*/  @P1 BRA `(.L_x_232) ;  /* 0x00000004001c1947 */ /* 0x000fea0003800000 */
[----:B------:R-:W2:Y:S04]  /*10d30*/  LDL.LU R4, [R1+0x94] ;  /* 0x0000940001047983 */ /* 0x000ea80000300800 */
[----:B------:R-:W3:Y:S01]  /*10d40*/  LDL R3, [R1+0x84] ;  /* 0x0000840001037983 */ /* 0x000ee20000100800 */
[----:B------:R-:W-:Y:S01]  /*10d50*/  IMAD.MOV.U32 R11, RZ, RZ, RZ ;  /* 0x000000ffff0b7224 */ /* 0x000fe200078e00ff */
[----:B------:R-:W-:Y:S01]  /*10d60*/  MOV R2, R8 ;  /* 0x0000000800027202 */ /* 0x000fe20000000f00 */
[----:B------:R-:W-:Y:S02]  /*10d70*/  IMAD.MOV.U32 R13, RZ, RZ, RZ ;  /* 0x000000ffff0d7224 */ /* 0x000fe400078e00ff */
[----:B------:R-:W-:Y:S02]  /*10d80*/  IMAD.U32 R14, RZ, RZ, UR42 ;  /* 0x0000002aff0e7e24 */ /* 0x000fe4000f8e00ff */
[----:B------:R-:W-:-:S02]  /*10d90*/  IMAD.MOV.U32 R15, RZ, RZ, RZ ;  /* 0x000000ffff0f7224 */ /* 0x000fc400078e00ff */
[----:B--2---:R-:W-:Y:S01]  /*10da0*/  IMAD.SHL.U32 R6, R4, 0x100, RZ ;  /* 0x0000010004067824 */ /* 0x004fe200078e00ff */
[----:B---3--:R-:W-:Y:S01]  /*10db0*/  LEA R16, R3, UR10, 0x6 ;  /* 0x0000000a03107c11 */ /* 0x008fe2000f8e30ff */
[----:B------:R-:W-:-:S07]  /*10dc0*/  IMAD.MOV.U32 R3, RZ, RZ, R9 ;  /* 0x000000ffff037224 */ /* 0x000fce00078e0009 */
.L_x_236:
[----:B------:R-:W0:Y:S01]  /*10dd0*/  S2R R5, SR_CgaCtaId ;  /* 0x0000000000057919 */ /* 0x000e220000008800 */
[----:B------:R-:W-:-:S04]  /*10de0*/  MOV R4, 0x400 ;  /* 0x0000040000047802 */ /* 0x000fc80000000f00 */
[----:B0-----:R-:W-:Y:S02]  /*10df0*/  LEA R12, R5, R4, 0x18 ;  /* 0x00000004050c7211 */ /* 0x001fe400078ec0ff */
[----:B------:R-:W-:Y:S01]  /*10e00*/  SHF.L.U32 R4, R2, 0x1f, RZ ;  /* 0x0000001f02047819 */ /* 0x000fe200000006ff */
[----:B------:R-:W0:Y:S02]  /*10e10*/  @!P2 LDC R5, c[0x0][0x640] ;  /* 0x00019000ff05ab82 */ /* 0x000e240000000800 */
[----:B------:R-:W-:-:S04]  /*10e20*/  IMAD R7, R3, 0x8, R12 ;  /* 0x0000000803077824 */ /* 0x000fc800078e020c */
[----:B------:R-:W1:Y:S02]  /*10e30*/  SYNCS.PHASECHK.TRANS64.TRYWAIT P1, [R7+URZ+0x60], R4 ;  /* 0x00006004070075a7 */ /* 0x000e64000802017f */
[----:B-1----:R-:W-:Y:S05]  /*10e40*/  @!P1 BRA `(.L_x_233) ;  /* 0x0000001400209947 */ /* 0x002fea0003800000 */
.L_x_263:
[----:B------:R-:W-:Y:S01]  /*10e50*/  UPRMT UR4, UR35, 0x9910, URZ ;  /* 0x0000991023047896 */ /* 0x000fe2000800003f */
[----:B0-----:R0:W-:Y:S03]  /*10e60*/  @!P2 SYNCS.ARRIVE.TRANS64 RZ, [R7+URZ], R5 ;  /* 0x0000000507ffa9a7 */ /* 0x0011e6000800003f */
[----:B------:R-:W-:-:S06]  /*10e70*/  UISETP.NE.AND UP0, UPT, UR4, 0x2, UPT ;  /* 0x000000020400788c */ /* 0x000fcc000bf05270 */
[----:B------:R-:W-:-:S13]  /*10e80*/  PLOP3.LUT P1, PT, PT, PT, UP0, 0x80, 0x0 ;  /* 0x000000000000781c */ /* 0x000fda0003f2f008 */
[----:B0-----:R-:W-:Y:S05]  /*10e90*/  @P1 BRA `(.L_x_234) ;  /* 0x0000000000041947 */ /* 0x001fea0003800000 */
[----:B------:R-:W-:Y:S01]  /*10ea0*/  BPT.TRAP 0x1 ;  /* 0x000000040000795c */ /* 0x000fe20000300000 */
.L_x_234:
[----:B------:R-:W-:Y:S05]  /*10eb0*/  @P0 BRA `(.L_x_235) ;  /* 0x0000000000040947 */ /* 0x000fea0003800000 */
[----:B------:R-:W-:Y:S01]  /*10ec0*/  BPT.TRAP 0x1 ;  /* 0x000000040000795c */ /* 0x000fe20000300000 */
.L_x_235:
[----:B-1----:R-:W2:Y:S01]  /*10ed0*/  LDL R4, [R1+0x84] ;  /* 0x0000840001047983 */ /* 0x002ea20000100800 */
[C---:B------:R-:W-:Y:S01]  /*10ee0*/  R2UR UR8, R3.reuse ;  /* 0x00000000030872ca */ /* 0x040fe200000e0000 */
[----:B------:R-:W-:Y:S01]  /*10ef0*/  VIADD R14, R14, 0xffffffff ;  /* 0xffffffff0e0e7836 */ /* 0x000fe20000000000 */
[----:B------:R-:W-:Y:S01]  /*10f00*/  R2UR UR13, R12 ;  /* 0x000000000c0d72ca */ /* 0x000fe200000e0000 */
[----:B------:R-:W-:Y:S01]  /*10f10*/  IMAD R12, R3, 0x4000, R12 ;  /* 0x00004000030c7824 */ /* 0x000fe200078e020c */
[----:B------:R-:W-:Y:S01]  /*10f20*/  R2UR UR25, R7 ;  /* 0x00000000071972ca */ /* 0x000fe200000e0000 */
[----:B------:R-:W-:Y:S01]  /*10f30*/  UIADD3 UR6, UP0, UR36, 0xf0, URZ ;  /* 0x000000f024067890 */ /* 0x000fe2000ff1e03f */
[----:B------:R-:W-:Y:S01]  /*10f40*/  R2UR UR28, R0 ;  /* 0x00000000001c72ca */ /* 0x000fe200000e0000 */
[----:B------:R-:W-:Y:S01]  /*10f50*/  UIADD3 UR38, UP1, UR36, 0x1f0, URZ ;  /* 0x000001f024267890 */ /* 0x000fe2000ff3e03f */
[----:B------:R-:W-:Y:S01]  /*10f60*/  R2UR UR16, R12 ;  /* 0x000000000c1072ca */ /* 0x000fe200000e0000 */
[----:B------:R-:W-:Y:S01]  /*10f70*/  UIADD3 UR40, UP2, UR36, 0x2f0, URZ ;  /* 0x000002f024287890 */ /* 0x000fe2000ff5e03f */
[----:B------:R-:W-:Y:S01]  /*10f80*/  R2UR UR26, R13 ;  /* 0x000000000d1a72ca */ /* 0x000fe200000e0000 */
[----:B------:R-:W-:Y:S01]  /*10f90*/  UIADD3.X UR7, URZ, UR37, URZ, UP0, !UPT ;  /* 0x000000253f077290 */ /* 0x000fe200087fe43f */
[----:B------:R-:W-:Y:S01]  /*10fa0*/  R2UR UR27, R16 ;  /* 0x00000000101b72ca */ /* 0x000fe200000e0000 */
[----:B------:R-:W-:Y:S01]  /*10fb0*/  ULEA UR24, UR8, UR29, 0xb ;  /* 0x0000001d08187291 */ /* 0x000fe2000f8e583f */
[----:B------:R-:W-:Y:S01]  /*10fc0*/  R2UR UR12, R15 ;  /* 0x000000000f0c72ca */ /* 0x000fe200000e0000 */
[----:B------:R-:W-:Y:S01]  /*10fd0*/  ULEA UR8, UR8, UR32, 0x9 ;  /* 0x0000002008087291 */ /* 0x000fe2000f8e483f */
[----:B------:R-:W-:Y:S01]  /*10fe0*/  R2UR UR18, R11 ;  /* 0x000000000b1272ca */ /* 0x000fe200000e0000 */
[----:B------:R-:W-:Y:S01]  /*10ff0*/  UIADD3 UR24, UR13, 0x200, UR24 ;  /* 0x000002000d187890 */ /* 0x000fe2000fffe018 */
[----:B------:R-:W-:Y:S01]  /*11000*/  R2UR UR19, R6 ;  /* 0x00000000061372ca */ /* 0x000fe200000e0000 */
[----:B------:R-:W-:Y:S01]  /*11010*/  UIADD3.X UR39, URZ, UR37, URZ, UP1, !UPT ;  /* 0x000000253f277290 */ /* 0x000fe20008ffe43f */
[----:B------:R-:W-:Y:S01]  /*11020*/  ISETP.GT.AND P3, PT, R14, 0x1, PT ;  /* 0x000000010e00780c */ /* 0x000fe20003f64270 */
[----:B------:R-:W-:Y:S01]  /*11030*/  UIADD3 UR8, UR13, 0x36200, UR8 ;  /* 0x000362000d087890 */ /* 0x000fe2000fffe008 */
[----:B------:R-:W-:Y:S01]  /*11040*/  VIADD R3, R3, 0x1 ;  /* 0x0000000103037836 */ /* 0x000fe20000000000 */
[----:B------:R-:W-:Y:S01]  /*11050*/  UIADD3.X UR41, URZ, UR37, URZ, UP2, !UPT ;  /* 0x000000253f297290 */ /* 0x000fe200097fe43f */
[----:B------:R-:W-:Y:S01]  /*11060*/  IADD3 R15, R15, 0x1, RZ ;  /* 0x000000010f0f7810 */ /* 0x000fe20007ffe0ff */
[----:B------:R-:W-:Y:S01]  /*11070*/  UIADD3 UR16, UR16, 0x6200, URZ ;  /* 0x0000620010107890 */ /* 0x000fe2000fffe03f */
[----:B------:R-:W-:Y:S01]  /*11080*/  VIADD R13, R13, 0x20 ;  /* 0x000000200d0d7836 */ /* 0x000fe20000000000 */
[----:B------:R-:W-:Y:S01]  /*11090*/  ISETP.NE.AND P1, PT, R3, 0xc, PT ;  /* 0x0000000c0300780c */ /* 0x000fe20003f25270 */
[----:B------:R-:W-:Y:S01]  /*110a0*/  UMOV UR34, 0x30000 ;  /* 0x0003000000227882 */ /* 0x000fe20000000000 */
[----:B------:R-:W-:Y:S01]  /*110b0*/  UMOV UR4, 0x0 ;  /* 0x0000000000047882 */ /* 0x000fe20000000000 */
[----:B------:R-:W-:Y:S01]  /*110c0*/  UMOV UR5, 0x10000000 ;  /* 0x1000000000057882 */ /* 0x000fe20000000000 */
[----:B------:R-:W-:Y:S01]  /*110d0*/  UMOV UR9, UR25 ;  /* 0x0000001900097c82 */ /* 0x000fe20008000000 */
[----:B------:R-:W-:Y:S01]  /*110e0*/  UMOV UR13, UR28 ;  /* 0x0000001c000d7c82 */ /* 0x000fe20008000000 */
[----:B------:R-:W-:Y:S01]  /*110f0*/  UMOV UR17, UR25 ;  /* 0x0000001900117c82 */ /* 0x000fe20008000000 */
[----:B------:R0:W-:Y:S01]  /*11100*/  UTMALDG.3D.MULTICAST [UR24], [UR6], UR34, desc[UR4] ;  /* 0x00000418060073b4 */ /* 0x0001e20008011822 */
[----:B------:R-:W-:Y:S01]  /*11110*/  UMOV UR20, UR28 ;  /* 0x0000001c00147c82 */ /* 0x000fe20008000000 */
[----:B------:R-:W-:Y:S01]  /*11120*/  SEL R5, RZ, 0x1, P1 ;  /* 0x00000001ff057807 */ /* 0x000fe20000800000 */
[----:B------:R-:W-:Y:S01]  /*11130*/  VIADD R11, R11, 0x40 ;  /* 0x000000400b0b7836 */ /* 0x000fe20000000000 */
[----:B------:R-:W-:-:S02]  /*11140*/  SEL R3, R3, RZ, P1 ;  /* 0x000000ff03037207 */ /* 0x000fc40000800000 */
[----:B------:R-:W-:Y:S02]  /*11150*/  LOP3.LUT R2, R2, R5, RZ, 0x3c, !PT ;  /* 0x0000000502027212 */ /* 0x000fe400078e3cff */
[----:B--2---:R-:W-:-:S13]  /*11160*/  R2UR UR11, R4 ;  /* 0x00000000040b72ca */ /* 0x004fda00000e0000 */
[----:B------:R0:W-:Y:S01]  /*11170*/  UTMALDG.4D.MULTICAST [UR8], [UR38], UR34, desc[UR4] ;  /* 0x00000408260073b4 */ /* 0x0001e20008019822 */
[----:B------:R0:W-:Y:S02]  /*11180*/  UTMALDG.3D [UR16], [UR40], desc[UR4] ;  /* 0x00000410280075b4 */ /* 0x0001e40008011000 */
[----:B0-----:R-:W-:Y:S05]  /*11190*/  @P3 BRA `(.L_x_236) ;  /* 0xfffffffc000c3947 */ /* 0x001fea000383ffff */
.L_x_232:
[----:B------:R-:W-:Y:S05]  /*111a0*/  BSYNC B1 ;  /* 0x0000000000017941 */ /* 0x000fea0003800000 */
.L_x_231:
[----:B------:R-:W2:Y:S01]  /*111b0*/  LDL.LU R18, [R1+0x8c] ;  /* 0x00008c0001127983 */ /* 0x000ea20000300800 */
[----:B------:R-:W-:Y:S01]  /*111c0*/  LOP3.LUT P4, RZ, R10, 0xff, RZ, 0xc0, !PT ;  /* 0x000000ff0aff7812 */ /* 0x000fe2000788c0ff */
[----:B------:R-:W-:Y:S01]  /*111d0*/  VIADD R0, R9, UR15 ;  /* 0x0000000f09007c36 */ /* 0x000fe20008000000 */
[----:B------:R-:W-:Y:S01]  /*111e0*/  ULDC.64 UR4, c[0x0][0x750] ;  /* 0x0001d40000047ab9 */ /* 0x000fe20000000a00 */
[----:B------:R-:W3:Y:S01]  /*111f0*/  LDL.LU R17, [R1+0x90] ;  /* 0x0000900001117983 */ /* 0x000ee20000300800 */
[----:B------:R-:W-:Y:S01]  /*11200*/  IMAD.U32 R5, RZ, RZ, UR15 ;  /* 0x0000000fff057e24 */ /* 0x000fe2000f8e00ff */
[----:B------:R-:W-:Y:S01]  /*11210*/  UISETP.GE.U32.AND UP0, UPT, UR15, 0xc, UPT ;  /* 0x0000000c0f00788c */ /* 0x000fe2000bf06070 */
[----:B------:R-:W-:Y:S01]  /*11220*/  ISETP.GT.U32.AND P1, PT, R0, 0xb, PT ;  /* 0x0000000b0000780c */ /* 0x000fe20003f24070 */
[----:B------:R-:W-:Y:S01]  /*11230*/  BSSY B1, `(.L_x_237) ;  /* 0x0000071000017945 */ /* 0x000fe20003800000 */
[----:B------:R-:W-:Y:S02]  /*11240*/  PRMT R10, RZ, 0x7610, R10 ;  /* 0x00007610ff0a7816 */ /* 0x000fe4000000000a */
[----:B------:R-:W-:-:S02]  /*11250*/  ISETP.LT.U32.AND P1, PT, R5, 0xc, P1 ;  /* 0x0000000c0500780c */ /* 0x000fc40000f21070 */
[----:B------:R-:W-:Y:S01]  /*11260*/  PLOP3.LUT P3, PT, PT, PT, UP0, 0x80, 0x0 ;  /* 0x000000000000781c */ /* 0x000fe20003f6f008 */
[----:B------:R-:W0:Y:S01]  /*11270*/  @P4 S2R R3, SR_CgaCtaId ;  /* 0x0000000000034919 */ /* 0x000e220000008800 */
[----:B------:R-:W-:-:S04]  /*11280*/  @P4 MOV R2, 0x400 ;  /* 0x0000040000024802 */ /* 0x000fc80000000f00 */
[----:B0-----:R-:W-:Y:S01]  /*11290*/  @P4 LEA R4, R3, R2, 0x18 ;  /* 0x0000000203044211 */ /* 0x001fe200078ec0ff */
[----:B------:R-:W-:-:S03]  /*112a0*/  IMAD.WIDE.U32 R2, R0, -0x55555555, RZ ;  /* 0xaaaaaaab00027825 */ /* 0x000fc600078e00ff */
[----:B------:R0:W-:Y:S02]  /*112b0*/  @P4 SYNCS.ARRIVE.TRANS64.A1T0 RZ, [R4+URZ+0xf8], RZ ;  /* 0x0000f8ff04ff49a7 */ /* 0x0001e4000810003f */
[----:B------:R-:W-:Y:S02]  /*112c0*/  SHF.R.U32.HI R5, RZ, 0x3, R3 ;  /* 0x00000003ff057819 */ /* 0x000fe40000011603 */
[----:B------:R-:W-:Y:S02]  /*112d0*/  SEL R3, RZ, 0x1, !P1 ;  /* 0x00000001ff037807 */ /* 0x000fe40004800000 */
[----:B------:R-:W-:Y:S01]  /*112e0*/  PRMT R2, RZ, 0x7610, R2 ;  /* 0x00007610ff027816 */ /* 0x000fe20000000002 */
[----:B------:R-:W-:Y:S01]  /*112f0*/  IMAD R9, R5, -0xc, R0 ;  /* 0xfffffff405097824 */ /* 0x000fe200078e0200 */
[----:B------:R-:W-:Y:S01]  /*11300*/  LOP3.LUT R8, R8, R3, RZ, 0x3c, !PT ;  /* 0x0000000308087212 */ /* 0x000fe200078e3cff */
[----:B0-----:R-:W-:Y:S01]  /*11310*/  IMAD.MOV.U32 R4, RZ, RZ, -0x1 ;  /* 0xffffffffff047424 */ /* 0x001fe200078e00ff */
[----:B------:R-:W-:Y:S01]  /*11320*/  MOV R0, 0xffffffff ;  /* 0xffffffff00007802 */ /* 0x000fe20000000f00 */
[----:B------:R-:W-:Y:S01]  /*11330*/  IMAD.MOV.U32 R3, RZ, RZ, -0x1 ;  /* 0xffffffffff037424 */ /* 0x000fe200078e00ff */
[----:B------:R-:W-:-:S02]  /*11340*/  @P3 LOP3.LUT R8, R8, 0x1, R5, 0x78, !PT ;  /* 0x0000000108083812 */ /* 0x000fc400078e7805 */
[----:B---3--:R-:W-:-:S04]  /*11350*/  IADD3 R17, P4, R17, UR30, RZ ;  /* 0x0000001e11117c10 */ /* 0x008fc8000ff9e0ff */
[----:B--2---:R-:W-:Y:S01]  /*11360*/  IADD3.X R18, R18, UR21, RZ, P4, !PT ;  /* 0x0000001512127c10 */ /* 0x004fe2000a7fe4ff */
[----:B------:R0:W-:Y:S01]  /*11370*/  STL [R1+0x90], R17 ;  /* 0x0000901101007387 */ /* 0x0001e20000100800 */
[----:B------:R-:W-:-:S03]  /*11380*/  ISETP.GE.U32.AND P1, PT, R17, UR4, PT ;  /* 0x0000000411007c0c */ /* 0x000fc6000bf26070 */
[----:B------:R0:W-:Y:S01]  /*11390*/  STL [R1+0x8c], R18 ;  /* 0x00008c1201007387 */ /* 0x0001e20000100800 */
[----:B------:R-:W-:-:S03]  /*113a0*/  ISETP.GE.U32.AND.EX P1, PT, R18, UR5, PT, P1 ;  /* 0x0000000512007c0c */ /* 0x000fc6000bf26110 */
[----:B------:R0:W-:Y:S04]  /*113b0*/  STL [R1+0x84], R4 ;  /* 0x0000840401007387 */ /* 0x0001e80000100800 */
[----:B------:R0:W-:Y:S06]  /*113c0*/  STL [R1+0x94], R3 ;  /* 0x0000940301007387 */ /* 0x0001ec0000100800 */
[----:B------:R-:W-:Y:S05]  /*113d0*/  @P1 BRA `(.L_x_238) ;  /* 0x0000000400581947 */ /* 0x000fea0003800000 */
[----:B------:R-:W-:Y:S01]  /*113e0*/  ULDC.64 UR4, c[0x0][0x728] ;  /* 0x0001ca0000047ab9 */ /* 0x000fe20000000a00 */
[----:B------:R-:W1:Y:S01]  /*113f0*/  S2R R12, SR_CTAID.X ;  /* 0x00000000000c7919 */ /* 0x000e620000002500 */
[----:B------:R-:W-:Y:S01]  /*11400*/  ISETP.NE.U32.AND P1, PT, RZ, UR4, PT ;  /* 0x00000004ff007c0c */ /* 0x000fe2000bf25070 */
[----:B------:R-:W-:Y:S01]  /*11410*/  ULDC UR7, c[0x0][0x730] ;  /* 0x0001cc0000077ab9 */ /* 0x000fe20000000800 */
[----:B------:R-:W-:Y:S01]  /*11420*/  IMAD.MOV.U32 R2, RZ, RZ, R17 ;  /* 0x000000ffff027224 */ /* 0x000fe200078e0011 */
[----:B------:R-:W2:Y:S01]  /*11430*/  S2R R0, SR_CTAID.Y ;  /* 0x0000000000007919 */ /* 0x000ea20000002600 */
[----:B------:R-:W-:Y:S01]  /*11440*/  ISETP.NE.AND.EX P1, PT, RZ, UR5, PT, P1 ;  /* 0x00000005ff007c0c */ /* 0x000fe2000bf25310 */
[----:B0-----:R-:W-:-:S12]  /*11450*/  IMAD.MOV.U32 R3, RZ, RZ, R18 ;  /* 0x000000ffff037224 */ /* 0x001fd800078e0012 */
[----:B------:R-:W-:Y:S05]  /*11460*/  @!P1 BRA `(.L_x_239) ;  /* 0x0000000000289947 */ /* 0x000fea0003800000 */
[----:B------:R-:W-:Y:S02]  /*11470*/  ULDC UR6, c[0x0][0x734] ;  /* 0x0001cd0000067ab9 */ /* 0x000fe40000000800 */
[----:B------:R-:W-:-:S05]  /*11480*/  IADD3 R7, P1, R17, UR6, RZ ;  /* 0x0000000611077c10 */ /* 0x000fca000ff3e0ff */
[----:B------:R-:W-:-:S04]  /*11490*/  IMAD.X R11, RZ, RZ, R18, P1 ;  /* 0x000000ffff0b7224 */ /* 0x000fc800008e0612 */
[----:B------:R-:W-:-:S04]  /*114a0*/  IMAD.WIDE.U32 R4, R11, UR4, RZ ;  /* 0x000000040b047c25 */ /* 0x000fc8000f8e00ff */
[----:B------:R-:W-:-:S04]  /*114b0*/  IMAD.WIDE.U32 R4, P1, R7, UR5, R4 ;  /* 0x0000000507047c25 */ /* 0x000fc8000f820004 */
[----:B------:R-:W-:-:S04]  /*114c0*/  IMAD.WIDE.U32 R6, R7, UR4, RZ ;  /* 0x0000000407067c25 */ /* 0x000fc8000f8e00ff */
[----:B------:R-:W-:Y:S01]  /*114d0*/  IMAD.X R3, RZ, RZ, RZ, P1 ;  /* 0x000000ffff037224 */ /* 0x000fe200008e06ff */
[----:B------:R-:W-:Y:S01]  /*114e0*/  IADD3 RZ, P1, R7, R4, RZ ;  /* 0x0000000407ff7210 */ /* 0x000fe20007f3e0ff */
[----:B------:R-:W-:-:S04]  /*114f0*/  IMAD.MOV.U32 R2, RZ, RZ, R5 ;  /* 0x000000ffff027224 */ /* 0x000fc800078e0005 */
[----:B------:R-:W-:-:S08]  /*11500*/  IMAD.WIDE.U32.X R2, R11, UR5, R2, P1 ;  /* 0x000000050b027c25 */ /* 0x000fd000088e0402 */
.L_x_239:
[--C-:B------:R-:W-:Y:S01]  /*11510*/  SHF.R.U64 R11, R2, UR7, R3.reuse ;  /* 0x00000007020b7c19 */ /* 0x100fe20008001203 */
[----:B------:R-:W-:Y:S01]  /*11520*/  ULDC.64 UR4, c[0x0][0x720] ;  /* 0x0001c80000047ab9 */ /* 0x000fe20000000a00 */
[----:B------:R-:W-:Y:S01]  /*11530*/  SHF.R.U32.HI R2, RZ, UR7, R3 ;  /* 0x00000007ff027c19 */ /* 0x000fe20008011603 */
[----:B------:R-:W-:Y:S01]  /*11540*/  IMAD.MOV.U32 R3, RZ, RZ, R18 ;  /* 0x000000ffff037224 */ /* 0x000fe200078e0012 */
[----:B------:R-:W-:Y:S01]  /*11550*/  IADD3 R5, P1, RZ, -R11, RZ ;  /* 0x8000000bff057210 */ /* 0x000fe20007f3e0ff */
[----:B------:R-:W0:Y:S01]  /*11560*/  LDC R7, c[0x0][0x144] ;  /* 0x00005100ff077b82 */ /* 0x000e220000000800 */
[----:B-1----:R-:W-:Y:S01]  /*11570*/  I2FP.F32.U32 R6, R12 ;  /* 0x0000000c00067245 */ /* 0x002fe20000201000 */
[----:B------:R-:W-:Y:S01]  /*11580*/  ULDC.64 UR8, c[0x0][0x740] ;  /* 0x0001d00000087ab9 */ /* 0x000fe20000000a00 */
[----:B------:R-:W-:Y:S01]  /*11590*/  ULDC UR6, c[0x0][0x708] ;  /* 0x0001c20000067ab9 */ /* 0x000fe20000000800 */
[----:B------:R-:W-:Y:S01]  /*115a0*/  IMAD.X R2, RZ, RZ, ~R2, P1 ;  /* 0x000000ffff027224 */ /* 0x000fe200008e0e02 */
[----:B------:R-:W-:-:S03]  /*115b0*/  ISETP.NE.U32.AND P1, PT, RZ, UR8, PT ;  /* 0x00000008ff007c0c */ /* 0x000fc6000bf25070 */
[----:B------:R-:W-:Y:S01]  /*115c0*/  IMAD R4, R2, UR4, RZ ;  /* 0x0000000402047c24 */ /* 0x000fe2000f8e02ff */
[----:B------:R-:W-:Y:S01]  /*115d0*/  MOV R2, R17 ;  /* 0x0000001100027202 */ /* 0x000fe20000000f00 */
[----:B------:R-:W1:Y:S01]  /*115e0*/  LDC R15, c[0x0][0x148] ;  /* 0x00005200ff0f7b82 */ /* 0x000e620000000800 */
[----:B------:R-:W-:-:S03]  /*115f0*/  ISETP.NE.AND.EX P1, PT, RZ, UR9, PT, P1 ;  /* 0x00000009ff007c0c */ /* 0x000fc6000bf25310 */
[----:B------:R-:W-:Y:S01]  /*11600*/  IMAD.WIDE.U32 R2, R5, UR4, R2 ;  /* 0x0000000405027c25 */ /* 0x000fe2000f8e0002 */
[----:B------:R-:W-:-:S03]  /*11610*/  ULDC UR4, c[0x0][0x150] ;  /* 0x0000540000047ab9 */ /* 0x000fc60000000800 */
[----:B------:R-:W-:Y:S01]  /*11620*/  FMUL R6, R6, UR4 ;  /* 0x0000000406067c20 */ /* 0x000fe20008400000 */
[----:B------:R-:W-:Y:S01]  /*11630*/  IMAD R5, R5, UR5, R4 ;  /* 0x0000000505057c24 */ /* 0x000fe2000f8e0204 */
[----:B------:R-:W-:Y:S01]  /*11640*/  ULDC UR4, c[0x0][0x718] ;  /* 0x0001c60000047ab9 */ /* 0x000fe20000000800 */
[----:B------:R-:W-:Y:S02]  /*11650*/  ULDC UR5, c[0x0][0x154] ;  /* 0x0000550000057ab9 */ /* 0x000fe40000000800 */
[----:B------:R-:W-:Y:S01]  /*11660*/  IMAD.IADD R3, R3, 0x1, R5 ;  /* 0x0000000103037824 */ /* 0x000fe200078e0205 */
[----:B------:R-:W3:Y:S04]  /*11670*/  F2I.U32.TRUNC.NTZ R6, R6 ;  /* 0x0000000600067305 */ /* 0x000ee8000020f000 */
[----:B------:R-:W-:-:S02]  /*11680*/  SHF.R.U64 R13, R2, UR4, R3 ;  /* 0x00000004020d7c19 */ /* 0x000fc40008001203 */
[----:B--2---:R-:W-:-:S05]  /*11690*/  I2FP.F32.U32 R2, R0 ;  /* 0x0000000000027245 */ /* 0x004fca0000201000 */
[----:B------:R-:W-:Y:S01]  /*116a0*/  FMUL R4, R2, UR5 ;  /* 0x0000000502047c20 */ /* 0x000fe20008400000 */
[----:B------:R-:W-:Y:S01]  /*116b0*/  SHF.R.U32.HI R2, RZ, UR4, R3 ;  /* 0x00000004ff027c19 */ /* 0x000fe20008011603 */
[----:B------:R-:W-:Y:S02]  /*116c0*/  ULDC UR4, c[0x0][0x758] ;  /* 0x0001d60000047ab9 */ /* 0x000fe40000000800 */
[----:B------:R2:W4:Y:S01]  /*116d0*/  F2I.U32.TRUNC.NTZ R18, R4 ;  /* 0x0000000400127305 */ /* 0x000522000020f000 */
[----:B------:R-:W-:Y:S01]  /*116e0*/  SHF.R.U64 R16, R13, UR6, R2 ;  /* 0x000000060d107c19 */ /* 0x000fe20008001202 */
[----:B---3--:R-:W-:Y:S01]  /*116f0*/  IMAD.MOV R6, RZ, RZ, -R6 ;  /* 0x000000ffff067224 */ /* 0x008fe200078e0a06 */
[----:B------:R-:W-:-:S03]  /*11700*/  SHF.R.U32.HI R3, RZ, UR6, R2 ;  /* 0x00000006ff037c19 */ /* 0x000fc60008011602 */
[----:B0-----:R-:W-:Y:S01]  /*11710*/  IMAD R19, R7, R6, R12 ;  /* 0x0000000607137224 */ /* 0x001fe200078e020c */
[--C-:B------:R-:W-:Y:S02]  /*11720*/  SHF.R.U64 R14, R16, UR4, R3.reuse ;  /* 0x00000004100e7c19 */ /* 0x100fe40008001203 */
[----:B------:R-:W-:-:S03]  /*11730*/  SHF.R.U32.HI R3, RZ, UR4, R3 ;  /* 0x00000004ff037c19 */ /* 0x000fc60008011603 */
[----:B------:R-:W-:Y:S01]  /*11740*/  IMAD.MOV.U32 R2, RZ, RZ, R14 ;  /* 0x000000ffff027224 */ /* 0x000fe200078e000e */
[----:B--2-4-:R-:W-:Y:S06]  /*11750*/  @!P1 BRA `(.L_x_240) ;  /* 0x0000000000289947 */ /* 0x014fec0003800000 */
[----:B------:R-:W-:Y:S02]  /*11760*/  ULDC UR4, c[0x0][0x74c] ;  /* 0x0001d30000047ab9 */ /* 0x000fe40000000800 */
[----:B------:R-:W-:-:S05]  /*11770*/  IADD3 R7, P1, R14, UR4, RZ ;  /* 0x000000040e077c10 */ /* 0x000fca000ff3e0ff */
[----:B------:R-:W-:-:S04]  /*11780*/  IMAD.X R17, RZ, RZ, R3, P1 ;  /* 0x000000ffff117224 */ /* 0x000fc800008e0603 */
[----:B------:R-:W-:-:S04]  /*11790*/  IMAD.WIDE.U32 R4, R17, UR8, RZ ;  /* 0x0000000811047c25 */ /* 0x000fc8000f8e00ff */
[----:B------:R-:W-:-:S04]  /*117a0*/  IMAD.WIDE.U32 R4, P1, R7, UR9, R4 ;  /* 0x0000000907047c25 */ /* 0x000fc8000f820004 */
[----:B------:R-:W-:Y:S01]  /*117b0*/  IMAD.WIDE.U32 R6, R7, UR8, RZ ;  /* 0x0000000807067c25 */ /* 0x000fe2000f8e00ff */
[----:B------:R-:W-:-:S03]  /*117c0*/  MOV R2, R5 ;  /* 0x0000000500027202 */ /* 0x000fc60000000f00 */
[----:B------:R-:W-:Y:S01]  /*117d0*/  IMAD.X R3, RZ, RZ, RZ, P1 ;  /* 0x000000ffff037224 */ /* 0x000fe200008e06ff */
[----:B------:R-:W-:-:S05]  /*117e0*/  IADD3 RZ, P1, R7, R4, RZ ;  /* 0x0000000407ff7210 */ /* 0x000fca0007f3e0ff */
[----:B------:R-:W-:-:S08]  /*117f0*/  IMAD.WIDE.U32.X R2, R17, UR9, R2, P1 ;  /* 0x0000000911027c25 */ /* 0x000fd000088e0402 */
.L_x_240:
[----:B------:R-:W-:Y:S01]  /*11800*/  ULDC UR4, c[0x0][0x748] ;  /* 0x0001d20000047ab9 */ /* 0x000fe20000000800 */
[----:B------:R-:W-:Y:S01]  /*11810*/  IMAD.MOV R18, RZ, RZ, -R18 ;  /* 0x000000ffff127224 */ /* 0x000fe200078e0a12 */
[----:B------:R-:W-:Y:S01]  /*11820*/  SHF.R.U64 R3, R2, UR4, R3 ;  /* 0x0000000402037c19 */ /* 0x000fe20008001203 */
[----:B------:R-:W-:Y:S01]  /*11830*/  ULDC UR4, c[0x0][0x738] ;  /* 0x0001ce0000047ab9 */ /* 0x000fe20000000800 */
[----:B------:R-:W-:Y:S01]  /*11840*/  LOP3.LUT R2, R16, UR33, RZ, 0xc0, !PT ;  /* 0x0000002110027c12 */ /* 0x000fe2000f8ec0ff */
[----:B-1----:R-:W-:Y:S01]  /*11850*/  @P5 IMAD R19, R15, R18, R0 ;  /* 0x000000120f135224 */ /* 0x002fe200078e0200 */
[----:B------:R-:W-:Y:S01]  /*11860*/  ULDC UR5, c[0x0][0x710] ;  /* 0x0001c40000057ab9 */ /* 0x000fe20000000800 */
[----:B------:R-:W-:Y:S02]  /*11870*/  IMAD.MOV R5, RZ, RZ, -R3 ;  /* 0x000000ffff057224 */ /* 0x000fe400078e0a03 */
[----:B------:R-:W-:Y:S01]  /*11880*/  IMAD R0, R3, UR23, R2 ;  /* 0x0000001703007c24 */ /* 0x000fe2000f8e0202 */
[----:B------:R-:W-:Y:S01]  /*11890*/  LOP3.LUT R3, R13, UR22, RZ, 0xc0, !PT ;  /* 0x000000160d037c12 */ /* 0x000fe2000f8ec0ff */
[----:B------:R-:W-:Y:S01]  /*118a0*/  IMAD R14, R5, UR4, R14 ;  /* 0x00000004050e7c24 */ /* 0x000fe2000f8e020e */
[----:B------:R-:W-:Y:S01]  /*118b0*/  ULDC UR4, c[0x0][0x700] ;  /* 0x0001c00000047ab9 */ /* 0x000fe20000000800 */
[----:B------:R-:W-:-:S02]  /*118c0*/  IMAD R0, R0, UR5, R19 ;  /* 0x0000000500007c24 */ /* 0x000fc4000f8e0213 */
[----:B------:R-:W-:Y:S02]  /*118d0*/  IMAD R3, R14, UR4, R3 ;  /* 0x000000040e037c24 */ /* 0x000fe4000f8e0203 */
[----:B------:R-:W-:-:S03]  /*118e0*/  IMAD.MOV.U32 R2, RZ, RZ, 0x1 ;  /* 0x00000001ff027424 */ /* 0x000fc600078e00ff */
[----:B------:R-:W-:Y:S02]  /*118f0*/  SEL R4, R3, R0, !P5 ;  /* 0x0000000003047207 */ /* 0x000fe40006800000 */
[----:B------:R-:W-:Y:S01]  /*11900*/  SEL R3, R0, R3, !P5 ;  /* 0x0000000300037207 */ /* 0x000fe20006800000 */
[----:B------:R-:W-:Y:S02]  /*11910*/  IMAD.MOV.U32 R0, RZ, RZ, R11 ;  /* 0x000000ffff007224 */ /* 0x000fe400078e000b */
[----:B------:R1:W-:Y:S04]  /*11920*/  STL [R1+0x94], R4 ;  /* 0x0000940401007387 */ /* 0x0003e80000100800 */
[----:B------:R1:W-:Y:S02]  /*11930*/  STL [R1+0x84], R3 ;  /* 0x0000840301007387 */ /* 0x0003e40000100800 */
.L_x_238:
[----:B------:R-:W-:Y:S05]  /*11940*/  BSYNC B1 ;  /* 0x0000000000017941 */ /* 0x000fea0003800000 */
.L_x_237:
[----:B------:R-:W-:-:S13]  /*11950*/  LOP3.LUT P1, RZ, R2, 0xff, RZ, 0xc0, !PT ;  /* 0x000000ff02ff7812 */ /* 0x000fda000782c0ff */
[----:B------:R-:W-:Y:S05]  /*11960*/  @P1 BRA `(.L_x_241) ;  /* 0xfffffff000d41947 */ /* 0x000fea000383ffff */
[----:B------:R-:W-:Y:S05]  /*11970*/  BSYNC B0 ;  /* 0x0000000000007941 */ /* 0x000fea0003800000 */
.L_x_229:
[----:B------:R-:W-:-:S03]  /*11980*/  UMOV UR4, 0xffffffff ;  /* 0xffffffff00047882 */ /* 0x000fc60000000000 */
[----:B------:R-:W-:Y:S05]  /*11990*/  BRA.DIV UR4, `(.L_x_242) ;  /* 0x0000000a04607947 */ /* 0x000fea000b800000 */
[----:B------:R-:W-:-:S13]  /*119a0*/  ELECT P0, URZ, PT ;  /* 0x00000000003f782f */ /* 0x000fda0003800000 */
.L_x_266:
[----:B------:R-:W-:Y:S04]  /*119b0*/  BSSY B0, `(.L_x_243) ;  /* 0x0000074000007945 */ /* 0x000fe80003800000 */
[----:B------:R-:W-:Y:S05]  /*119c0*/  @!P0 BRA `(.L_x_244) ;  /* 0x0000000400c88947 */ /* 0x000fea0003800000 */
[----:B------:R-:W-:-:S04]  /*119d0*/  ULOP3.LUT UR4, UR14, 0x2, URZ, 0xfc, !UPT ;  /* 0x000000020e047892 */ /* 0x000fc8000f8efc3f */
[----:B------:R-:W-:-:S06]  /*119e0*/  UISETP.NE.AND UP0, UPT, UR4, 0x3, UPT ;  /* 0x000000030400788c */ /* 0x000fcc000bf05270 */
[----:B------:R-:W-:-:S13]  /*119f0*/  PLOP3.LUT P0, PT, PT, PT, UP0, 0x80, 0x0 ;  /* 0x000000000000781c */ /* 0x000fda0003f0f008 */
[----:B------:R-:W-:Y:S05]  /*11a00*/  @!P0 BRA `(.L_x_245) ;  /* 0x0000000000048947 */ /* 0x000fea0003800000 */
[----:B------:R-:W-:Y:S01]  /*11a10*/  BPT.TRAP 0x1 ;  /* 0x000000040000795c */ /* 0x000fe20000300000 */
.L_x_245:
[----:B01----:R-:W0:Y:S01]  /*11a20*/  S2R R3, SR_CgaCtaId ;  /* 0x0000000000037919 */ /* 0x003e220000008800 */
[----:B------:R-:W-:Y:S02]  /*11a30*/  MOV R0, 0x400 ;  /* 0x0000040000007802 */ /* 0x000fe40000000f00 */
[----:B------:R-:W-:Y:S02]  /*11a40*/  SHF.L.U32 R2, R8, 0x1f, RZ ;  /* 0x0000001f08027819 */ /* 0x000fe400000006ff */
[----:B0-----:R-:W-:-:S05]  /*11a50*/  LEA R0, R3, R0, 0x18 ;  /* 0x0000000003007211 */ /* 0x001fca00078ec0ff */
[----:B------:R-:W-:-:S04]  /*11a60*/  VIADD R0, R0, 0x60 ;  /* 0x0000006000007836 */ /* 0x000fc80000000000 */
[C---:B------:R-:W-:Y:S01]  /*11a70*/  IMAD R5, R9.reuse, 0x8, R0 ;  /* 0x0000000809057824 */ /* 0x040fe200078e0200 */
[----:B------:R-:W-:-:S03]  /*11a80*/  IADD3 R9, R9, 0x1, RZ ;  /* 0x0000000109097810 */ /* 0x000fc60007ffe0ff */
[----:B------:R-:W0:Y:S01]  /*11a90*/  SYNCS.PHASECHK.TRANS64.TRYWAIT P0, [R5+URZ], R2 ;  /* 0x00000002050075a7 */ /* 0x000e22000800017f */
[----:B------:R-:W-:-:S04]  /*11aa0*/  ISETP.NE.AND P1, PT, R9, 0xc, PT ;  /* 0x0000000c0900780c */ /* 0x000fc80003f25270 */
[----:B------:R-:W-:Y:S02]  /*11ab0*/  SEL R3, RZ, 0x1, P1 ;  /* 0x00000001ff037807 */ /* 0x000fe40000800000 */
[----:B------:R-:W-:Y:S02]  /*11ac0*/  SEL R9, R9, RZ, P1 ;  /* 0x000000ff09097207 */ /* 0x000fe40000800000 */
[----:B------:R-:W-:-:S03]  /*11ad0*/  LOP3.LUT R8, R8, R3, RZ, 0x3c, !PT ;  /* 0x0000000308087212 */ /* 0x000fc600078e3cff */
[----:B------:R-:W-:Y:S01]  /*11ae0*/  IMAD R7, R9, 0x8, R0 ;  /* 0x0000000809077824 */ /* 0x000fe200078e0200 */
[----:B------:R-:W-:Y:S01]  /*11af0*/  SHF.L.U32 R4, R8, 0x1f, RZ ;  /* 0x0000001f08047819 */ /* 0x000fe200000006ff */
[----:B0-----:R-:W-:Y:S06]  /*11b00*/  @!P0 BRA `(.L_x_246) ;  /* 0x0000000800288947 */ /* 0x001fec0003800000 */
.L_x_267:
[----:B------:R-:W1:Y:S01]  /*11b10*/  SYNCS.PHASECHK.TRANS64.TRYWAIT P0, [R7+URZ], R4 ;  /* 0x00000004070075a7 */ /* 0x000e62000800017f */
[----:B0-----:R-:W-:-:S05]  /*11b20*/  VIADD R2, R9, 0x1 ;  /* 0x0000000109027836 */ /* 0x001fca0000000000 */
[----:B------:R-:W-:-:S04]  /*11b30*/  ISETP.NE.AND P1, PT, R2, 0xc, PT ;  /* 0x0000000c0200780c */ /* 0x000fc80003f25270 */
[----:B------:R-:W-:Y:S02]  /*11b40*/  SEL R3, RZ, 0x1, P1 ;  /* 0x00000001ff037807 */ /* 0x000fe40000800000 */
[----:B------:R-:W-:Y:S02]  /*11b50*/  SEL R9, R2, RZ, P1 ;  /* 0x000000ff02097207 */ /* 0x000fe40000800000 */
[----:B------:R-:W-:-:S03]  /*11b60*/  LOP3.LUT R8, R8, R3, RZ, 0x3c, !PT ;  /* 0x0000000308087212 */ /* 0x000fc600078e3cff */
[----:B------:R-:W-:Y:S01]  /*11b70*/  IMAD R6, R9, 0x8, R0 ;  /* 0x0000000809067824 */ /* 0x000fe200078e0200 */
[----:B------:R-:W-:Y:S01]  /*11b80*/  SHF.L.U32 R5, R8, 0x1f, RZ ;  /* 0x0000001f08057819 */ /* 0x000fe200000006ff */
[----:B-1----:R-:W-:Y:S06]  /*11b90*/  @!P0 BRA `(.L_x_247) ;  /* 0x0000000800188947 */ /* 0x002fec0003800000 */
.L_x_268:
[----:B------:R-:W1:Y:S01]  /*11ba0*/  SYNCS.PHASECHK.TRANS64.TRYWAIT P0, [R6+URZ], R5 ;  /* 0x00000005060075a7 */ /* 0x000e62000800017f */
[----:B------:R-:W-:-:S05]  /*11bb0*/  VIADD R2, R9, 0x1 ;  /* 0x0000000109027836 */ /* 0x000fca0000000000 */
[----:B------:R-:W-:-:S04]  /*11bc0*/  ISETP.NE.AND P1, PT, R2, 0xc, PT ;  /* 0x0000000c0200780c */ /* 0x000fc80003f25270 */
[----:B------:R-:W-:Y:S02]  /*11bd0*/  SEL R3, RZ, 0x1, P1 ;  /* 0x00000001ff037807 */ /* 0x000fe40000800000 */
[----:B0-----:R-:W-:Y:S02]  /*11be0*/  SEL R7, R2, RZ, P1 ;  /* 0x000000ff02077207 */ /* 0x001fe40000800000 */
[----:B------:R-:W-:-:S03]  /*11bf0*/  LOP3.LUT R8, R8, R3, RZ, 0x3c, !PT ;  /* 0x0000000308087212 */ /* 0x000fc600078e3cff */
[----:B------:R-:W-:Y:S01]  /*11c00*/  IMAD R9, R7, 0x8, R0 ;  /* 0x0000000807097824 */ /* 0x000fe200078e0200 */
[----:B------:R-:W-:Y:S01]  /*11c10*/  SHF.L.U32 R4, R8, 0x1f, RZ ;  /* 0x0000001f08047819 */ /* 0x000fe200000006ff */
[----:B-1----:R-:W-:Y:S06]  /*11c20*/  @!P0 BRA `(.L_x_248) ;  /* 0x0000000800088947 */ /* 0x002fec0003800000 */
.L_x_269:
[----:B------:R-:W1:Y:S01]  /*11c30*/  SYNCS.PHASECHK.TRANS64.TRYWAIT P0, [R9+URZ], R4 ;  /* 0x00000004090075a7 */ /* 0x000e62000800017f */
[----:B------:R-:W-:-:S05]  /*11c40*/  VIADD R2, R7, 0x1 ;  /* 0x0000000107027836 */ /* 0x000fca0000000000 */
[----:B------:R-:W-:-:S04]  /*11c50*/  ISETP.NE.AND P1, PT, R2, 0xc, PT ;  /* 0x0000000c0200780c */ /* 0x000fc80003f25270 */
[----:B------:R-:W-:Y:S02]  /*11c60*/  SEL R3, RZ, 0x1, P1 ;  /* 0x00000001ff037807 */ /* 0x000fe40000800000 */
[----:B------:R-:W-:Y:S02]  /*11c70*/  SEL R7, R2, RZ, P1 ;  /* 0x000000ff02077207 */ /* 0x000fe40000800000 */
[----:B------:R-:W-:Y:S02]  /*11c80*/  LOP3.LUT R8, R8, R3, RZ, 0x3c, !PT ;  /* 0x0000000308087212 */ /* 0x000fe400078e3cff */
[----:B0-----:R-:W-:Y:S02]  /*11c90*/  LEA R6, R7, R0, 0x3 ;  /* 0x0000000007067211 */ /* 0x001fe400078e18ff */
[----:B------:R-:W-:Y:S01]  /*11ca0*/  SHF.L.U32 R5, R8, 0x1f, RZ ;  /* 0x0000001f08057819 */ /* 0x000fe200000006ff */
[----:B-1----:R-:W-:Y:S06]  /*11cb0*/  @!P0 BRA `(.L_x_249) ;  /* 0x0000000400f88947 */ /* 0x002fec0003800000 */
.L_x_270:
[----:B------:R-:W1:Y:S01]  /*11cc0*/  SYNCS.PHASECHK.TRANS64.TRYWAIT P0, [R6+URZ], R5 ;  /* 0x00000005060075a7 */ /* 0x000e62000800017f */
[----:B------:R-:W-:-:S05]  /*11cd0*/  VIADD R2, R7, 0x1 ;  /* 0x0000000107027836 */ /* 0x000fca0000000000 */
[----:B------:R-:W-:-:S04]  /*11ce0*/  ISETP.NE.AND P1, PT, R2, 0xc, PT ;  /* 0x0000000c0200780c */ /* 0x000fc80003f25270 */
[----:B------:R-:W-:Y:S02]  /*11cf0*/  SEL R3, RZ, 0x1, P1 ;  /* 0x00000001ff037807 */ /* 0x000fe40000800000 */
[----:B------:R-:W-:Y:S02]  /*11d00*/  SEL R7, R2, RZ, P1 ;  /* 0x000000ff02077207 */ /* 0x000fe40000800000 */
[----:B------:R-:W-:-:S03]  /*11d10*/  LOP3.LUT R8, R8, R3, RZ, 0x3c, !PT ;  /* 0x0000000308087212 */ /* 0x000fc600078e3cff */
[----:B0-----:R-:W-:Y:S01]  /*11d20*/  IMAD R9, R7, 0x8, R0 ;  /* 0x0000000807097824 */ /* 0x001fe200078e0200 */
[----:B------:R-:W-:Y:S01]  /*11d30*/  SHF.L.U32 R4, R8, 0x1f, RZ ;  /* 0x0000001f08047819 */ /* 0x000fe200000006ff */
[----:B-1----:R-:W-:Y:S06]  /*11d40*/  @!P0 BRA `(.L_x_250) ;  /* 0x0000000400e88947 */ /* 0x002fec0003800000 */
.L_x_271:
        /* <DEDUP_REMOVED lines=9> */
.L_x_272:
        /* <DEDUP_REMOVED lines=9> */
.L_x_273:
[----:B------:R-:W1:Y:S01]  /*11e70*/  SYNCS.PHASECHK.TRANS64.TRYWAIT P0, [R9+URZ], R4 ;  /* 0x00000004090075a7 */ /* 0x000e62000800017f */
[----:B------:R-:W-:-:S04]  /*11e80*/  IADD3 R2, R7, 0x1, RZ ;  /* 0x0000000107027810 */ /* 0x000fc80007ffe0ff */
[----:B------:R-:W-:-:S04]  /*11e90*/  ISETP.NE.AND P1, PT, R2, 0xc, PT ;  /* 0x0000000c0200780c */ /* 0x000fc80003f25270 */
[----:B------:R-:W-:Y:S02]  /*11ea0*/  SEL R3, RZ, 0x1, P1 ;  /* 0x00000001ff037807 */ /* 0x000fe40000800000 */
[----:B------:R-:W-:Y:S02]  /*11eb0*/  SEL R7, R2, RZ, P1 ;  /* 0x000000ff02077207 */ /* 0x000fe40000800000 */
[----:B------:R-:W-:-:S03]  /*11ec0*/  LOP3.LUT R8, R8, R3, RZ, 0x3c, !PT ;  /* 0x0000000308087212 */ /* 0x000fc600078e3cff */
[----:B0-----:R-:W-:Y:S01]  /*11ed0*/  IMAD R6, R7, 0x8, R0 ;  /* 0x0000000807067824 */ /* 0x001fe200078e0200 */
[----:B------:R-:W-:Y:S01]  /*11ee0*/  SHF.L.U32 R5, R8, 0x1f, RZ ;  /* 0x0000001f08057819 */ /* 0x000fe200000006ff */
[----:B-1----:R-:W-:Y:S06]  /*11ef0*/  @!P0 BRA `(.L_x_253) ;  /* 0x0000000400b88947 */ /* 0x002fec0003800000 */
.L_x_274:
        /* <DEDUP_REMOVED lines=9> */
.L_x_275:
        /* <DEDUP_REMOVED lines=9> */
.L_x_276:
[----:B------:R-:W1:Y:S01]  /*12020*/  SYNCS.PHASECHK.TRANS64.TRYWAIT P0, [R6+URZ], R5 ;  /* 0x00000005060075a7 */ /* 0x000e62000800017f */
[----:B------:R-:W-:-:S05]  /*12030*/  VIADD R2, R7, 0x1 ;  /* 0x0000000107027836 */ /* 0x000fca0000000000 */
[----:B------:R-:W-:-:S04]  /*12040*/  ISETP.NE.AND P1, PT, R2, 0xc, PT ;  /* 0x0000000c0200780c */ /* 0x000fc80003f25270 */
[----:B0-----:R-:W-:Y:S02]  /*12050*/  SEL R4, RZ, 0x1, P1 ;  /* 0x00000001ff047807 */ /* 0x001fe40000800000 */
[----:B------:R-:W-:Y:S02]  /*12060*/  SEL R3, R2, RZ, P1 ;  /* 0x000000ff02037207 */ /* 0x000fe40000800000 */
[----:B------:R-:W-:Y:S01]  /*12070*/  LOP3.LUT R4, R11, R4, RZ, 0x3c, !PT ;  /* 0x000000040b047212 */ /* 0x000fe200078e3cff */
[----:B-1----:R-:W-:Y:S06]  /*12080*/  @!P0 BRA `(.L_x_256) ;  /* 0x0000000400908947 */ /* 0x002fec0003800000 */
.L_x_277:
[----:B------:R-:W-:Y:S02]  /*12090*/  LEA R3, R3, R0, 0x3 ;  /* 0x0000000003037211 */ /* 0x000fe400078e18ff */
[----:B------:R-:W-:-:S07]  /*120a0*/  SHF.L.U32 R0, R4, 0x1f, RZ ;  /* 0x0000001f04007819 */ /* 0x000fce00000006ff */
.L_x_257:
[----:B-1----:R1:W2:Y:S02]  /*120b0*/  SYNCS.PHASECHK.TRANS64.TRYWAIT P0, [R3+URZ], R0 ;  /* 0x00000000030075a7 */ /* 0x0022a4000800017f */
[----:B--2---:R-:W-:Y:S05]  /*120c0*/  @!P0 NANOSLEEP.SYNCS 0x989680 ;  /* 0x009896800000895d */ /* 0x004fea0003900000 */
[----:B------:R-:W2:Y:S02]  /*120d0*/  @!P0 SYNCS.PHASECHK.TRANS64 P0, [R3+URZ], R0 ;  /* 0x00000000030085a7 */ /* 0x000ea4000800007f */
[----:B--2---:R-:W-:Y:S05]  /*120e0*/  @!P0 BRA `(.L_x_257) ;  /* 0xfffffffc00f08947 */ /* 0x004fea000383ffff */
.L_x_244:
[----:B------:R-:W-:Y:S05]  /*120f0*/  BSYNC B0 ;  /* 0x0000000000007941 */ /* 0x000fea0003800000 */
.L_x_243:
[----:B------:R-:W-:Y:S05]  /*12100*/  EXIT ;  /* 0x000000000000794d */ /* 0x000fea0003800000 */
.L_x_20:
[----:B--2---:R-:W-:-:S04]  /*12110*/  IMAD.U32 R3, RZ, RZ, UR16 ;  /* 0x00000010ff037e24 */ /* 0x004fc8000f8e00ff */
[----:B------:R2:W3:Y:S03]  /*12120*/  SYNCS.PHASECHK.TRANS64.TRYWAIT P1, [R3+URZ+-0x8], R2 ;  /* 0xfffff802030075a7 */ /* 0x0004e6000802017f */
[----:B---3--:R-:W-:Y:S05]  /*12130*/  @!P1 NANOSLEEP.SYNCS 0x989680 ;  /* 0x009896800000995d */ /* 0x008fea0003900000 */
[----:B------:R-:W3:Y:S02]  /*12140*/  @!P1 SYNCS.PHASECHK.TRANS64 P1, [R3+URZ+-0x8], R2 ;  /* 0xfffff802030095a7 */ /* 0x000ee4000802007f */
[----:B---3--:R-:W-:Y:S05]  /*12150*/  @!P1 BRA `(.L_x_20) ;  /* 0xfffffffc00ec9947 */ /* 0x008fea000383ffff */
[----:B------:R-:W-:Y:S05]  /*12160*/  BRA `(.L_x_258) ;  /* 0xfffffef800047947 */ /* 0x000fea000383ffff */
.L_x_25:
[----:B-----5:R1:W-:Y:S02]  /*12170*/  STL [R1+0xa0], R0 ;  /* 0x0000a00001007387 */ /* 0x0203e40000100800 */
[----:B-1----:R-:W-:-:S04]  /*12180*/  IMAD.U32 R0, RZ, RZ, UR8 ;  /* 0x00000008ff007e24 */ /* 0x002fc8000f8e00ff */
[----:B------:R1:W2:Y:S03]  /*12190*/  SYNCS.PHASECHK.TRANS64.TRYWAIT P1, [R0+URZ], R152 ;  /* 0x00000098000075a7 */ /* 0x0002a6000802017f */
[----:B--2---:R-:W-:Y:S05]  /*121a0*/  @!P1 NANOSLEEP.SYNCS 0x989680 ;  /* 0x009896800000995d */ /* 0x004fea0003900000 */
[----:B------:R1:W2:Y:S02]  /*121b0*/  @!P1 SYNCS.PHASECHK.TRANS64 P1, [R0+URZ], R152 ;  /* 0x00000098000095a7 */ /* 0x0002a4000802007f */
[----:B-1----:R1:W5:Y:S02]  /*121c0*/  LDL.LU R0, [R1+0xa0] ;  /* 0x0000a00001007983 */ /* 0x0023640000300800 */
[----:B-12---:R-:W-:Y:S05]  /*121d0*/  @!P1 BRA `(.L_x_25) ;  /* 0xfffffffc00e49947 */ /* 0x006fea000383ffff */
[----:B------:R-:W-:Y:S05]  /*121e0*/  BRA `(.L_x_24) ;  /* 0xffffff0000887947 */ /* 0x000fea000383ffff */
.L_x_31:
[----:B0-----:R-:W-:-:S04]  /*121f0*/  IMAD.U32 R27, RZ, RZ, UR16 ;  /* 0x00000010ff1b7e24 */ /* 0x001fc8000f8e00ff */
[----:B------:R0:W3:Y:S03]  /*12200*/  SYNCS.PHASECHK.TRANS64.TRYWAIT P1, [R27+URZ+0x8], R24 ;  /* 0x000008181b0075a7 */ /* 0x0000e6000802017f */
[----:B---3--:R-:W-:Y:S05]  /*12210*/  @!P1 NANOSLEEP.SYNCS 0x989680 ;  /* 0x009896800000995d */ /* 0x008fea0003900000 */
[----:B------:R-:W3:Y:S02]  /*12220*/  @!P1 SYNCS.PHASECHK.TRANS64 P1, [R27+URZ+0x8], R24 ;  /* 0x000008181b0095a7 */ /* 0x000ee4000802007f */
[----:B---3--:R-:W-:Y:S05]  /*12230*/  @!P1 BRA `(.L_x_31) ;  /* 0xfffffffc00ec9947 */ /* 0x008fea000383ffff */
[----:B------:R-:W-:Y:S05]  /*12240*/  BRA `(.L_x_259) ;  /* 0xffffff28003c7947 */ /* 0x000fea000383ffff */
.L_x_230:
[----:B------:R-:W-:Y:S01]  /*12250*/  BSSY B1, `(.L_x_260) ;  /* 0x0000006000017945 */ /* 0x000fe20003800000 */
[----:B------:R-:W-:-:S07]  /*12260*/  IMAD.MOV.U32 R2, RZ, RZ, -0x1 ;  /* 0xffffffffff027424 */ /* 0x000fce00078e00ff */
[----:B------:R-:W-:Y:S05]  /*12270*/  WARPSYNC.COLLECTIVE R2, `(.L_x_261) ;  /* 0x00000000020c7348 */ /* 0x000fea0003c00000 */
[----:B------:R-:W-:Y:S02]  /*12280*/  ELECT P1, UR62, PT ;  /* 0x00000000003e782f */ /* 0x000fe40003820000 */
[----:B------:R-:W-:Y:S01]  /*12290*/  MOV R2, UR62 ;  /* 0x0000003e00027c02 */ /* 0x000fe20008000f00 */
[----:B------:R-:W-:Y:S10]  /*122a0*/  ENDCOLLECTIVE ;  /* 0x000000000000791b */ /* 0x000ff40003800000 */
.L_x_261:
[----:B------:R-:W-:Y:S05]  /*122b0*/  BSYNC B1 ;  /* 0x0000000000017941 */ /* 0x000fea0003800000 */
.L_x_260:
[----:B------:R-:W-:Y:S05]  /*122c0*/  BRA `(.L_x_262) ;  /* 0xffffffe800887947 */ /* 0x000fea000383ffff */
.L_x_233:
[----:B-1----:R1:W2:Y:S02]  /*122d0*/  SYNCS.PHASECHK.TRANS64.TRYWAIT P1, [R7+URZ+0x60], R4 ;  /* 0x00006004070075a7 */ /* 0x0022a4000802017f */
[----:B--2---:R-:W-:Y:S05]  /*122e0*/  @!P1 NANOSLEEP.SYNCS 0x989680 ;  /* 0x009896800000995d */ /* 0x004fea0003900000 */
[----:B------:R-:W2:Y:S02]  /*122f0*/  @!P1 SYNCS.PHASECHK.TRANS64 P1, [R7+URZ+0x60], R4 ;  /* 0x00006004070095a7 */ /* 0x000ea4000802007f */
[----:B--2---:R-:W-:Y:S05]  /*12300*/  @!P1 BRA `(.L_x_233) ;  /* 0xfffffffc00f09947 */ /* 0x004fea000383ffff */
[----:B------:R-:W-:Y:S05]  /*12310*/  BRA `(.L_x_263) ;  /* 0xffffffe800cc7947 */ /* 0x000fea000383ffff */
.L_x_242:
[----:B------:R-:W-:Y:S01]  /*12320*/  BSSY B0, `(.L_x_264) ;  /* 0x0000006000007945 */ /* 0x000fe20003800000 */
[----:B------:R-:W-:-:S07]  /*12330*/  IMAD.MOV.U32 R2, RZ, RZ, -0x1 ;  /* 0xffffffffff027424 */ /* 0x000fce00078e00ff */
[----:B01----:R-:W-:Y:S05]  /*12340*/  WARPSYNC.COLLECTIVE R2, `(.L_x_265) ;  /* 0x00000000020c7348 */ /* 0x003fea0003c00000 */
[----:B------:R-:W-:Y:S02]  /*12350*/  ELECT P1, UR62, PT ;  /* 0x00000000003e782f */ /* 0x000fe40003820000 */
[----:B------:R-:W-:Y:S01]  /*12360*/  MOV R2, UR62 ;  /* 0x0000003e00027c02 */ /* 0x000fe20008000f00 */
[----:B01----:R-:W-:Y:S10]  /*12370*/  ENDCOLLECTIVE ;  /* 0x000000000000791b */ /* 0x003ff40003800000 */
.L_x_265:
[----:B------:R-:W-:Y:S05]  /*12380*/  BSYNC B0 ;  /* 0x0000000000007941 */ /* 0x000fea0003800000 */
.L_x_264:
[----:B------:R-:W-:Y:S01]  /*12390*/  PLOP3.LUT P0, PT, P1, PT, PT, 0x80, 0x0 ;  /* 0x000000000000781c */ /* 0x000fe20000f0f070 */
[----:B------:R-:W-:-:S12]  /*123a0*/  BRA `(.L_x_266) ;  /* 0xfffffff400807947 */ /* 0x000fd8000383ffff */
.L_x_246:
[----:B0-----:R0:W1:Y:S02]  /*123b0*/  SYNCS.PHASECHK.TRANS64.TRYWAIT P0, [R5+URZ], R2 ;  /* 0x00000002050075a7 */ /* 0x001064000800017f */
[----:B-1----:R-:W-:Y:S05]  /*123c0*/  @!P0 NANOSLEEP.SYNCS 0x989680 ;  /* 0x009896800000895d */ /* 0x002fea0003900000 */
[----:B------:R-:W1:Y:S02]  /*123d0*/  @!P0 SYNCS.PHASECHK.TRANS64 P0, [R5+URZ], R2 ;  /* 0x00000002050085a7 */ /* 0x000e64000800007f */
[----:B-1----:R-:W-:Y:S05]  /*123e0*/  @!P0 BRA `(.L_x_246) ;  /* 0xfffffffc00f08947 */ /* 0x002fea000383ffff */
[----:B------:R-:W-:Y:S05]  /*123f0*/  BRA `(.L_x_267) ;  /* 0xfffffff400c47947 */ /* 0x000fea000383ffff */
.L_x_247:
[----:B0-----:R0:W1:Y:S02]  /*12400*/  SYNCS.PHASECHK.TRANS64.TRYWAIT P0, [R7+URZ], R4 ;  /* 0x00000004070075a7 */ /* 0x001064000800017f */
[----:B-1----:R-:W-:Y:S05]  /*12410*/  @!P0 NANOSLEEP.SYNCS 0x989680 ;  /* 0x009896800000895d */ /* 0x002fea0003900000 */
[----:B------:R-:W1:Y:S02]  /*12420*/  @!P0 SYNCS.PHASECHK.TRANS64 P0, [R7+URZ], R4 ;  /* 0x00000004070085a7 */ /* 0x000e64000800007f */
[----:B-1----:R-:W-:Y:S05]  /*12430*/  @!P0 BRA `(.L_x_247) ;  /* 0xfffffffc00f08947 */ /* 0x002fea000383ffff */
[----:B------:R-:W-:Y:S05]  /*12440*/  BRA `(.L_x_268) ;  /* 0xfffffff400d47947 */ /* 0x000fea000383ffff */
.L_x_248:
[----:B0-----:R0:W1:Y:S02]  /*12450*/  SYNCS.PHASECHK.TRANS64.TRYWAIT P0, [R6+URZ], R5 ;  /* 0x00000005060075a7 */ /* 0x001064000800017f */
[----:B-1----:R-:W-:Y:S05]  /*12460*/  @!P0 NANOSLEEP.SYNCS 0x989680 ;  /* 0x009896800000895d */ /* 0x002fea0003900000 */
[----:B------:R-:W1:Y:S02]  /*12470*/  @!P0 SYNCS.PHASECHK.TRANS64 P0, [R6+URZ], R5 ;  /* 0x00000005060085a7 */ /* 0x000e64000800007f */
[----:B-1----:R-:W-:Y:S05]  /*12480*/  @!P0 BRA `(.L_x_248) ;  /* 0xfffffffc00f08947 */ /* 0x002fea000383ffff */
[----:B------:R-:W-:Y:S05]  /*12490*/  BRA `(.L_x_269) ;  /* 0xfffffff400e47947 */ /* 0x000fea000383ffff */
.L_x_249:
[----:B0-----:R0:W1:Y:S02]  /*124a0*/  SYNCS.PHASECHK.TRANS64.TRYWAIT P0, [R9+URZ], R4 ;  /* 0x00000004090075a7 */ /* 0x001064000800017f */
[----:B-1----:R-:W-:Y:S05]  /*124b0*/  @!P0 NANOSLEEP.SYNCS 0x989680 ;  /* 0x009896800000895d */ /* 0x002fea0003900000 */
[----:B------:R-:W1:Y:S02]  /*124c0*/  @!P0 SYNCS.PHASECHK.TRANS64 P0, [R9+URZ], R4 ;  /* 0x00000004090085a7 */ /* 0x000e64000800007f */
[----:B-1----:R-:W-:Y:S05]  /*124d0*/  @!P0 BRA `(.L_x_249) ;  /* 0xfffffffc00f08947 */ /* 0x002fea000383ffff */
[----:B------:R-:W-:Y:S05]  /*124e0*/  BRA `(.L_x_270) ;  /* 0xfffffff400f47947 */ /* 0x000fea000383ffff */
.L_x_250:
[----:B0-----:R0:W1:Y:S02]  /*124f0*/  SYNCS.PHASECHK.TRANS64.TRYWAIT P0, [R6+URZ], R5 ;  /* 0x00000005060075a7 */ /* 0x001064000800017f */
[----:B-1----:R-:W-:Y:S05]  /*12500*/  @!P0 NANOSLEEP.SYNCS 0x989680 ;  /* 0x009896800000895d */ /* 0x002fea0003900000 */
[----:B------:R-:W1:Y:S02]  /*12510*/  @!P0 SYNCS.PHASECHK.TRANS64 P0, [R6+URZ], R5 ;  /* 0x00000005060085a7 */ /* 0x000e64000800007f */
[----:B-1----:R-:W-:Y:S05]  /*12520*/  @!P0 BRA `(.L_x_250) ;  /* 0xfffffffc00f08947 */ /* 0x002fea000383ffff */
[----:B------:R-:W-:Y:S05]  /*12530*/  BRA `(.L_x_271) ;  /* 0xfffffff800047947 */ /* 0x000fea000383ffff */
.L_x_251:
[----:B0-----:R0:W1:Y:S02]  /*12540*/  SYNCS.PHASECHK.TRANS64.TRYWAIT P0, [R9+URZ], R4 ;  /* 0x00000004090075a7 */ /* 0x001064000800017f */
[----:B-1----:R-:W-:Y:S05]  /*12550*/  @!P0 NANOSLEEP.SYNCS 0x989680 ;  /* 0x009896800000895d */ /* 0x002fea0003900000 */
[----:B------:R-:W1:Y:S02]  /*12560*/  @!P0 SYNCS.PHASECHK.TRANS64 P0, [R9+URZ], R4 ;  /* 0x00000004090085a7 */ /* 0x000e64000800007f */
[----:B-1----:R-:W-:Y:S05]  /*12570*/  @!P0 BRA `(.L_x_251) ;  /* 0xfffffffc00f08947 */ /* 0x002fea000383ffff */
[----:B------:R-:W-:Y:S05]  /*12580*/  BRA `(.L_x_272) ;  /* 0xfffffff800147947 */ /* 0x000fea000383ffff */
.L_x_252:
[----:B0-----:R0:W1:Y:S02]  /*12590*/  SYNCS.PHASECHK.TRANS64.TRYWAIT P0, [R6+URZ], R5 ;  /* 0x00000005060075a7 */ /* 0x001064000800017f */
[----:B-1----:R-:W-:Y:S05]  /*125a0*/  @!P0 NANOSLEEP.SYNCS 0x989680 ;  /* 0x009896800000895d */ /* 0x002fea0003900000 */
[----:B------:R-:W1:Y:S02]  /*125b0*/  @!P0 SYNCS.PHASECHK.TRANS64 P0, [R6+URZ], R5 ;  /* 0x00000005060085a7 */ /* 0x000e64000800007f */
[----:B-1----:R-:W-:Y:S05]  /*125c0*/  @!P0 BRA `(.L_x_252) ;  /* 0xfffffffc00f08947 */ /* 0x002fea000383ffff */
[----:B------:R-:W-:Y:S05]  /*125d0*/  BRA `(.L_x_273) ;  /* 0xfffffff800247947 */ /* 0x000fea000383ffff */
.L_x_253:
[----:B0-----:R0:W1:Y:S02]  /*125e0*/  SYNCS.PHASECHK.TRANS64.TRYWAIT P0, [R9+URZ], R4 ;  /* 0x00000004090075a7 */ /* 0x001064000800017f */
[----:B-1----:R-:W-:Y:S05]  /*125f0*/  @!P0 NANOSLEEP.SYNCS 0x989680 ;  /* 0x009896800000895d */ /* 0x002fea0003900000 */
[----:B------:R-:W1:Y:S02]  /*12600*/  @!P0 SYNCS.PHASECHK.TRANS64 P0, [R9+URZ], R4 ;  /* 0x00000004090085a7 */ /* 0x000e64000800007f */
[----:B-1----:R-:W-:Y:S05]  /*12610*/  @!P0 BRA `(.L_x_253) ;  /* 0xfffffffc00f08947 */ /* 0x002fea000383ffff */
[----:B------:R-:W-:Y:S05]  /*12620*/  BRA `(.L_x_274) ;  /* 0xfffffff800347947 */ /* 0x000fea000383ffff */
.L_x_254:
[----:B0-----:R0:W1:Y:S02]  /*12630*/  SYNCS.PHASECHK.TRANS64.TRYWAIT P0, [R6+URZ], R5 ;  /* 0x00000005060075a7 */ /* 0x001064000800017f */
[----:B-1----:R-:W-:Y:S05]  /*12640*/  @!P0 NANOSLEEP.SYNCS 0x989680 ;  /* 0x009896800000895d */ /* 0x002fea0003900000 */
[----:B------:R-:W1:Y:S02]  /*12650*/  @!P0 SYNCS.PHASECHK.TRANS64 P0, [R6+URZ], R5 ;  /* 0x00000005060085a7 */ /* 0x000e64000800007f */
[----:B-1----:R-:W-:Y:S05]  /*12660*/  @!P0 BRA `(.L_x_254) ;  /* 0xfffffffc00f08947 */ /* 0x002fea000383ffff */
[----:B------:R-:W-:Y:S05]  /*12670*/  BRA `(.L_x_275) ;  /* 0xfffffff800447947 */ /* 0x000fea000383ffff */
.L_x_255:
[----:B0-----:R0:W1:Y:S02]  /*12680*/  SYNCS.PHASECHK.TRANS64.TRYWAIT P0, [R9+URZ], R4 ;  /* 0x00000004090075a7 */ /* 0x001064000800017f */
[----:B-1----:R-:W-:Y:S05]  /*12690*/  @!P0 NANOSLEEP.SYNCS 0x989680 ;  /* 0x009896800000895d */ /* 0x002fea0003900000 */
[----:B------:R-:W1:Y:S02]  /*126a0*/  @!P0 SYNCS.PHASECHK.TRANS64 P0, [R9+URZ], R4 ;  /* 0x00000004090085a7 */ /* 0x000e64000800007f */
[----:B-1----:R-:W-:Y:S05]  /*126b0*/  @!P0 BRA `(.L_x_255) ;  /* 0xfffffffc00f08947 */ /* 0x002fea000383ffff */
[----:B------:R-:W-:Y:S05]  /*126c0*/  BRA `(.L_x_276) ;  /* 0xfffffff800547947 */ /* 0x000fea000383ffff */
.L_x_256:
[----:B0-----:R0:W1:Y:S02]  /*126d0*/  SYNCS.PHASECHK.TRANS64.TRYWAIT P0, [R6+URZ], R5 ;  /* 0x00000005060075a7 */ /* 0x001064000800017f */
[----:B-1----:R-:W-:Y:S05]  /*126e0*/  @!P0 NANOSLEEP.SYNCS 0x989680 ;  /* 0x009896800000895d */ /* 0x002fea0003900000 */
[----:B------:R-:W1:Y:S02]  /*126f0*/  @!P0 SYNCS.PHASECHK.TRANS64 P0, [R6+URZ], R5 ;  /* 0x00000005060085a7 */ /* 0x000e64000800007f */
[----:B-1----:R-:W-:Y:S05]  /*12700*/  @!P0 BRA `(.L_x_256) ;  /* 0xfffffffc00f08947 */ /* 0x002fea000383ffff */
[----:B------:R-:W-:Y:S05]  /*12710*/  BRA `(.L_x_277) ;  /* 0xfffffff8005c7947 */ /* 0x000fea000383ffff */
.L_x_278:
[----:B------:R-:W-:-:S00]  /*12720*/  BRA `(.L_x_278) ;  /* 0xfffffffc00fc7947 */ /* 0x000fc0000383ffff */
[----:B------:R-:W-:-:S00]  /*12730*/  NOP ;  /* 0x0000000000007918 */ /* 0x000fc00000000000 */
        /* <DEDUP_REMOVED lines=12> */
.L_x_279:


//--------------------- .nv.shared._ZN7cutlass13device_kernelINS_4gemm6kernel13GemmUniversalIN4cute5tupleIJiiiiEEENS1_10collective13CollectiveMmaINS1_43MainloopSm90TmaGmmaWarpSpecializedSparseFP8ILi12ENS5_IJNS4_1CILi1EEENSA_ILi2EEESB_EEENS1_32KernelTmaWarpSpecializedPingpongEEENS5_IJNSA_ILi64EEENSA_ILi256EEESG_EEENS_12float_e4m3_tENS5_IJNS4_6LayoutINS5_IJiNS5_IJSC_iEEEiEEENS5_IJlNS5_IJSB_SC_EEElEEEEENSK_INS5_IJNS5_IJSG_iEEESQ_iEEENS5_IJNS5_IJSG_NSA_ILi4096EEEEEENS5_IJSB_lEEElEEEEEEEESJ_NS5_IJlSB_lEEENS4_8TiledMMAINS4_8MMA_AtomIJNS4_4SM904GMMA6SPARSE32GMMA_64x256x64_F32E4M3E4M3_SS_TNILNS12_7ScaleInE1ELS15_1ELNS12_9SparseSelE0EEEEEENSK_INS5_IJSB_SB_SB_EEENS5_IJNSA_ILi0EEES1A_S1A_EEEEENS5_IJNS4_10UnderscoreES1D_S1D_EEEEENS4_23SM90_TMA_LOAD_MULTICASTENS4_14ComposedLayoutINS4_7SwizzleILi1ELi4ELi3EEENS4_25smem_sparse_ptr_flag_bitsILi2ELi8EEENSK_INS5_IJNS5_IJSB_NSA_ILi8EEEEEENS5_IJSC_NSA_ILi32EEEEEEEEENS5_IJNS5_IJS1A_SG_EEESN_EEEEEEEvNS4_8identityENS4_13SM90_TMA_LOADENS1H_INS1I_ILi2ELi4ELi3EEENS4_18smem_ptr_flag_bitsILi8EEENSK_INS5_IJS1M_SG_EEENS5_IJSG_SB_EEEEEEEvS1V_EENS_8epilogue10collective6detail29Sm90TmaWarpSpecializedAdapterINS26_15DefaultEpilogueIfNS5_IJSB_llEEES2A_NS25_6thread17LinearCombinationIfLi1EffLNS2B_9ScaleType4KindE0ELNS_15FloatRoundStyleE2EfEENS1_15EpilogueDefaultEEEEEvvEEEEvNT_6ParamsE --------------------------
	.section	.nv.shared._ZN7cutlass13device_kernelINS_4gemm6kernel13GemmUniversalIN4cute5tupleIJiiiiEEENS1_10collective13CollectiveMmaINS1_43MainloopSm90TmaGmmaWarpSpecializedSparseFP8ILi12ENS5_IJNS4_1CILi1EEENSA_ILi2EEESB_EEENS1_32KernelTmaWarpSpecializedPingpongEEENS5_IJNSA_ILi64EEENSA_ILi256EEESG_EEENS_12float_e4m3_tENS5_IJNS4_6LayoutINS5_IJiNS5_IJSC_iEEEiEEENS5_IJlNS5_IJSB_SC_EEElEEEEENSK_INS5_IJNS5_IJSG_iEEESQ_iEEENS5_IJNS5_IJSG_NSA_ILi4096EEEEEENS5_IJSB_lEEElEEEEEEEESJ_NS5_IJlSB_lEEENS4_8TiledMMAINS4_8MMA_AtomIJNS4_4SM904GMMA6SPARSE32GMMA_64x256x64_F32E4M3E4M3_SS_TNILNS12_7ScaleInE1ELS15_1ELNS12_9SparseSelE0EEEEEENSK_INS5_IJSB_SB_SB_EEENS5_IJNSA_ILi0EEES1A_S1A_EEEEENS5_IJNS4_10UnderscoreES1D_S1D_EEEEENS4_23SM90_TMA_LOAD_MULTICASTENS4_14ComposedLayoutINS4_7SwizzleILi1ELi4ELi3EEENS4_25smem_sparse_ptr_flag_bitsILi2ELi8EEENSK_INS5_IJNS5_IJSB_NSA_ILi8EEEEEENS5_IJSC_NSA_ILi32EEEEEEEEENS5_IJNS5_IJS1A_SG_EEESN_EEEEEEEvNS4_8identityENS4_13SM90_TMA_LOADENS1H_INS1I_ILi2ELi4ELi3EEENS4_18smem_ptr_flag_bitsILi8EEENSK_INS5_IJS1M_SG_EEENS5_IJSG_SB_EEEEEEEvS1V_EENS_8epilogue10collective6detail29Sm90TmaWarpSpecializedAdapterINS26_15DefaultEpilogueIfNS5_IJSB_llEEES2A_NS25_6thread17LinearCombinationIfLi1EffLNS2B_9ScaleType4KindE0ELNS_15FloatRoundStyleE2EfEENS1_15EpilogueDefaultEEEEEvvEEEEvNT_6ParamsE,"aw",@nobits
	.sectionflags	@""
	.align	16
	.zero		1024


//--------------------- .nv.shared.reserved.0     --------------------------
	.section	.nv.shared.reserved.0,"aw",@nobits
	.weak		__nv_reservedSMEM_offset_0_alias
	.size		__nv_reservedSMEM_offset_0_alias, 0, 0
	.other		__nv_reservedSMEM_offset_0_alias,@"STO_CUDA_RESERVED_SHARED STV_DEFAULT"
__nv_reservedSMEM_offset_0_alias:
	.zero		0


//--------------------- .nv.global                --------------------------
	.section	.nv.global,"aw",@nobits
.nv.global:
	.type		_ZN39_INTERNAL_acfca3bc_4_k_cu_7a47a024_29294cute1_E,@object
	.size		_ZN39_INTERNAL_acfca3bc_4_k_cu_7a47a024_29294cute1_E,(_ZN39_INTERNAL_acfca3bc_4_k_cu_7a47a024_29294cuda3std3__45__cpo6cbeginE - _ZN39_INTERNAL_acfca3bc_4_k_cu_7a47a024_29294cute1_E)
_ZN39_INTERNAL_acfca3bc_4_k_cu_7a47a024_29294cute1_E:
	.zero		1
	.type		_ZN39_INTERNAL_acfca3bc_4_k_cu_7a47a024_29294cuda3std3__45__cpo6cbeginE,@object
	.size		_ZN39_INTERNAL_acfca3bc_4_k_cu_7a47a024_29294cuda3std3__45__cpo6cbeginE,(_ZN39_INTERNAL_acfca3bc_4_k_cu_7a47a024_29294cuda3std3__48in_placeE - _ZN39_INTERNAL_acfca3bc_4_k_cu_7a47a024_29294cuda3std3__45__cpo6cbeginE)
_ZN39_INTERNAL_acfca3bc_4_k_cu_7a47a024_29294cuda3std3__45__cpo6cbeginE:
	.zero		1
	.type		_ZN39_INTERNAL_acfca3bc_4_k_cu_7a47a024_29294cuda3std3__48in_placeE,@object
	.size		_ZN39_INTERNAL_acfca3bc_4_k_cu_7a47a024_29294cuda3std3__48in_placeE,(_ZN39_INTERNAL_acfca3bc_4_k_cu_7a47a024_29294cuda3std6ranges3__45__cpo9iter_moveE - _ZN39_INTERNAL_acfca3bc_4_k_cu_7a47a024_29294cuda3std3__48in_placeE)
_ZN39_INTERNAL_acfca3bc_4_k_cu_7a47a024_29294cuda3std3__48in_placeE:
	.zero		1
	.type		_ZN39_INTERNAL_acfca3bc_4_k_cu_7a47a024_29294cuda3std6ranges3__45__cpo9iter_moveE,@object
	.size		_ZN39_INTERNAL_acfca3bc_4_k_cu_7a47a024_29294cuda3std6ranges3__45__cpo9iter_moveE,(_ZN39_INTERNAL_acfca3bc_4_k_cu_7a47a024_29294cuda3std3__45__cpo5beginE - _ZN39_INTERNAL_acfca3bc_4_k_cu_7a47a024_29294cuda3std6ranges3__45__cpo9iter_moveE)
_ZN39_INTERNAL_acfca3bc_4_k_cu_7a47a024_29294cuda3std6ranges3__45__cpo9iter_moveE:
	.zero		1
	.type		_ZN39_INTERNAL_acfca3bc_4_k_cu_7a47a024_29294cuda3std3__45__cpo5beginE,@object
	.size		_ZN39_INTERNAL_acfca3bc_4_k_cu_7a47a024_29294cuda3std3__45__cpo5beginE,(_ZN39_INTERNAL_acfca3bc_4_k_cu_7a47a024_29294cuda3std3__441_GLOBAL__N__acfca3bc_4_k_cu_7a47a024_29296ignoreE - _ZN39_INTERNAL_acfca3bc_4_k_cu_7a47a024_29294cuda3std3__45__cpo5beginE)
_ZN39_INTERNAL_acfca3bc_4_k_cu_7a47a024_29294cuda3std3__45__cpo5beginE:
	.zero		1
	.type		_ZN39_INTERNAL_acfca3bc_4_k_cu_7a47a024_29294cuda3std3__441_GLOBAL__N__acfca3bc_4_k_cu_7a47a024_29296ignoreE,@object
	.size		_ZN39_INTERNAL_acfca3bc_4_k_cu_7a47a024_29294cuda3std3__441_GLOBAL__N__acfca3bc_4_k_cu_7a47a024_29296ignoreE,(_ZN39_INTERNAL_acfca3bc_4_k_cu_7a47a024_29294cute7productE - _ZN39_INTERNAL_acfca3bc_4_k_cu_7a47a024_29294cuda3std3__441_GLOBAL__N__acfca3bc_4_k_cu_7a47a024_29296ignoreE)
_ZN39_INTERNAL_acfca3bc_4_k_cu_7a47a024_29294cuda3std3__441_GLOBAL__N__acfca3bc_4_k_cu_7a47a024_29296ignoreE:
	.zero		1
	.type		_ZN39_INTERNAL_acfca3bc_4_k_cu_7a47a024_29294cute7productE,@object
	.size		_ZN39_INTERNAL_acfca3bc_4_k_cu_7a47a024_29294cute7productE,(_ZN39_INTERNAL_acfca3bc_4_k_cu_7a47a024_29294cuda3std3__45__cpo3endE - _ZN39_INTERNAL_acfca3bc_4_k_cu_7a47a024_29294cute7productE)
_ZN39_INTERNAL_acfca3bc_4_k_cu_7a47a024_29294cute7productE:
	.zero		1
	.type		_ZN39_INTERNAL_acfca3bc_4_k_cu_7a47a024_29294cuda3std3__45__cpo3endE,@object
	.size		_ZN39_INTERNAL_acfca3bc_4_k_cu_7a47a024_29294cuda3std3__45__cpo3endE,(_ZN39_INTERNAL_acfca3bc_4_k_cu_7a47a024_29294cuda3std3__419piecewise_constructE - _ZN39_INTERNAL_acfca3bc_4_k_cu_7a47a024_29294cuda3std3__45__cpo3endE)
_ZN39_INTERNAL_acfca3bc_4_k_cu_7a47a024_29294cuda3std3__45__cpo3endE:
	.zero		1
	.type		_ZN39_INTERNAL_acfca3bc_4_k_cu_7a47a024_29294cuda3std3__419piecewise_constructE,@object
	.size		_ZN39_INTERNAL_acfca3bc_4_k_cu_7a47a024_29294cuda3std3__419piecewise_constructE,(_ZN39_INTERNAL_acfca3bc_4_k_cu_7a47a024_29294cuda3std3__45__cpo4cendE - _ZN39_INTERNAL_acfca3bc_4_k_cu_7a47a024_29294cuda3std3__419piecewise_constructE)
_ZN39_INTERNAL_acfca3bc_4_k_cu_7a47a024_29294cuda3std3__419piecewise_constructE:
	.zero		1
	.type		_ZN39_INTERNAL_acfca3bc_4_k_cu_7a47a024_29294cuda3std3__45__cpo4cendE,@object
	.size		_ZN39_INTERNAL_acfca3bc_4_k_cu_7a47a024_29294cuda3std3__45__cpo4cendE,(_ZN39_INTERNAL_acfca3bc_4_k_cu_7a47a024_29294cuda3std6ranges3__45__cpo4swapE - _ZN39_INTERNAL_acfca3bc_4_k_cu_7a47a024_29294cuda3std3__45__cpo4cendE)
_ZN39_INTERNAL_acfca3bc_4_k_cu_7a47a024_29294cuda3std3__45__cpo4cendE:
	.zero		1
	.type		_ZN39_INTERNAL_acfca3bc_4_k_cu_7a47a024_29294cuda3std6ranges3__45__cpo4swapE,@object
	.size		_ZN39_INTERNAL_acfca3bc_4_k_cu_7a47a024_29294cuda3std6ranges3__45__cpo4swapE,(.L_7 - _ZN39_INTERNAL_acfca3bc_4_k_cu_7a47a024_29294cuda3std6ranges3__45__cpo4swapE)
_ZN39_INTERNAL_acfca3bc_4_k_cu_7a47a024_29294cuda3std6ranges3__45__cpo4swapE:
	.zero		1
.L_7:


//--------------------- .nv.constant0._ZN7cutlass13device_kernelINS_4gemm6kernel13GemmUniversalIN4cute5tupleIJiiiiEEENS1_10collective13CollectiveMmaINS1_43MainloopSm90TmaGmmaWarpSpecializedSparseFP8ILi12ENS5_IJNS4_1CILi1EEENSA_ILi2EEESB_EEENS1_32KernelTmaWarpSpecializedPingpongEEENS5_IJNSA_ILi64EEENSA_ILi256EEESG_EEENS_12float_e4m3_tENS5_IJNS4_6LayoutINS5_IJiNS5_IJSC_iEEEiEEENS5_IJlNS5_IJSB_SC_EEElEEEEENSK_INS5_IJNS5_IJSG_iEEESQ_iEEENS5_IJNS5_IJSG_NSA_ILi4096EEEEEENS5_IJSB_lEEElEEEEEEEESJ_NS5_IJlSB_lEEENS4_8TiledMMAINS4_8MMA_AtomIJNS4_4SM904GMMA6SPARSE32GMMA_64x256x64_F32E4M3E4M3_SS_TNILNS12_7ScaleInE1ELS15_1ELNS12_9SparseSelE0EEEEEENSK_INS5_IJSB_SB_SB_EEENS5_IJNSA_ILi0EEES1A_S1A_EEEEENS5_IJNS4_10UnderscoreES1D_S1D_EEEEENS4_23SM90_TMA_LOAD_MULTICASTENS4_14ComposedLayoutINS4_7SwizzleILi1ELi4ELi3EEENS4_25smem_sparse_ptr_flag_bitsILi2ELi8EEENSK_INS5_IJNS5_IJSB_NSA_ILi8EEEEEENS5_IJSC_NSA_ILi32EEEEEEEEENS5_IJNS5_IJS1A_SG_EEESN_EEEEEEEvNS4_8identityENS4_13SM90_TMA_LOADENS1H_INS1I_ILi2ELi4ELi3EEENS4_18smem_ptr_flag_bitsILi8EEENSK_INS5_IJS1M_SG_EEENS5_IJSG_SB_EEEEEEEvS1V_EENS_8epilogue10collective6detail29Sm90TmaWarpSpecializedAdapterINS26_15DefaultEpilogueIfNS5_IJSB_llEEES2A_NS25_6thread17LinearCombinationIfLi1EffLNS2B_9ScaleType4KindE0ELNS_15FloatRoundStyleE2EfEENS1_15EpilogueDefaultEEEEEvvEEEEvNT_6ParamsE --------------------------
	.section	.nv.constant0._ZN7cutlass13device_kernelINS_4gemm6kernel13GemmUniversalIN4cute5tupleIJiiiiEEENS1_10collective13CollectiveMmaINS1_43MainloopSm90TmaGmmaWarpSpecializedSparseFP8ILi12ENS5_IJNS4_1CILi1EEENSA_ILi2EEESB_EEENS1_32KernelTmaWarpSpecializedPingpongEEENS5_IJNSA_ILi64EEENSA_ILi256EEESG_EEENS_12float_e4m3_tENS5_IJNS4_6LayoutINS5_IJiNS5_IJSC_iEEEiEEENS5_IJlNS5_IJSB_SC_EEElEEEEENSK_INS5_IJNS5_IJSG_iEEESQ_iEEENS5_IJNS5_IJSG_NSA_ILi4096EEEEEENS5_IJSB_lEEElEEEEEEEESJ_NS5_IJlSB_lEEENS4_8TiledMMAINS4_8MMA_AtomIJNS4_4SM904GMMA6SPARSE32GMMA_64x256x64_F32E4M3E4M3_SS_TNILNS12_7ScaleInE1ELS15_1ELNS12_9SparseSelE0EEEEEENSK_INS5_IJSB_SB_SB_EEENS5_IJNSA_ILi0EEES1A_S1A_EEEEENS5_IJNS4_10UnderscoreES1D_S1D_EEEEENS4_23SM90_TMA_LOAD_MULTICASTENS4_14ComposedLayoutINS4_7SwizzleILi1ELi4ELi3EEENS4_25smem_sparse_ptr_flag_bitsILi2ELi8EEENSK_INS5_IJNS5_IJSB_NSA_ILi8EEEEEENS5_IJSC_NSA_ILi32EEEEEEEEENS5_IJNS5_IJS1A_SG_EEESN_EEEEEEEvNS4_8identityENS4_13SM90_TMA_LOADENS1H_INS1I_ILi2ELi4ELi3EEENS4_18smem_ptr_flag_bitsILi8EEENSK_INS5_IJS1M_SG_EEENS5_IJSG_SB_EEEEEEEvS1V_EENS_8epilogue10collective6detail29Sm90TmaWarpSpecializedAdapterINS26_15DefaultEpilogueIfNS5_IJSB_llEEES2A_NS25_6thread17LinearCombinationIfLi1EffLNS2B_9ScaleType4KindE0ELNS_15FloatRoundStyleE2EfEENS1_15EpilogueDefaultEEEEEvvEEEEvNT_6ParamsE,"a",@progbits
	.sectionflags	@""
	.align	4
.nv.constant0._ZN7cutlass13device_kernelINS_4gemm6kernel13GemmUniversalIN4cute5tupleIJiiiiEEENS1_10collective13CollectiveMmaINS1_43MainloopSm90TmaGmmaWarpSpecializedSparseFP8ILi12ENS5_IJNS4_1CILi1EEENSA_ILi2EEESB_EEENS1_32KernelTmaWarpSpecializedPingpongEEENS5_IJNSA_ILi64EEENSA_ILi256EEESG_EEENS_12float_e4m3_tENS5_IJNS4_6LayoutINS5_IJiNS5_IJSC_iEEEiEEENS5_IJlNS5_IJSB_SC_EEElEEEEENSK_INS5_IJNS5_IJSG_iEEESQ_iEEENS5_IJNS5_IJSG_NSA_ILi4096EEEEEENS5_IJSB_lEEElEEEEEEEESJ_NS5_IJlSB_lEEENS4_8TiledMMAINS4_8MMA_AtomIJNS4_4SM904GMMA6SPARSE32GMMA_64x256x64_F32E4M3E4M3_SS_TNILNS12_7ScaleInE1ELS15_1ELNS12_9SparseSelE0EEEEEENSK_INS5_IJSB_SB_SB_EEENS5_IJNSA_ILi0EEES1A_S1A_EEEEENS5_IJNS4_10UnderscoreES1D_S1D_EEEEENS4_23SM90_TMA_LOAD_MULTICASTENS4_14ComposedLayoutINS4_7SwizzleILi1ELi4ELi3EEENS4_25smem_sparse_ptr_flag_bitsILi2ELi8EEENSK_INS5_IJNS5_IJSB_NSA_ILi8EEEEEENS5_IJSC_NSA_ILi32EEEEEEEEENS5_IJNS5_IJS1A_SG_EEESN_EEEEEEEvNS4_8identityENS4_13SM90_TMA_LOADENS1H_INS1I_ILi2ELi4ELi3EEENS4_18smem_ptr_flag_bitsILi8EEENSK_INS5_IJS1M_SG_EEENS5_IJSG_SB_EEEEEEEvS1V_EENS_8epilogue10collective6detail29Sm90TmaWarpSpecializedAdapterINS26_15DefaultEpilogueIfNS5_IJSB_llEEES2A_NS25_6thread17LinearCombinationIfLi1EffLNS2B_9ScaleType4KindE0ELNS_15FloatRoundStyleE2EfEENS1_15EpilogueDefaultEEEEEvvEEEEvNT_6ParamsE:
	.zero		1920


//--------------------- SYMBOLS --------------------------

	.type		.nv.reservedSmem.offset0,@object
	.size		.nv.reservedSmem.offset0,0x4
